def matmul_kernel(
    a_ptr,
    b_ptr,
    c_ptr,
    M,
    N,
    K,
    stride_am,
    stride_ak,
    stride_bk,
    stride_bn,
    stride_cm,
    stride_cn,
    BLOCK_M: tl.constexpr,
    BLOCK_N: tl.constexpr,
    BLOCK_K: tl.constexpr,
    GROUP_M: tl.constexpr,
):
    pid = tl.program_id(axis=0)
    num_pid_m = tl.cdiv(M, BLOCK_M)
    num_pid_n = tl.cdiv(N, BLOCK_N)
    num_pid_in_group = GROUP_M * num_pid_n
    group_id = pid // num_pid_in_group
    first_pid_m = group_id * GROUP_M
    group_size_m = min(num_pid_m - first_pid_m, GROUP_M)
    pid_m = first_pid_m + ((pid % num_pid_in_group) % group_size_m)
    pid_n = (pid % num_pid_in_group) // group_size_m

    offs_am = (pid_m * BLOCK_M + tl.arange(0, BLOCK_M)) % M
    offs_bn = (pid_n * BLOCK_N + tl.arange(0, BLOCK_N)) % N
    offs_k = tl.arange(0, BLOCK_K)
    a_ptrs = a_ptr + offs_am[:, None] * stride_am + offs_k[None, :] * stride_ak
    b_ptrs = b_ptr + offs_k[:, None] * stride_bk + offs_bn[None, :] * stride_bn

    acc = tl.zeros((BLOCK_M, BLOCK_N), dtype=tl.float32)
    for kk in range(0, tl.cdiv(K, BLOCK_K)):
        a = tl.load(a_ptrs, mask=offs_k[None, :] < K - kk * BLOCK_K, other=0.0)
        b = tl.load(b_ptrs, mask=offs_k[:, None] < K - kk * BLOCK_K, other=0.0)
        acc = tl.dot(a, b, acc)
        a_ptrs += BLOCK_K * stride_ak
        b_ptrs += BLOCK_K * stride_bk

    c = acc.to(c_ptr.dtype.element_ty)
    offs_cm = pid_m * BLOCK_M + tl.arange(0, BLOCK_M)
    offs_cn = pid_n * BLOCK_N + tl.arange(0, BLOCK_N)
    c_ptrs = c_ptr + offs_cm[:, None] * stride_cm + offs_cn[None, :] * stride_cn
    mask = (offs_cm[:, None] < M) & (offs_cn[None, :] < N)
    tl.store(c_ptrs, c, mask=mask)

# config = {"BLOCK_K": 64, "BLOCK_M": 512, "BLOCK_N": 128, "GROUP_M": 8, "arch": "sm_100", "dtype": "fp32", "num_ctas": 4, "num_stages": 3, "num_warps": 4}
# arch = sm_100


// ===== COMPILED SASS (sm_100a) =====

	.target	sm_100a

	.elftype	@"ET_EXEC"


//--------------------- .note.nv.tkinfo           --------------------------
	.section	.note.nv.tkinfo,"",@"SHT_NOTE"
	.sectionflags	@"SHF_NOTE_NV_TKINFO"
	.tkinfo
        /*0018*/ 	.word	0x00000081
        /*0030*/ 	.string	""
        /*0030*/ 	.string	"ptxas-blackwell"
        /*0030*/ 	.string	"Cuda compilation tools, release 12.9, V12.9.86"
        /*0030*/ 	.string	"Build cuda_12.9.r12.9/compiler.36037853_0"
        /*0030*/ 	.string	"-v  -suppress-debug-info  -lineinfo  -arch sm_100a "



//--------------------- .note.nv.cuver            --------------------------
	.section	.note.nv.cuver,"",@"SHT_NOTE"
	.sectionflags	@"SHF_NOTE_NV_CUVER"
        /*0018*/ 	.short	0x0001
        /*001a*/ 	.short	0x0064
        /*001c*/ 	.short	0x0001
        /*001e*/ 	.short	0x0000
        /*0020*/ 	.short	0x0001
        /*0022*/ 	.short	0x0000


//--------------------- .nv.info                  --------------------------
	.section	.nv.info,"",@"SHT_CUDA_INFO"
	.align	4


	//----- nvinfo : EIATTR_REGCOUNT
	.align		4
        /*0000*/ 	.byte	0x04, 0x2f
        /*0002*/ 	.short	(.L_4 - .L_3)
	.align		4
.L_3:
        /*0004*/ 	.word	index@(matmul_kernel)
        /*0008*/ 	.word	0x000000ff


	//----- nvinfo : EIATTR_FRAME_SIZE
	.align		4
.L_4:
        /*000c*/ 	.byte	0x04, 0x11
        /*000e*/ 	.short	(.L_6 - .L_5)
	.align		4
.L_5:
        /*0010*/ 	.word	index@($__internal_2_$__cuda_sm10x_tcgen05_guardrail_trap_unallocated_columns_being_dealloced)
        /*0014*/ 	.word	0x00000358


	//----- nvinfo : EIATTR_FRAME_SIZE
	.align		4
.L_6:
        /*0018*/ 	.byte	0x04, 0x11
        /*001a*/ 	.short	(.L_8 - .L_7)
	.align		4
.L_7:
        /*001c*/ 	.word	index@($__internal_1_$__cuda_sm10x_tcgen05_guardrail_trap_phase_invalid_during_alloc)
        /*0020*/ 	.word	0x00000358


	//----- nvinfo : EIATTR_FRAME_SIZE
	.align		4
.L_8:
        /*0024*/ 	.byte	0x04, 0x11
        /*0026*/ 	.short	(.L_10 - .L_9)
	.align		4
.L_9:
        /*0028*/ 	.word	index@($__internal_0_$__cuda_sm10x_tcgen05_guardrail_trap_col_being_dealloced_not_returned_by_alloc)
        /*002c*/ 	.word	0x00000358


	//----- nvinfo : EIATTR_FRAME_SIZE
	.align		4
.L_10:
        /*0030*/ 	.byte	0x04, 0x11
        /*0032*/ 	.short	(.L_12 - .L_11)
	.align		4
.L_11:
        /*0034*/ 	.word	index@(matmul_kernel)
        /*0038*/ 	.word	0x00000358


	//----- nvinfo : EIATTR_MIN_STACK_SIZE
	.align		4
.L_12:
        /*003c*/ 	.byte	0x04, 0x12
        /*003e*/ 	.short	(.L_14 - .L_13)
	.align		4
.L_13:
        /*0040*/ 	.word	index@(matmul_kernel)
        /*0044*/ 	.word	0x00000358
.L_14:


//--------------------- .nv.info.matmul_kernel    --------------------------
	.section	.nv.info.matmul_kernel,"",@"SHT_CUDA_INFO"
	.sectionflags	@""
	.align	4


	//----- nvinfo : EIATTR_CUDA_API_VERSION
	.align		4
        /*0000*/ 	.byte	0x04, 0x37
        /*0002*/ 	.short	(.L_16 - .L_15)
.L_15:
        /*0004*/ 	.word	0x00000081


	//----- nvinfo : EIATTR_KPARAM_INFO
	.align		4
.L_16:
        /*0008*/ 	.byte	0x04, 0x17
        /*000a*/ 	.short	(.L_18 - .L_17)
.L_17:
        /*000c*/ 	.word	0x00000000
        /*0010*/ 	.short	0x000d
        /*0012*/ 	.short	0x0048
        /*0014*/ 	.byte	0x00, 0xf4, 0x21, 0x00


	//----- nvinfo : EIATTR_KPARAM_INFO
	.align		4
.L_18:
        /*0018*/ 	.byte	0x04, 0x17
        /*001a*/ 	.short	(.L_20 - .L_19)
.L_19:
        /*001c*/ 	.word	0x00000000
        /*0020*/ 	.short	0x000c
        /*0022*/ 	.short	0x0040
        /*0024*/ 	.byte	0x00, 0xf4, 0x21, 0x00


	//----- nvinfo : EIATTR_KPARAM_INFO
	.align		4
.L_20:
        /*0028*/ 	.byte	0x04, 0x17
        /*002a*/ 	.short	(.L_22 - .L_21)
.L_21:
        /*002c*/ 	.word	0x00000000
        /*0030*/ 	.short	0x000b
        /*0032*/ 	.short	0x0038
        /*0034*/ 	.byte	0x00, 0xf0, 0x11, 0x00


	//----- nvinfo : EIATTR_KPARAM_INFO
	.align		4
.L_22:
        /*0038*/ 	.byte	0x04, 0x17
        /*003a*/ 	.short	(.L_24 - .L_23)
.L_23:
        /*003c*/ 	.word	0x00000000
        /*0040*/ 	.short	0x000a
        /*0042*/ 	.short	0x0034
        /*0044*/ 	.byte	0x00, 0xf0, 0x11, 0x00


	//----- nvinfo : EIATTR_KPARAM_INFO
	.align		4
.L_24:
        /*0048*/ 	.byte	0x04, 0x17
        /*004a*/ 	.short	(.L_26 - .L_25)
.L_25:
        /*004c*/ 	.word	0x00000000
        /*0050*/ 	.short	0x0009
        /*0052*/ 	.short	0x0030
        /*0054*/ 	.byte	0x00, 0xf0, 0x11, 0x00


	//----- nvinfo : EIATTR_KPARAM_INFO
	.align		4
.L_26:
        /*0058*/ 	.byte	0x04, 0x17
        /*005a*/ 	.short	(.L_28 - .L_27)
.L_27:
        /*005c*/ 	.word	0x00000000
        /*0060*/ 	.short	0x0008
        /*0062*/ 	.short	0x002c
        /*0064*/ 	.byte	0x00, 0xf0, 0x11, 0x00


	//----- nvinfo : EIATTR_KPARAM_INFO
	.align		4
.L_28:
        /*0068*/ 	.byte	0x04, 0x17
        /*006a*/ 	.short	(.L_30 - .L_29)
.L_29:
        /*006c*/ 	.word	0x00000000
        /*0070*/ 	.short	0x0007
        /*0072*/ 	.short	0x0028
        /*0074*/ 	.byte	0x00, 0xf0, 0x11, 0x00


	//----- nvinfo : EIATTR_KPARAM_INFO
	.align		4
.L_30:
        /*0078*/ 	.byte	0x04, 0x17
        /*007a*/ 	.short	(.L_32 - .L_31)
.L_31:
        /*007c*/ 	.word	0x00000000
        /*0080*/ 	.short	0x0006
        /*0082*/ 	.short	0x0024
        /*0084*/ 	.byte	0x00, 0xf0, 0x11, 0x00


	//----- nvinfo : EIATTR_KPARAM_INFO
	.align		4
.L_32:
        /*0088*/ 	.byte	0x04, 0x17
        /*008a*/ 	.short	(.L_34 - .L_33)
.L_33:
        /*008c*/ 	.word	0x00000000
        /*0090*/ 	.short	0x0005
        /*0092*/ 	.short	0x0020
        /*0094*/ 	.byte	0x00, 0xf0, 0x11, 0x00


	//----- nvinfo : EIATTR_KPARAM_INFO
	.align		4
.L_34:
        /*0098*/ 	.byte	0x04, 0x17
        /*009a*/ 	.short	(.L_36 - .L_35)
.L_35:
        /*009c*/ 	.word	0x00000000
        /*00a0*/ 	.short	0x0004
        /*00a2*/ 	.short	0x001c
        /*00a4*/ 	.byte	0x00, 0xf0, 0x11, 0x00


	//----- nvinfo : EIATTR_KPARAM_INFO
	.align		4
.L_36:
        /*00a8*/ 	.byte	0x04, 0x17
        /*00aa*/ 	.short	(.L_38 - .L_37)
.L_37:
        /*00ac*/ 	.word	0x00000000
        /*00b0*/ 	.short	0x0003
        /*00b2*/ 	.short	0x0018
        /*00b4*/ 	.byte	0x00, 0xf0, 0x11, 0x00


	//----- nvinfo : EIATTR_KPARAM_INFO
	.align		4
.L_38:
        /*00b8*/ 	.byte	0x04, 0x17
        /*00ba*/ 	.short	(.L_40 - .L_39)
.L_39:
        /*00bc*/ 	.word	0x00000000
        /*00c0*/ 	.short	0x0002
        /*00c2*/ 	.short	0x0010
        /*00c4*/ 	.byte	0x00, 0xf4, 0x21, 0x00


	//----- nvinfo : EIATTR_KPARAM_INFO
	.align		4
.L_40:
        /*00c8*/ 	.byte	0x04, 0x17
        /*00ca*/ 	.short	(.L_42 - .L_41)
.L_41:
        /*00cc*/ 	.word	0x00000000
        /*00d0*/ 	.short	0x0001
        /*00d2*/ 	.short	0x0008
        /*00d4*/ 	.byte	0x00, 0xf4, 0x21, 0x00


	//----- nvinfo : EIATTR_KPARAM_INFO
	.align		4
.L_42:
        /*00d8*/ 	.byte	0x04, 0x17
        /*00da*/ 	.short	(.L_44 - .L_43)
.L_43:
        /*00dc*/ 	.word	0x00000000
        /*00e0*/ 	.short	0x0000
        /*00e2*/ 	.short	0x0000
        /*00e4*/ 	.byte	0x00, 0xf4, 0x21, 0x00


	//----- nvinfo : EIATTR_EXPLICIT_CLUSTER
	.align		4
.L_44:
        /*00e8*/ 	.byte	0x01, 0x3e
	.zero		2


	//----- nvinfo : EIATTR_CTA_PER_CLUSTER
	.align		4
        /*00ec*/ 	.byte	0x04, 0x3d
        /*00ee*/ 	.short	(.L_46 - .L_45)
.L_45:
        /*00f0*/ 	.word	0x00000004
        /*00f4*/ 	.word	0x00000001
        /*00f8*/ 	.word	0x00000001


	//----- nvinfo : EIATTR_AT_ENTRY_FRAGMENTS
	.align		4
.L_46:
        /*00fc*/ 	.byte	0x04, 0x4f
        /*00fe*/ 	.short	(.L_48 - .L_47)


	//   ....[0]....
.L_47:
        /*0100*/ 	.word	0x00000004


	//----- nvinfo : EIATTR_RESERVED_SMEM_USED
	.align		4
.L_48:
        /*0104*/ 	.byte	0x01, 0x41
	.zero		2


	//----- nvinfo : EIATTR_SPARSE_MMA_MASK
	.align		4
        /*0108*/ 	.byte	0x03, 0x50
        /*010a*/ 	.short	0x0000


	//----- nvinfo : EIATTR_TCGEN05_1CTA_USED
	.align		4
        /*010c*/ 	.byte	0x01, 0x51
	.zero		2


	//----- nvinfo : EIATTR_MAXREG_COUNT
	.align		4
        /*0110*/ 	.byte	0x03, 0x1b
        /*0112*/ 	.short	0x00ff


	//----- nvinfo : EIATTR_NUM_BARRIERS
	.align		4
        /*0114*/ 	.byte	0x02, 0x4c
        /*0116*/ 	.byte	0x01
	.zero		1


	//----- nvinfo : EIATTR_ANNOTATIONS
	.align		4
        /*0118*/ 	.byte	0x04, 0x55
        /*011a*/ 	.short	(.L_50 - .L_49)


	//   ....[0]....
.L_49:
        /*011c*/ 	.word	0x00000001
        /*0120*/ 	.byte	0x30, 0x0e, 0x00, 0x00, 0x01, 0x00, 0x00, 0x00, 0x70, 0x0e, 0x00, 0x00, 0x01, 0x00, 0x00, 0x00
        /* <DEDUP_REMOVED lines=252> */
        /*10f0*/ 	.byte	0xd0, 0x2e, 0x01, 0x00, 0x01, 0x00, 0x00, 0x00, 0x30, 0x31, 0x01, 0x00


	//----- nvinfo : EIATTR_INT_WARP_WIDE_INSTR_OFFSETS
	.align		4
.L_50:
        /*10fc*/ 	.byte	0x04, 0x31
        /*10fe*/ 	.short	(.L_52 - .L_51)


	//   ....[0]....
.L_51:
        /*1100*/ 	.word	0x00004ed0


	//   ....[1]....
        /*1104*/ 	.word	0x00004ef0


	//   ....[2]....
        /*1108*/ 	.word	0x00004f90


	//   ....[3]....
        /*110c*/ 	.word	0x00016ae0


	//   ....[4]....
        /*1110*/ 	.word	0x00016b30


	//----- nvinfo : EIATTR_COOP_GROUP_MASK_REGIDS
	.align		4
.L_52:
        /*1114*/ 	.byte	0x04, 0x29
        /*1116*/ 	.short	(.L_54 - .L_53)


	//   ....[0]....
.L_53:
        /*1118*/ 	.word	0xffffffff


	//   ....[1]....
        /*111c*/ 	.word	0xffffffff


	//   ....[2]....
        /*1120*/ 	.word	0xffffffff


	//   ....[3]....
        /*1124*/ 	.word	0xffffffff


	//----- nvinfo : EIATTR_COOP_GROUP_INSTR_OFFSETS
	.align		4
.L_54:
        /*1128*/ 	.byte	0x04, 0x28
        /*112a*/ 	.short	(.L_56 - .L_55)


	//   ....[0]....
.L_55:
        /*112c*/ 	.word	0x00000070


	//   ....[1]....
        /*1130*/ 	.word	0x00000330


	//   ....[2]....
        /*1134*/ 	.word	0x00016970


	//   ....[3]....
        /*1138*/ 	.word	0x00016be0


	//----- nvinfo : EIATTR_VRC_CTA_INIT_COUNT
	.align		4
.L_56:
        /*113c*/ 	.byte	0x02, 0x4a
        /*113e*/ 	.byte	0x80
	.zero		1


	//----- nvinfo : EIATTR_MBARRIER_INSTR_OFFSETS
	.align		4
        /*1140*/ 	.byte	0x04, 0x39
        /*1142*/ 	.short	(.L_58 - .L_57)


	//   ....[0]....
.L_57:
        /*1144*/ 	.word	0x00005040
        /*1148*/ 	.word	0x000000ff
        /*114c*/ 	.word	0x00000000
        /*1150*/ 	.short	0x0100
        /*1152*/ 	.byte	0x08
	.zero		1


	//   ....[1]....
        /*1154*/ 	.word	0x00005060
        /*1158*/ 	.word	0x000000ff
        /*115c*/ 	.word	0x00028008
        /*1160*/ 	.short	0x0100
        /*1162*/ 	.byte	0x0a
	.zero		1


	//   ....[2]....
        /*1164*/ 	.word	0x0000fbc0
        /*1168*/ 	.word	0x000000ff
        /*116c*/ 	.word	0x00000000
        /*1170*/ 	.short	0x010a
        /*1172*/ 	.byte	0x08
	.zero		1


	//   ....[3]....
        /*1174*/ 	.word	0x000132d0
        /*1178*/ 	.word	0x000000ff
        /*117c*/ 	.word	0x00000000
        /*1180*/ 	.short	0x010a
        /*1182*/ 	.byte	0x08
	.zero		1


	//   ....[4]....
        /*1184*/ 	.word	0x00013480
        /*1188*/ 	.word	0x000000ff
        /*118c*/ 	.word	0x00028000
        /*1190*/ 	.short	0x0108
        /*1192*/ 	.byte	0x0a
	.zero		1


	//   ....[5]....
        /*1194*/ 	.word	0x00013560
        /*1198*/ 	.word	0x000000ff
        /*119c*/ 	.word	0x00028008
        /*11a0*/ 	.short	0x0108
        /*11a2*/ 	.byte	0x0a
	.zero		1


	//   ....[6]....
        /*11a4*/ 	.word	0x00016c00
        /*11a8*/ 	.word	0x000000ff
        /*11ac*/ 	.word	0x00000000
        /*11b0*/ 	.short	0x010a
        /*11b2*/ 	.byte	0x08
	.zero		1


	//   ....[7]....
        /*11b4*/ 	.word	0x00016c30
        /*11b8*/ 	.word	0x000000ff
        /*11bc*/ 	.word	0x00000000
        /*11c0*/ 	.short	0x010a
        /*11c2*/ 	.byte	0x08
	.zero		1


	//----- nvinfo : EIATTR_NUM_MBARRIERS
	.align		4
.L_58:
        /*11c4*/ 	.byte	0x03, 0x38
        /*11c6*/ 	.short	0x0002


	//----- nvinfo : EIATTR_EXIT_INSTR_OFFSETS
	.align		4
        /*11c8*/ 	.byte	0x04, 0x1c
        /*11ca*/ 	.short	(.L_60 - .L_59)


	//   ....[0]....
.L_59:
        /*11cc*/ 	.word	0x00016bf0


	//----- nvinfo : EIATTR_REQNTID
	.align		4
.L_60:
        /*11d0*/ 	.byte	0x04, 0x10
        /*11d2*/ 	.short	(.L_62 - .L_61)
.L_61:
        /*11d4*/ 	.word	0x00000080
        /*11d8*/ 	.word	0x00000001
        /*11dc*/ 	.word	0x00000001


	//----- nvinfo : EIATTR_CRS_STACK_SIZE
	.align		4
.L_62:
        /*11e0*/ 	.byte	0x04, 0x1e
        /*11e2*/ 	.short	(.L_64 - .L_63)
.L_63:
        /*11e4*/ 	.word	0x00000000


	//----- nvinfo : EIATTR_CBANK_PARAM_SIZE
	.align		4
.L_64:
        /*11e8*/ 	.byte	0x03, 0x19
        /*11ea*/ 	.short	0x0050


	//----- nvinfo : EIATTR_PARAM_CBANK
	.align		4
        /*11ec*/ 	.byte	0x04, 0x0a
        /*11ee*/ 	.short	(.L_66 - .L_65)
	.align		4
.L_65:
        /*11f0*/ 	.word	index@(.nv.constant0.matmul_kernel)
        /*11f4*/ 	.short	0x0380
        /*11f6*/ 	.short	0x0050


	//----- nvinfo : EIATTR_SW_WAR
	.align		4
.L_66:
        /*11f8*/ 	.byte	0x04, 0x36
        /*11fa*/ 	.short	(.L_68 - .L_67)
.L_67:
        /*11fc*/ 	.word	0x00000008
.L_68:


//--------------------- .nv.compat                --------------------------
	.section	.nv.compat,"",@"SHT_CUDA_COMPAT_INFO"
	.align	4
        /*0000*/ 	.byte	0x02, 0x02, 0x02, 0x00, 0x02, 0x05, 0x05, 0x00, 0x02, 0x03, 0x00, 0x00, 0x02, 0x06, 0x01, 0x00


//--------------------- .nv.callgraph             --------------------------
	.section	.nv.callgraph,"",@"SHT_CUDA_CALLGRAPH"
	.align	4
	.sectionentsize	8
	.align		4
        /*0000*/ 	.word	0x00000000
	.align		4
        /*0004*/ 	.word	0xffffffff
	.align		4
        /*0008*/ 	.word	0x00000000
	.align		4
        /*000c*/ 	.word	0xfffffffe
	.align		4
        /*0010*/ 	.word	0x00000000
	.align		4
        /*0014*/ 	.word	0xfffffffd
	.align		4
        /*0018*/ 	.word	0x00000000
	.align		4
        /*001c*/ 	.word	0xfffffffc


//--------------------- .text.matmul_kernel       --------------------------
	.section	.text.matmul_kernel,"ax",@progbits
	.align	128
        .global         matmul_kernel
        .type           matmul_kernel,@function
        .size           matmul_kernel,(.L_x_21 - matmul_kernel)
        .other          matmul_kernel,@"STO_CUDA_ENTRY STV_DEFAULT"
matmul_kernel:
.text.matmul_kernel:
[----:B------:R-:W1:Y:S01]  /*0000*/  LDC R1, c[0x0][0x37c] ;  /* 0x0000df00ff017b82 */ /* 0x000e620000000800 */
[----:B------:R-:W2:Y:S01]  /*0010*/  S2R R5, SR_TID.X ;  /* 0x0000000000057919 */ /* 0x000ea20000002100 */
[----:B-1----:R-:W-:Y:S01]  /*0020*/  VIADD R1, R1, 0xfffffca8 ;  /* 0xfffffca801017836 */ /* 0x002fe20000000000 */
[----:B--2---:R-:W-:-:S13]  /*0030*/  ISETP.GE.U32.AND P0, PT, R5, 0x20, PT ;  /* 0x000000200500780c */ /* 0x004fda0003f06070 */
[----:B------:R-:W-:Y:S02]  /*0040*/  VOTEU.ANY UP0, P0 ;  /* 0x0000000000ff7886 */ /* 0x000fe40000000100 */
[----:B------:R-:W-:Y:S05]  /*0050*/  BRA.U UP0, `(.L_x_0) ;  /* 0x0000000100b87547 */ /* 0x000fea000b800000 */
[----:B------:R-:W1:Y:S01]  /*0060*/  S2UR UR6, SR_CgaCtaId ;  /* 0x00000000000679c3 */ /* 0x000e620000008800 */
[----:B------:R-:W-:Y:S01]  /*0070*/  NOP ;  /* 0x0000000000007918 */ /* 0x000fe20000000000 */
[----:B------:R-:W-:Y:S02]  /*0080*/  UMOV UR4, 0x40 ;  /* 0x0000004000047882 */ /* 0x000fe40000000000 */
[----:B-1----:R-:W-:-:S09]  /*0090*/  ULEA UR4, UR6, UR4, 0x18 ;  /* 0x0000000406047291 */ /* 0x002fd2000f8ec0ff */
[----:B------:R-:W1:Y:S01]  /*00a0*/  LDS.U8 R0, [UR4] ;  /* 0x00000004ff007984 */ /* 0x000e620008000000 */
[----:B------:R-:W-:Y:S02]  /*00b0*/  UMOV UR4, 0x400 ;  /* 0x0000040000047882 */ /* 0x000fe40000000000 */
[----:B------:R-:W-:Y:S01]  /*00c0*/  ULEA UR4, UR6, UR4, 0x18 ;  /* 0x0000000406047291 */ /* 0x000fe2000f8ec0ff */
[----:B-1----:R-:W-:-:S13]  /*00d0*/  ISETP.NE.AND P0, PT, R0, RZ, PT ;  /* 0x000000ff0000720c */ /* 0x002fda0003f05270 */
[----:B------:R-:W-:Y:S05]  /*00e0*/  @P0 BRA `(.L_x_1) ;  /* 0x00000000007c0947 */ /* 0x000fea0003800000 */
[----:B------:R-:W-:-:S13]  /*00f0*/  ELECT P0, URZ, PT ;  /* 0x0000000000ff782f */ /* 0x000fda0003800000 */
[----:B------:R-:W-:Y:S05]  /*0100*/  @!P0 BRA `(.L_x_2) ;  /* 0x0000000000848947 */ /* 0x000fea0003800000 */
[----:B------:R-:W-:Y:S01]  /*0110*/  UMOV UR5, 0x8 ;  /* 0x0000000800057882 */ /* 0x000fe20000000000 */
[----:B------:R-:W-:Y:S02]  /*0120*/  IMAD.MOV.U32 R4, RZ, RZ, 0x1 ;  /* 0x00000001ff047424 */ /* 0x000fe400078e00ff */
[----:B------:R-:W-:Y:S02]  /*0130*/  IMAD.MOV.U32 R7, RZ, RZ, 0xff ;  /* 0x000000ffff077424 */ /* 0x000fe400078e00ff */
[----:B------:R-:W-:Y:S04]  /*0140*/  DEPBAR.LE SB1, 0x36 ;  /* 0x00009d800000791a */ /* 0x000fe80000000000 */
[----:B------:R-:W1:Y:S02]  /*0150*/  UTCATOMSWS.FIND_AND_SET.ALIGN UP1, UR5, UR5 ;  /* 0x00000005000575e3 */ /* 0x000e640008020800 */
[----:B-1----:R-:W-:-:S04]  /*0160*/  PLOP3.LUT P0, PT, PT, PT, UP1, 0x80, 0x8 ;  /* 0x000000000008781c */ /* 0x002fc80003f0f018 */
[----:B------:R-:W-:-:S04]  /*0170*/  SEL R0, RZ, 0xffffffff, !P0 ;  /* 0xffffffffff007807 */ /* 0x000fc80004000000 */
[----:B------:R-:W-:Y:S01]  /*0180*/  ISETP.NE.AND P0, PT, R0, RZ, PT ;  /* 0x000000ff0000720c */ /* 0x000fe20003f05270 */
[----:B------:R-:W-:-:S12]  /*0190*/  IMAD.U32 R0, RZ, RZ, UR5 ;  /* 0x00000005ff007e24 */ /* 0x000fd8000f8e00ff */
[----:B------:R-:W-:Y:S05]  /*01a0*/  @P0 BRA `(.L_x_3) ;  /* 0x0000000000240947 */ /* 0x000fea0003800000 */
.L_x_4:
[----:B------:R-:W-:Y:S05]  /*01b0*/  NANOSLEEP 0x64 ;  /* 0x000000640000795d */ /* 0x000fea0003800000 */
[----:B------:R-:W-:-:S05]  /*01c0*/  UMOV UR5, 0x8 ;  /* 0x0000000800057882 */ /* 0x000fca0000000000 */
[----:B------:R-:W-:Y:S04]  /*01d0*/  DEPBAR.LE SB1, 0x36 ;  /* 0x00009d800000791a */ /* 0x000fe80000000000 */
[----:B------:R-:W1:Y:S02]  /*01e0*/  UTCATOMSWS.FIND_AND_SET.ALIGN UP1, UR5, UR5 ;  /* 0x00000005000575e3 */ /* 0x000e640008020800 */
[----:B-1----:R-:W-:-:S04]  /*01f0*/  PLOP3.LUT P0, PT, PT, PT, UP1, 0x80, 0x8 ;  /* 0x000000000008781c */ /* 0x002fc80003f0f018 */
[----:B------:R-:W-:-:S04]  /*0200*/  SEL R0, RZ, 0xffffffff, !P0 ;  /* 0xffffffffff007807 */ /* 0x000fc80004000000 */
[----:B------:R-:W-:Y:S01]  /*0210*/  ISETP.NE.AND P0, PT, R0, RZ, PT ;  /* 0x000000ff0000720c */ /* 0x000fe20003f05270 */
[----:B------:R-:W-:-:S12]  /*0220*/  IMAD.U32 R0, RZ, RZ, UR5 ;  /* 0x00000005ff007e24 */ /* 0x000fd8000f8e00ff */
[----:B------:R-:W-:Y:S05]  /*0230*/  @!P0 BRA `(.L_x_4) ;  /* 0xfffffffc00dc8947 */ /* 0x000fea000383ffff */
.L_x_3:
[C---:B------:R-:W-:Y:S01]  /*0240*/  VIADD R3, R0.reuse, 0x10 ;  /* 0x0000001000037836 */ /* 0x040fe20000000000 */
[----:B------:R-:W-:Y:S01]  /*0250*/  UMOV UR5, 0x50 ;  /* 0x0000005000057882 */ /* 0x000fe20000000000 */
[----:B------:R-:W-:Y:S01]  /*0260*/  SHF.L.U32 R2, R7, R0, RZ ;  /* 0x0000000007027219 */ /* 0x000fe200000006ff */
[----:B------:R-:W-:Y:S01]  /*0270*/  ULEA UR5, UR6, UR5, 0x18 ;  /* 0x0000000506057291 */ /* 0x000fe2000f8ec0ff */
[----:B------:R-:W-:Y:S01]  /*0280*/  IMAD.SHL.U32 R0, R0, 0x20, RZ ;  /* 0x0000002000007824 */ /* 0x000fe200078e00ff */
[----:B------:R-:W-:-:S04]  /*0290*/  SHF.L.U32 R3, R4, R3, RZ ;  /* 0x0000000304037219 */ /* 0x000fc800000006ff */
[----:B------:R-:W-:-:S05]  /*02a0*/  LOP3.LUT R2, R3, R2, RZ, 0xfc, !PT ;  /* 0x0000000203027212 */ /* 0x000fca00078efcff */
[----:B------:R1:W-:Y:S04]  /*02b0*/  ATOMS.OR RZ, [UR5], R2 ;  /* 0x00000002ffff798c */ /* 0x0003e8000b000005 */
[----:B------:R1:W-:Y:S01]  /*02c0*/  STS [UR4], R0 ;  /* 0x00000000ff007988 */ /* 0x0003e20008000804 */
[----:B------:R-:W-:Y:S05]  /*02d0*/  BRA `(.L_x_2) ;  /* 0x0000000000107947 */ /* 0x000fea0003800000 */
.L_x_1:
[----:B------:R-:W-:Y:S01]  /*02e0*/  IMAD.MOV.U32 R0, RZ, RZ, -0x1 ;  /* 0xffffffffff007424 */ /* 0x000fe200078e00ff */
[----:B------:R-:W-:-:S04]  /*02f0*/  MOV R2, 0x320 ;  /* 0x0000032000027802 */ /* 0x000fc80000000f00 */
[----:B------:R1:W-:Y:S03]  /*0300*/  STS [UR4], R0 ;  /* 0x00000000ff007988 */ /* 0x0003e60008000804 */
[----:B-1----:R-:W-:Y:S05]  /*0310*/  CALL.REL.NOINC `($__internal_1_$__cuda_sm10x_tcgen05_guardrail_trap_phase_invalid_during_alloc) ;  /* 0x00000168005c7944 */ /* 0x002fea0003c00000 */
.L_x_2:
[----:B------:R-:W-:Y:S05]  /*0320*/  WARPSYNC.ALL ;  /* 0x0000000000007948 */ /* 0x000fea0003800000 */
[----:B------:R-:W-:Y:S01]  /*0330*/  NOP ;  /* 0x0000000000007918 */ /* 0x000fe20000000000 */
.L_x_0:
[----:B------:R-:W2:Y:S08]  /*0340*/  LDC.64 R12, c[0x0][0x398] ;  /* 0x0000e600ff0c7b82 */ /* 0x000eb00000000a00 */
[----:B------:R-:W3:Y:S02]  /*0350*/  S2UR UR5, SR_CgaSize ;  /* 0x00000000000579c3 */ /* 0x000ee40000008a00 */
[----:B---3--:R-:W-:-:S12]  /*0360*/  UIMAD UR5, UR5, -0xa0, URZ ;  /* 0xffffff60050578a4 */ /* 0x008fd8000f8e02ff */
[----:B------:R-:W3:Y:S01]  /*0370*/  LDCU UR5, c[0x0][UR5+0x2b0] ;  /* 0x00005600050577ac */ /* 0x000ee20008000800 */
[----:B------:R-:W-:Y:S01]  /*0380*/  LOP3.LUT R72, R5, 0x3f, RZ, 0xc0, !PT ;  /* 0x0000003f05487812 */ /* 0x000fe200078ec0ff */
[----:B------:R-:W-:Y:S01]  /*0390*/  UMOV UR10, 0x400 ;  /* 0x00000400000a7882 */ /* 0x000fe20000000000 */
[----:B------:R-:W4:Y:S01]  /*03a0*/  LDCU.128 UR12, c[0x0][0x380] ;  /* 0x00007000ff0c77ac */ /* 0x000f220008000c00 */
[----:B------:R-:W5:Y:S01]  /*03b0*/  S2UR UR4, SR_CTAID.X ;  /* 0x00000000000479c3 */ /* 0x000f620000002500 */
[----:B------:R-:W1:Y:S01]  /*03c0*/  LDCU.64 UR32, c[0x0][0x358] ;  /* 0x00006b00ff2077ac */ /* 0x000e620008000a00 */
[----:B------:R-:W-:-:S06]  /*03d0*/  UMOV UR7, 0x1 ;  /* 0x0000000100077882 */ /* 0x000fcc0000000000 */
[----:B------:R-:W1:Y:S02]  /*03e0*/  LDC R162, c[0x0][0x3a0] ;  /* 0x0000e800ffa27b82 */ /* 0x000e640000000800 */
[----:B-12---:R-:W-:Y:S01]  /*03f0*/  VIADD R0, R13, 0x7f ;  /* 0x0000007f0d007836 */ /* 0x006fe20000000000 */
[----:B------:R-:W-:-:S05]  /*0400*/  IABS R15, R12 ;  /* 0x0000000c000f7213 */ /* 0x000fca0000000000 */
[----:B------:R-:W1:Y:S01]  /*0410*/  LDC.64 R78, c[0x0][0x3a8] ;  /* 0x0000ea00ff4e7b82 */ /* 0x000e620000000a00 */
[----:B------:R-:W-:Y:S02]  /*0420*/  SHF.R.S32.HI R3, RZ, 0x1f, R0 ;  /* 0x0000001fff037819 */ /* 0x000fe40000011400 */
[----:B-----5:R-:W-:Y:S02]  /*0430*/  I2FP.F32.U32 R6, UR4 ;  /* 0x0000000400067c45 */ /* 0x020fe40008201000 */
[----:B------:R-:W-:-:S03]  /*0440*/  LEA.HI R3, R3, R0, RZ, 0x7 ;  /* 0x0000000003037211 */ /* 0x000fc600078f38ff */
[----:B---3--:R-:W-:Y:S01]  /*0450*/  FMUL R6, R6, UR5 ;  /* 0x0000000506067c20 */ /* 0x008fe20008400000 */
[----:B------:R-:W-:Y:S01]  /*0460*/  SHF.R.S32.HI R3, RZ, 0x7, R3 ;  /* 0x00000007ff037819 */ /* 0x000fe20000011403 */
[----:B------:R-:W2:Y:S01]  /*0470*/  S2UR UR5, SR_CgaCtaId ;  /* 0x00000000000579c3 */ /* 0x000ea20000008800 */
[C---:B------:R-:W-:Y:S01]  /*0480*/  VIADD R161, R162.reuse, 0x3f ;  /* 0x0000003fa2a17836 */ /* 0x040fe20000000000 */
[----:B------:R-:W-:Y:S01]  /*0490*/  F2I.U32.TRUNC.NTZ R7, R6 ;  /* 0x0000000600077305 */ /* 0x000fe2000020f000 */
[----:B------:R-:W-:Y:S02]  /*04a0*/  VIADD R157, R162, 0xffffffc0 ;  /* 0xffffffc0a29d7836 */ /* 0x000fe40000000000 */
[----:B------:R-:W-:-:S05]  /*04b0*/  IMAD.SHL.U32 R4, R3, 0x8, RZ ;  /* 0x0000000803047824 */ /* 0x000fca00078e00ff */
[----:B------:R-:W-:Y:S01]  /*04c0*/  IABS R9, R4 ;  /* 0x0000000400097213 */ /* 0x000fe20000000000 */
[C---:B-1----:R-:W-:Y:S02]  /*04d0*/  IMAD.SHL.U32 R102, R78.reuse, 0x4, RZ ;  /* 0x000000044e667824 */ /* 0x042fe400078e00ff */
[C---:B------:R-:W-:Y:S01]  /*04e0*/  IMAD.SHL.U32 R104, R78.reuse, 0x2, RZ ;  /* 0x000000024e687824 */ /* 0x040fe200078e00ff */
[----:B------:R-:W1:Y:S01]  /*04f0*/  I2F.RP R0, R9 ;  /* 0x0000000900007306 */ /* 0x000e620000209400 */
[C---:B------:R-:W-:Y:S02]  /*0500*/  IMAD R81, R78.reuse, 0x3, RZ ;  /* 0x000000034e517824 */ /* 0x040fe400078e02ff */
[C---:B------:R-:W-:Y:S02]  /*0510*/  IMAD R98, R78.reuse, 0xc, RZ ;  /* 0x0000000c4e627824 */ /* 0x040fe400078e02ff */
[C---:B------:R-:W-:Y:S02]  /*0520*/  IMAD R83, R78.reuse, 0x5, RZ ;  /* 0x000000054e537824 */ /* 0x040fe400078e02ff */
[----:B------:R-:W-:-:S02]  /*0530*/  IMAD R101, R78, 0x6, RZ ;  /* 0x000000064e657824 */ /* 0x000fc400078e02ff */
[C---:B------:R-:W-:Y:S01]  /*0540*/  IMAD R88, R78.reuse, 0x7, RZ ;  /* 0x000000074e587824 */ /* 0x040fe200078e02ff */
[----:B--2---:R-:W-:Y:S01]  /*0550*/  USHF.L.U32 UR4, UR5, 0x7, URZ ;  /* 0x0000000705047899 */ /* 0x004fe200080006ff */
[C---:B------:R-:W-:Y:S01]  /*0560*/  IMAD R96, R78.reuse, 0x14, RZ ;  /* 0x000000144e607824 */ /* 0x040fe200078e02ff */
[----:B------:R-:W-:Y:S01]  /*0570*/  ULEA UR10, UR5, UR10, 0x18 ;  /* 0x0000000a050a7291 */ /* 0x000fe2000f8ec0ff */
[C---:B------:R-:W-:Y:S01]  /*0580*/  IMAD.SHL.U32 R100, R78.reuse, 0x8, RZ ;  /* 0x000000084e647824 */ /* 0x040fe200078e00ff */
[----:B------:R-:W-:Y:S01]  /*0590*/  ULOP3.LUT UR4, UR4, 0x180, URZ, 0xc0, !UPT ;  /* 0x0000018004047892 */ /* 0x000fe2000f8ec0ff */
[----:B-1----:R-:W1:Y:S01]  /*05a0*/  MUFU.RCP R0, R0 ;  /* 0x0000000000007308 */ /* 0x002e620000001000 */
[C---:B------:R-:W-:Y:S01]  /*05b0*/  IMAD R85, R78.reuse, 0x9, RZ ;  /* 0x000000094e557824 */ /* 0x040fe200078e02ff */
[----:B------:R-:W-:Y:S01]  /*05c0*/  UIADD3 UR8, UPT, UPT, UR10, 0x28000, URZ ;  /* 0x000280000a087890 */ /* 0x000fe2000fffe0ff */
[C---:B------:R-:W-:Y:S02]  /*05d0*/  IMAD R99, R78.reuse, 0xa, RZ ;  /* 0x0000000a4e637824 */ /* 0x040fe400078e02ff */
[----:B------:R-:W-:-:S02]  /*05e0*/  IMAD R90, R78, 0xb, RZ ;  /* 0x0000000b4e5a7824 */ /* 0x000fc400078e02ff */
[C---:B------:R-:W-:Y:S02]  /*05f0*/  IMAD R87, R78.reuse, 0xd, RZ ;  /* 0x0000000d4e577824 */ /* 0x040fe400078e02ff */
[C---:B------:R-:W-:Y:S02]  /*0600*/  IMAD R92, R78.reuse, 0xf, RZ ;  /* 0x0000000f4e5c7824 */ /* 0x040fe400078e02ff */
[C---:B------:R-:W-:Y:S02]  /*0610*/  IMAD R89, R78.reuse, 0x11, RZ ;  /* 0x000000114e597824 */ /* 0x040fe400078e02ff */
[C---:B------:R-:W-:Y:S02]  /*0620*/  IMAD R97, R78.reuse, 0x12, RZ ;  /* 0x000000124e617824 */ /* 0x040fe400078e02ff */
[----:B------:R-:W-:Y:S02]  /*0630*/  IMAD R62, R78, 0x28, RZ ;  /* 0x000000284e3e7824 */ /* 0x000fe400078e02ff */
[----:B-1----:R-:W-:Y:S01]  /*0640*/  VIADD R2, R0, 0xffffffe ;  /* 0x0ffffffe00027836 */ /* 0x002fe20000000000 */
[----:B------:R-:W-:Y:S01]  /*0650*/  IABS R0, R7 ;  /* 0x0000000700007213 */ /* 0x000fe20000000000 */
[----:B------:R-:W-:-:S02]  /*0660*/  IMAD R91, R78, 0x13, RZ ;  /* 0x000000134e5b7824 */ /* 0x000fc400078e02ff */
[----:B------:R1:W2:Y:S01]  /*0670*/  F2I.FTZ.U32.TRUNC.NTZ R3, R2 ;  /* 0x0000000200037305 */ /* 0x0002a2000021f000 */
[C---:B------:R-:W-:Y:S02]  /*0680*/  IMAD R70, R78.reuse, 0x2c, RZ ;  /* 0x0000002c4e467824 */ /* 0x040fe400078e02ff */
[C---:B------:R-:W-:Y:S02]  /*0690*/  IMAD R86, R78.reuse, 0x30, RZ ;  /* 0x000000304e567824 */ /* 0x040fe400078e02ff */
[C---:B------:R-:W-:Y:S02]  /*06a0*/  IMAD R94, R78.reuse, 0x34, RZ ;  /* 0x000000344e5e7824 */ /* 0x040fe400078e02ff */
[C---:B------:R-:W-:Y:S02]  /*06b0*/  IMAD R103, R78.reuse, 0x38, RZ ;  /* 0x000000384e677824 */ /* 0x040fe400078e02ff */
[----:B-1----:R-:W-:Y:S02]  /*06c0*/  IMAD.MOV.U32 R2, RZ, RZ, RZ ;  /* 0x000000ffff027224 */ /* 0x002fe400078e00ff */
[----:B------:R-:W-:-:S02]  /*06d0*/  IMAD R113, R78, 0x3c, RZ ;  /* 0x0000003c4e717824 */ /* 0x000fc400078e02ff */
[C---:B------:R-:W-:Y:S02]  /*06e0*/  IMAD R95, R78.reuse, 0x15, RZ ;  /* 0x000000154e5f7824 */ /* 0x040fe400078e02ff */
[--C-:B--2---:R-:W-:Y:S02]  /*06f0*/  IMAD.MOV R8, RZ, RZ, -R3.reuse ;  /* 0x000000ffff087224 */ /* 0x104fe400078e0a03 */
[----:B------:R-:W-:Y:S02]  /*0700*/  IMAD R93, R78, 0x16, RZ ;  /* 0x000000164e5d7824 */ /* 0x000fe400078e02ff */
[----:B------:R-:W-:Y:S01]  /*0710*/  IMAD R11, R8, R9, RZ ;  /* 0x00000009080b7224 */ /* 0x000fe200078e02ff */
[----:B------:R-:W-:Y:S01]  /*0720*/  IABS R8, R4 ;  /* 0x0000000400087213 */ /* 0x000fe20000000000 */
[----:B------:R-:W-:Y:S02]  /*0730*/  IMAD R77, R78, 0x17, RZ ;  /* 0x000000174e4d7824 */ /* 0x000fe400078e02ff */
[----:B------:R-:W-:-:S04]  /*0740*/  IMAD.HI.U32 R3, R3, R11, R2 ;  /* 0x0000000b03037227 */ /* 0x000fc800078e0002 */
[----:B------:R-:W-:Y:S02]  /*0750*/  IMAD.MOV R2, RZ, RZ, -R8 ;  /* 0x000000ffff027224 */ /* 0x000fe400078e0a08 */
[----:B------:R-:W-:-:S04]  /*0760*/  IMAD.HI.U32 R3, R3, R0, RZ ;  /* 0x0000000003037227 */ /* 0x000fc800078e00ff */
[----:B------:R-:W-:Y:S02]  /*0770*/  IMAD R0, R3, R2, R0 ;  /* 0x0000000203007224 */ /* 0x000fe400078e0200 */
[C---:B------:R-:W-:Y:S02]  /*0780*/  IMAD R55, R78.reuse, 0x98, RZ ;  /* 0x000000984e377824 */ /* 0x040fe400078e02ff */
[C---:B------:R-:W-:Y:S01]  /*0790*/  IMAD R56, R78.reuse, 0x25, RZ ;  /* 0x000000254e387824 */ /* 0x040fe200078e02ff */
[----:B------:R-:W-:Y:S01]  /*07a0*/  ISETP.GT.U32.AND P1, PT, R9, R0, PT ;  /* 0x000000000900720c */ /* 0x000fe20003f24070 */
[C---:B------:R-:W-:Y:S02]  /*07b0*/  IMAD R58, R78.reuse, 0x26, RZ ;  /* 0x000000264e3a7824 */ /* 0x040fe400078e02ff */
[C---:B------:R-:W-:Y:S02]  /*07c0*/  IMAD R57, R78.reuse, 0x9c, RZ ;  /* 0x0000009c4e397824 */ /* 0x040fe400078e02ff */
[----:B------:R-:W-:-:S02]  /*07d0*/  IMAD R59, R78, 0xa0, RZ ;  /* 0x000000a04e3b7824 */ /* 0x000fc400078e02ff */
[C---:B------:R-:W-:Y:S02]  /*07e0*/  IMAD R60, R78.reuse, 0x27, RZ ;  /* 0x000000274e3c7824 */ /* 0x040fe400078e02ff */
[C---:B------:R-:W-:Y:S02]  /*07f0*/  IMAD R61, R78.reuse, 0xa4, RZ ;  /* 0x000000a44e3d7824 */ /* 0x040fe400078e02ff */
[----:B------:R-:W-:Y:S02]  /*0800*/  IMAD R63, R78, 0xa8, RZ ;  /* 0x000000a84e3f7824 */ /* 0x000fe400078e02ff */
[----:B------:R-:W-:Y:S02]  /*0810*/  @!P1 IMAD.IADD R0, R0, 0x1, -R9 ;  /* 0x0000000100009824 */ /* 0x000fe400078e0a09 */
[----:B------:R-:W-:Y:S01]  /*0820*/  @!P1 VIADD R3, R3, 0x1 ;  /* 0x0000000103039836 */ /* 0x000fe20000000000 */
[----:B------:R-:W-:Y:S01]  /*0830*/  ISETP.NE.AND P1, PT, R4, RZ, PT ;  /* 0x000000ff0400720c */ /* 0x000fe20003f25270 */
[----:B------:R-:W-:Y:S01]  /*0840*/  IMAD R64, R78, 0x29, RZ ;  /* 0x000000294e407824 */ /* 0x000fe200078e02ff */
[----:B------:R-:W-:Y:S01]  /*0850*/  ISETP.GE.U32.AND P0, PT, R0, R9, PT ;  /* 0x000000090000720c */ /* 0x000fe20003f06070 */
[C---:B------:R-:W-:Y:S01]  /*0860*/  IMAD R66, R78.reuse, 0x2a, RZ ;  /* 0x0000002a4e427824 */ /* 0x040fe200078e02ff */
[----:B------:R-:W-:Y:S01]  /*0870*/  LOP3.LUT R0, R7, R4, RZ, 0x3c, !PT ;  /* 0x0000000407007212 */ /* 0x000fe200078e3cff */
[----:B------:R-:W-:-:S02]  /*0880*/  IMAD R65, R78, 0xac, RZ ;  /* 0x000000ac4e417824 */ /* 0x000fc400078e02ff */
[----:B------:R-:W-:Y:S01]  /*0890*/  IMAD R68, R78, 0x2b, RZ ;  /* 0x0000002b4e447824 */ /* 0x000fe200078e02ff */
[----:B------:R-:W-:Y:S01]  /*08a0*/  ISETP.GE.AND P2, PT, R0, RZ, PT ;  /* 0x000000ff0000720c */ /* 0x000fe20003f46270 */
[----:B------:R-:W-:Y:S02]  /*08b0*/  VIADD R0, R12, 0x1ff ;  /* 0x000001ff0c007836 */ /* 0x000fe40000000000 */
[C---:B------:R-:W-:Y:S02]  /*08c0*/  IMAD R69, R78.reuse, 0xb4, RZ ;  /* 0x000000b44e457824 */ /* 0x040fe400078e02ff */
[C---:B------:R-:W-:Y:S02]  /*08d0*/  IMAD R71, R78.reuse, 0xb8, RZ ;  /* 0x000000b84e477824 */ /* 0x040fe400078e02ff */
[----:B------:R-:W-:Y:S02]  /*08e0*/  @P0 VIADD R3, R3, 0x1 ;  /* 0x0000000103030836 */ /* 0x000fe40000000000 */
[----:B------:R-:W-:-:S02]  /*08f0*/  IMAD R80, R78, 0x2d, RZ ;  /* 0x0000002d4e507824 */ /* 0x000fc400078e02ff */
[----:B------:R-:W-:Y:S01]  /*0900*/  IMAD.MOV.U32 R2, RZ, RZ, R3 ;  /* 0x000000ffff027224 */ /* 0x000fe200078e0003 */
[----:B------:R-:W-:Y:S01]  /*0910*/  SHF.R.S32.HI R3, RZ, 0x1f, R0 ;  /* 0x0000001fff037819 */ /* 0x000fe20000011400 */
[C---:B------:R-:W-:Y:S02]  /*0920*/  IMAD R82, R78.reuse, 0x2e, RZ ;  /* 0x0000002e4e527824 */ /* 0x040fe400078e02ff */
[----:B------:R-:W-:Y:S01]  /*0930*/  @!P2 IMAD.MOV R2, RZ, RZ, -R2 ;  /* 0x000000ffff02a224 */ /* 0x000fe200078e0a02 */
[----:B------:R-:W-:Y:S01]  /*0940*/  @!P1 LOP3.LUT R2, RZ, R4, RZ, 0x33, !PT ;  /* 0x00000004ff029212 */ /* 0x000fe200078e33ff */
[C---:B------:R-:W-:Y:S01]  /*0950*/  IMAD R84, R78.reuse, 0x2f, RZ ;  /* 0x0000002f4e547824 */ /* 0x040fe200078e02ff */
[----:B------:R-:W-:Y:S01]  /*0960*/  LEA.HI R3, R3, R0, RZ, 0x9 ;  /* 0x0000000003037211 */ /* 0x000fe200078f48ff */
[----:B------:R-:W-:Y:S02]  /*0970*/  IMAD R105, R78, 0x39, RZ ;  /* 0x000000394e697824 */ /* 0x000fe400078e02ff */
[----:B------:R-:W-:-:S02]  /*0980*/  IMAD.SHL.U32 R14, R2, 0x8, RZ ;  /* 0x00000008020e7824 */ /* 0x000fc400078e00ff */
[----:B------:R-:W-:Y:S02]  /*0990*/  IMAD.MOV R2, RZ, RZ, -R2 ;  /* 0x000000ffff027224 */ /* 0x000fe400078e0a02 */
[----:B------:R-:W-:Y:S01]  /*09a0*/  IMAD R107, R78, 0x3a, RZ ;  /* 0x0000003a4e6b7824 */ /* 0x000fe200078e02ff */
[----:B------:R-:W-:Y:S01]  /*09b0*/  LEA.HI.SX32 R3, R3, -R14, 0x17 ;  /* 0x8000000e03037211 */ /* 0x000fe200078fbaff */
[----:B------:R-:W-:Y:S02]  /*09c0*/  IMAD R16, R4, R2, R7 ;  /* 0x0000000204107224 */ /* 0x000fe400078e0207 */
[C---:B------:R-:W-:Y:S01]  /*09d0*/  IMAD R106, R78.reuse, 0xf0, RZ ;  /* 0x000000f04e6a7824 */ /* 0x040fe200078e02ff */
[----:B------:R-:W-:Y:S01]  /*09e0*/  VIMNMX R17, PT, PT, R3, 0x8, PT ;  /* 0x0000000803117848 */ /* 0x000fe20003fe0100 */
[C---:B------:R-:W-:Y:S01]  /*09f0*/  IMAD R109, R78.reuse, 0x3b, RZ ;  /* 0x0000003b4e6d7824 */ /* 0x040fe200078e02ff */
[----:B------:R-:W-:Y:S01]  /*0a00*/  IABS R11, R16 ;  /* 0x00000010000b7213 */ /* 0x000fe20000000000 */
[C---:B------:R-:W-:Y:S01]  /*0a10*/  IMAD R108, R78.reuse, 0xf4, RZ ;  /* 0x000000f44e6c7824 */ /* 0x040fe200078e02ff */
[-C--:B------:R-:W-:Y:S01]  /*0a20*/  IABS R9, R17.reuse ;  /* 0x0000001100097213 */ /* 0x080fe20000000000 */
[C---:B------:R-:W-:Y:S01]  /*0a30*/  IMAD R112, R78.reuse, 0x3d, RZ ;  /* 0x0000003d4e707824 */ /* 0x040fe200078e02ff */
[----:B------:R-:W-:Y:S01]  /*0a40*/  IABS R4, R17 ;  /* 0x0000001100047213 */ /* 0x000fe20000000000 */
[C---:B------:R-:W-:Y:S01]  /*0a50*/  IMAD R110, R78.reuse, 0xf8, RZ ;  /* 0x000000f84e6e7824 */ /* 0x040fe200078e02ff */
[----:B------:R-:W1:Y:S01]  /*0a60*/  I2F.RP R0, R9 ;  /* 0x0000000900007306 */ /* 0x000e620000209400 */
[----:B------:R-:W-:-:S02]  /*0a70*/  IMAD R158, R78, 0x3e, RZ ;  /* 0x0000003e4e9e7824 */ /* 0x000fc400078e02ff */
[----:B------:R-:W-:-:S05]  /*0a80*/  IMAD R160, R78, 0x3f, RZ ;  /* 0x0000003f4ea07824 */ /* 0x000fca00078e02ff */
[----:B-1----:R-:W1:Y:S02]  /*0a90*/  MUFU.RCP R0, R0 ;  /* 0x0000000000007308 */ /* 0x002e640000001000 */
[----:B-1----:R-:W-:Y:S02]  /*0aa0*/  VIADD R3, R0, 0xffffffe ;  /* 0x0ffffffe00037836 */ /* 0x002fe40000000000 */
[----:B------:R-:W-:Y:S01]  /*0ab0*/  IMAD.MOV R0, RZ, RZ, -R4 ;  /* 0x000000ffff007224 */ /* 0x000fe200078e0a04 */
[----:B------:R-:W-:-:S03]  /*0ac0*/  IABS R4, R13 ;  /* 0x0000000d00047213 */ /* 0x000fc60000000000 */
[----:B------:R-:W1:Y:S08]  /*0ad0*/  F2I.FTZ.U32.TRUNC.NTZ R3, R3 ;  /* 0x0000000300037305 */ /* 0x000e70000021f000 */
[----:B------:R-:W2:Y:S01]  /*0ae0*/  I2F.RP R8, R4 ;  /* 0x0000000400087306 */ /* 0x000ea20000209400 */
[----:B-1----:R-:W-:-:S04]  /*0af0*/  IMAD.MOV R6, RZ, RZ, -R3 ;  /* 0x000000ffff067224 */ /* 0x002fc800078e0a03 */
[----:B------:R-:W-:-:S04]  /*0b00*/  IMAD.MOV.U32 R2, RZ, RZ, R6 ;  /* 0x000000ffff027224 */ /* 0x000fc800078e0006 */
[----:B------:R-:W-:Y:S01]  /*0b10*/  IMAD R7, R2, R9, RZ ;  /* 0x0000000902077224 */ /* 0x000fe200078e02ff */
[----:B--2---:R-:W1:Y:S01]  /*0b20*/  MUFU.RCP R8, R8 ;  /* 0x0000000800087308 */ /* 0x004e620000001000 */
[----:B------:R-:W-:-:S04]  /*0b30*/  IMAD.MOV.U32 R2, RZ, RZ, RZ ;  /* 0x000000ffff027224 */ /* 0x000fc800078e00ff */
[----:B------:R-:W-:-:S03]  /*0b40*/  IMAD.HI.U32 R2, R3, R7, R2 ;  /* 0x0000000703027227 */ /* 0x000fc600078e0002 */
[----:B------:R-:W2:Y:S03]  /*0b50*/  I2F.RP R3, R15 ;  /* 0x0000000f00037306 */ /* 0x000ea60000209400 */
[----:B------:R-:W-:-:S04]  /*0b60*/  IMAD.HI.U32 R2, R2, R11, RZ ;  /* 0x0000000b02027227 */ /* 0x000fc800078e00ff */
[----:B------:R-:W-:Y:S02]  /*0b70*/  IMAD R0, R2, R0, R11 ;  /* 0x0000000002007224 */ /* 0x000fe400078e020b */
[----:B-1----:R-:W-:Y:S01]  /*0b80*/  VIADD R10, R8, 0xffffffe ;  /* 0x0ffffffe080a7836 */ /* 0x002fe20000000000 */
[----:B------:R-:W-:Y:S02]  /*0b90*/  BAR.SYNC.DEFER_BLOCKING 0x0 ;  /* 0x0000000000007b1d */ /* 0x000fe40000010000 */
[----:B------:R-:W-:-:S04]  /*0ba0*/  ISETP.GT.U32.AND P1, PT, R9, R0, PT ;  /* 0x000000000900720c */ /* 0x000fc80003f24070 */
[----:B--2---:R-:W1:Y:S08]  /*0bb0*/  MUFU.RCP R3, R3 ;  /* 0x0000000300037308 */ /* 0x004e700000001000 */
[----:B------:R2:W-:Y:S01]  /*0bc0*/  F2I.FTZ.U32.TRUNC.NTZ R11, R10 ;  /* 0x0000000a000b7305 */ /* 0x0005e2000021f000 */
[----:B------:R-:W-:Y:S02]  /*0bd0*/  @!P1 IMAD.IADD R0, R0, 0x1, -R9 ;  /* 0x0000000100009824 */ /* 0x000fe400078e0a09 */
[----:B------:R-:W-:Y:S01]  /*0be0*/  @!P1 VIADD R2, R2, 0x1 ;  /* 0x0000000102029836 */ /* 0x000fe20000000000 */
[----:B------:R-:W-:-:S02]  /*0bf0*/  ISETP.NE.AND P1, PT, R17, RZ, PT ;  /* 0x000000ff1100720c */ /* 0x000fc40003f25270 */
[----:B------:R-:W-:Y:S02]  /*0c00*/  ISETP.GE.U32.AND P0, PT, R0, R9, PT ;  /* 0x000000090000720c */ /* 0x000fe40003f06070 */
[----:B------:R-:W-:Y:S01]  /*0c10*/  LOP3.LUT R0, R16, R17, RZ, 0x3c, !PT ;  /* 0x0000001110007212 */ /* 0x000fe200078e3cff */
[----:B-1----:R-:W-:Y:S01]  /*0c20*/  VIADD R6, R3, 0xffffffe ;  /* 0x0ffffffe03067836 */ /* 0x002fe20000000000 */
[----:B------:R-:W-:Y:S01]  /*0c30*/  SHF.R.U32.HI R9, RZ, 0x6, R5 ;  /* 0x00000006ff097819 */ /* 0x000fe20000011605 */
[----:B--2---:R-:W-:Y:S01]  /*0c40*/  IMAD.MOV.U32 R10, RZ, RZ, RZ ;  /* 0x000000ffff0a7224 */ /* 0x004fe200078e00ff */
[----:B------:R-:W-:Y:S01]  /*0c50*/  ISETP.GE.AND P2, PT, R0, RZ, PT ;  /* 0x000000ff0000720c */ /* 0x000fe20003f46270 */
[----:B------:R1:W2:Y:S01]  /*0c60*/  F2I.FTZ.U32.TRUNC.NTZ R7, R6 ;  /* 0x0000000600077305 */ /* 0x0002a2000021f000 */
[----:B------:R-:W-:-:S05]  /*0c70*/  SGXT.U32 R9, R9, 0x1 ;  /* 0x000000010909781a */ /* 0x000fca0000000000 */
[----:B------:R-:W-:Y:S02]  /*0c80*/  @P0 VIADD R2, R2, 0x1 ;  /* 0x0000000102020836 */ /* 0x000fe40000000000 */
[----:B-1----:R-:W-:Y:S02]  /*0c90*/  IMAD.MOV.U32 R6, RZ, RZ, RZ ;  /* 0x000000ffff067224 */ /* 0x002fe400078e00ff */
[----:B------:R-:W-:Y:S01]  /*0ca0*/  IMAD.MOV.U32 R18, RZ, RZ, R2 ;  /* 0x000000ffff127224 */ /* 0x000fe200078e0002 */
[----:B------:R-:W-:-:S03]  /*0cb0*/  LOP3.LUT R2, R5, 0x7f, RZ, 0xc0, !PT ;  /* 0x0000007f05027812 */ /* 0x000fc600078ec0ff */
[----:B------:R-:W-:Y:S01]  /*0cc0*/  @!P2 IMAD.MOV R18, RZ, RZ, -R18 ;  /* 0x000000ffff12a224 */ /* 0x000fe200078e0a12 */
[----:B------:R-:W-:Y:S01]  /*0cd0*/  @!P1 LOP3.LUT R18, RZ, R17, RZ, 0x33, !PT ;  /* 0x00000011ff129212 */ /* 0x000fe200078e33ff */
[----:B--2---:R-:W-:-:S04]  /*0ce0*/  IMAD.MOV R8, RZ, RZ, -R7 ;  /* 0x000000ffff087224 */ /* 0x004fc800078e0a07 */
[----:B------:R-:W-:-:S04]  /*0cf0*/  IMAD.MOV R0, RZ, RZ, -R18 ;  /* 0x000000ffff007224 */ /* 0x000fc800078e0a12 */
[----:B------:R-:W-:Y:S02]  /*0d00*/  IMAD R0, R17, R0, R16 ;  /* 0x0000000011007224 */ /* 0x000fe400078e0210 */
[----:B------:R-:W-:Y:S02]  /*0d10*/  IMAD R17, R8, R15, RZ ;  /* 0x0000000f08117224 */ /* 0x000fe400078e02ff */
[----:B------:R-:W-:Y:S02]  /*0d20*/  IMAD.IADD R3, R14, 0x1, R0 ;  /* 0x000000010e037824 */ /* 0x000fe400078e0200 */
[----:B------:R-:W-:Y:S02]  /*0d30*/  IMAD.SHL.U32 R0, R18, 0x80, RZ ;  /* 0x0000008012007824 */ /* 0x000fe400078e00ff */
[----:B------:R-:W-:Y:S01]  /*0d40*/  IMAD.MOV R14, RZ, RZ, -R11 ;  /* 0x000000ffff0e7224 */ /* 0x000fe200078e0a0b */
[----:B------:R-:W-:Y:S01]  /*0d50*/  LEA R3, R3, UR4, 0x9 ;  /* 0x0000000403037c11 */ /* 0x000fe2000f8e48ff */
[----:B------:R-:W-:Y:S01]  /*0d60*/  IMAD.HI.U32 R6, R7, R17, R6 ;  /* 0x0000001107067227 */ /* 0x000fe200078e0006 */
[----:B------:R-:W-:Y:S01]  /*0d70*/  LOP3.LUT R8, R0, R9, RZ, 0xfc, !PT ;  /* 0x0000000900087212 */ /* 0x000fe200078efcff */
[----:B------:R-:W1:Y:S02]  /*0d80*/  LDCU UR4, c[0x0][0x3a4] ;  /* 0x00007480ff0477ac */ /* 0x000e640008000800 */
[----:B------:R-:W-:Y:S01]  /*0d90*/  IMAD.MOV.U32 R9, RZ, RZ, R14 ;  /* 0x000000ffff097224 */ /* 0x000fe200078e000e */
[----:B------:R-:W-:Y:S01]  /*0da0*/  LOP3.LUT R16, R8, 0x2, RZ, 0xfc, !PT ;  /* 0x0000000208107812 */ /* 0x000fe200078efcff */
[----:B------:R-:W-:Y:S01]  /*0db0*/  IMAD.IADD R54, R2, 0x1, R3 ;  /* 0x0000000102367824 */ /* 0x000fe200078e0203 */
[----:B------:R-:W-:Y:S01]  /*0dc0*/  SHF.R.S32.HI R3, RZ, 0x6, R5 ;  /* 0x00000006ff037819 */ /* 0x000fe20000011405 */
[----:B------:R-:W-:Y:S01]  /*0dd0*/  IMAD R7, R9, R4, RZ ;  /* 0x0000000409077224 */ /* 0x000fe200078e02ff */
[----:B------:R-:W-:Y:S01]  /*0de0*/  IABS R152, R16 ;  /* 0x0000001000987213 */ /* 0x000fe20000000000 */
[----:B------:R-:W-:Y:S01]  /*0df0*/  IMAD.SHL.U32 R9, R5, 0x4, RZ ;  /* 0x0000000405097824 */ /* 0x000fe200078e00ff */
[----:B------:R-:W-:Y:S01]  /*0e00*/  IABS R14, R54 ;  /* 0x00000036000e7213 */ /* 0x000fe20000000000 */
[----:B------:R-:W-:Y:S01]  /*0e10*/  IMAD.HI.U32 R7, R11, R7, R10 ;  /* 0x000000070b077227 */ /* 0x000fe200078e000a */
[----:B------:R-:W-:Y:S01]  /*0e20*/  SGXT R10, R3, 0x1 ;  /* 0x00000001030a781a */ /* 0x000fe20000000200 */
[----:B------:R-:W-:Y:S01]  /*0e30*/  STL [R1+0x2c0], R54 ;  /* 0x0002c03601007387 */ /* 0x000fe20000100800 */
[----:B------:R-:W-:Y:S01]  /*0e40*/  LOP3.LUT R11, R8, 0x4, RZ, 0xfc, !PT ;  /* 0x00000004080b7812 */ /* 0x000fe200078efcff */
[----:B------:R-:W-:Y:S01]  /*0e50*/  IMAD.HI.U32 R6, R6, R14, RZ ;  /* 0x0000000e06067227 */ /* 0x000fe200078e00ff */
[----:B------:R-:W-:Y:S01]  /*0e60*/  LOP3.LUT R10, R10, 0x90, RZ, 0xc0, !PT ;  /* 0x000000900a0a7812 */ /* 0x000fe200078ec0ff */
[----:B------:R-:W-:Y:S01]  /*0e70*/  STL [R1+0x2c8], R102 ;  /* 0x0002c86601007387 */ /* 0x000fe20000100800 */
[----:B------:R-:W-:Y:S01]  /*0e80*/  IABS R150, R11 ;  /* 0x0000000b00967213 */ /* 0x000fe20000000000 */
[----:B------:R-:W-:Y:S01]  /*0e90*/  IMAD.HI.U32 R3, R7, R152, RZ ;  /* 0x0000009807037227 */ /* 0x000fe200078e00ff */
[----:B------:R-:W-:Y:S01]  /*0ea0*/  LOP3.LUT R10, R10, 0x7c, R9, 0x78, !PT ;  /* 0x0000007c0a0a7812 */ /* 0x000fe200078e7809 */
[----:B------:R-:W-:Y:S01]  /*0eb0*/  STL [R1+0x308], R104 ;  /* 0x0003086801007387 */ /* 0x000fe20000100800 */
[----:B------:R-:W-:Y:S01]  /*0ec0*/  SHF.R.U32.HI R9, RZ, 0x5, R5 ;  /* 0x00000005ff097819 */ /* 0x000fe20000011605 */
[----:B------:R-:W-:Y:S01]  /*0ed0*/  IMAD.MOV R3, RZ, RZ, -R3 ;  /* 0x000000ffff037224 */ /* 0x000fe200078e0a03 */
[----:B------:R-:W-:Y:S01]  /*0ee0*/  ISETP.GE.AND P0, PT, R16, RZ, PT ;  /* 0x000000ff1000720c */ /* 0x000fe20003f06270 */
[----:B------:R-:W-:Y:S01]  /*0ef0*/  IMAD.MOV R6, RZ, RZ, -R6 ;  /* 0x000000ffff067224 */ /* 0x000fe200078e0a06 */
[----:B------:R-:W-:Y:S01]  /*0f00*/  R2UR UR9, R9 ;  /* 0x00000000090972ca */ /* 0x000fe200000e0000 */
[----:B------:R-:W-:Y:S01]  /*0f10*/  IMAD R152, R4, R3, R152 ;  /* 0x0000000304987224 */ /* 0x000fe200078e0298 */
[C---:B------:R-:W-:Y:S01]  /*0f20*/  LOP3.LUT R16, R8.reuse, 0x8, RZ, 0xfc, !PT ;  /* 0x0000000808107812 */ /* 0x040fe200078efcff */
[----:B------:R-:W-:Y:S01]  /*0f30*/  IMAD.HI.U32 R9, R7, R150, RZ ;  /* 0x0000009607097227 */ /* 0x000fe200078e00ff */
[----:B------:R-:W-:Y:S01]  /*0f40*/  LOP3.LUT R17, R8, 0xa, RZ, 0xfc, !PT ;  /* 0x0000000a08117812 */ /* 0x000fe200078efcff */
[----:B------:R-:W-:Y:S01]  /*0f50*/  STL [R1+0x304], R81 ;  /* 0x0003045101007387 */ /* 0x000fe20000100800 */
[----:B------:R-:W-:Y:S01]  /*0f60*/  ISETP.GT.U32.AND P2, PT, R4, R152, PT ;  /* 0x000000980400720c */ /* 0x000fe20003f44070 */
[----:B------:R-:W-:Y:S01]  /*0f70*/  IMAD R6, R15, R6, R14 ;  /* 0x000000060f067224 */ /* 0x000fe200078e020e */
[----:B------:R-:W-:Y:S01]  /*0f80*/  LOP3.LUT R14, R8, 0x6, RZ, 0xfc, !PT ;  /* 0x00000006080e7812 */ /* 0x000fe200078efcff */
[----:B------:R-:W-:Y:S01]  /*0f90*/  IMAD.MOV R9, RZ, RZ, -R9 ;  /* 0x000000ffff097224 */ /* 0x000fe200078e0a09 */
[----:B------:R-:W-:Y:S01]  /*0fa0*/  IABS R148, R16 ;  /* 0x0000001000947213 */ /* 0x000fe20000000000 */
[----:B------:R-:W-:Y:S01]  /*0fb0*/  IMAD.SHL.U32 R3, R5, 0x200, RZ ;  /* 0x0000020005037824 */ /* 0x000fe200078e00ff */
[----:B------:R-:W-:Y:S01]  /*0fc0*/  ISETP.GT.U32.AND P1, PT, R15, R6, PT ;  /* 0x000000060f00720c */ /* 0x000fe20003f24070 */
[----:B------:R-:W-:Y:S01]  /*0fd0*/  IMAD R150, R4, R9, R150 ;  /* 0x0000000904967224 */ /* 0x000fe200078e0296 */
[----:B------:R-:W-:Y:S01]  /*0fe0*/  IABS R149, R14 ;  /* 0x0000000e00957213 */ /* 0x000fe20000000000 */
[----:B------:R-:W-:Y:S01]  /*0ff0*/  STL [R1+0x2c4], R98 ;  /* 0x0002c46201007387 */ /* 0x000fe20000100800 */
[----:B------:R-:W-:Y:S01]  /*1000*/  LOP3.LUT R3, R10, 0x4000, R3, 0xf8, !PT ;  /* 0x000040000a037812 */ /* 0x000fe200078ef803 */
[----:B------:R-:W-:Y:S01]  /*1010*/  IMAD.HI.U32 R10, R7, R148, RZ ;  /* 0x00000094070a7227 */ /* 0x000fe200078e00ff */
[----:B------:R-:W-:Y:S01]  /*1020*/  ISETP.GT.U32.AND P5, PT, R4, R150, PT ;  /* 0x000000960400720c */ /* 0x000fe20003fa4070 */
[----:B------:R-:W-:Y:S01]  /*1030*/  STL [R1+0x300], R83 ;  /* 0x0003005301007387 */ /* 0x000fe20000100800 */
[----:B------:R-:W-:Y:S01]  /*1040*/  IABS R146, R17 ;  /* 0x0000001100927213 */ /* 0x000fe20000000000 */
[--C-:B------:R-:W-:Y:S01]  /*1050*/  @!P2 IMAD.IADD R152, R152, 0x1, -R4.reuse ;  /* 0x000000019898a824 */ /* 0x100fe200078e0a04 */
[----:B------:R-:W-:Y:S01]  /*1060*/  ISETP.GE.AND P3, PT, R11, RZ, PT ;  /* 0x000000ff0b00720c */ /* 0x000fe20003f66270 */
[----:B------:R-:W-:Y:S01]  /*1070*/  IMAD.HI.U32 R9, R7, R149, RZ ;  /* 0x0000009507097227 */ /* 0x000fe200078e00ff */
[----:B------:R-:W-:Y:S01]  /*1080*/  ISETP.GE.AND P6, PT, R14, RZ, PT ;  /* 0x000000ff0e00720c */ /* 0x000fe20003fc6270 */
[----:B------:R-:W-:Y:S01]  /*1090*/  STL [R1+0x2fc], R101 ;  /* 0x0002fc6501007387 */ /* 0x000fe20000100800 */
[----:B------:R-:W-:Y:S01]  /*10a0*/  LOP3.LUT R14, R8, 0x10, RZ, 0xfc, !PT ;  /* 0x00000010080e7812 */ /* 0x000fe200078efcff */
[----:B------:R-:W-:Y:S01]  /*10b0*/  @!P1 IMAD.IADD R6, R6, 0x1, -R15 ;  /* 0x0000000106069824 */ /* 0x000fe200078e0a0f */
[----:B------:R-:W-:Y:S01]  /*10c0*/  ISETP.GT.U32.AND P1, PT, R4, R152, PT ;  /* 0x000000980400720c */ /* 0x000fe20003f24070 */
[----:B------:R-:W-:Y:S01]  /*10d0*/  IMAD.MOV R9, RZ, RZ, -R9 ;  /* 0x000000ffff097224 */ /* 0x000fe200078e0a09 */
[----:B------:R-:W-:Y:S01]  /*10e0*/  ISETP.GE.AND P4, PT, R16, RZ, PT ;  /* 0x000000ff1000720c */ /* 0x000fe20003f86270 */
[----:B------:R-:W-:Y:S01]  /*10f0*/  @!P5 IMAD.IADD R150, R150, 0x1, -R4 ;  /* 0x000000019696d824 */ /* 0x000fe200078e0a04 */
[----:B------:R-:W-:Y:S01]  /*1100*/  ISETP.GT.U32.AND P2, PT, R15, R6, PT ;  /* 0x000000060f00720c */ /* 0x000fe20003f44070 */
[----:B------:R-:W-:Y:S01]  /*1110*/  IMAD.MOV R11, RZ, RZ, -R10 ;  /* 0x000000ffff0b7224 */ /* 0x000fe200078e0a0a */
[----:B------:R-:W-:Y:S01]  /*1120*/  LOP3.LUT R16, R8, 0x12, RZ, 0xfc, !PT ;  /* 0x0000001208107812 */ /* 0x000fe200078efcff */
[C---:B------:R-:W-:Y:S01]  /*1130*/  IMAD R149, R4.reuse, R9, R149 ;  /* 0x0000000904957224 */ /* 0x040fe200078e0295 */
[C---:B------:R-:W-:Y:S01]  /*1140*/  ISETP.GT.U32.AND P5, PT, R4.reuse, R150, PT ;  /* 0x000000960400720c */ /* 0x040fe20003fa4070 */
[C---:B------:R-:W-:Y:S01]  /*1150*/  IMAD.HI.U32 R9, R7.reuse, R146, RZ ;  /* 0x0000009207097227 */ /* 0x040fe200078e00ff */
[----:B------:R-:W-:Y:S01]  /*1160*/  IABS R144, R14 ;  /* 0x0000000e00907213 */ /* 0x000fe20000000000 */
[----:B------:R-:W-:Y:S01]  /*1170*/  STL [R1+0x2f8], R88 ;  /* 0x0002f85801007387 */ /* 0x000fe20000100800 */
[----:B------:R-:W-:Y:S01]  /*1180*/  IABS R142, R16 ;  /* 0x00000010008e7213 */ /* 0x000fe20000000000 */
[----:B------:R-:W-:Y:S01]  /*1190*/  IMAD R148, R4, R11, R148 ;  /* 0x0000000b04947224 */ /* 0x000fe200078e0294 */
[----:B------:R-:W-:Y:S01]  /*11a0*/  LOP3.LUT R11, R8, 0xc, RZ, 0xfc, !PT ;  /* 0x0000000c080b7812 */ /* 0x000fe200078efcff */
[----:B------:R-:W-:Y:S01]  /*11b0*/  @!P1 IMAD.IADD R152, R152, 0x1, -R4 ;  /* 0x0000000198989824 */ /* 0x000fe200078e0a04 */
[C---:B------:R-:W-:Y:S01]  /*11c0*/  ISETP.GT.U32.AND P1, PT, R4.reuse, R149, PT ;  /* 0x000000950400720c */ /* 0x040fe20003f24070 */
[----:B------:R-:W-:Y:S01]  /*11d0*/  IMAD.MOV R9, RZ, RZ, -R9 ;  /* 0x000000ffff097224 */ /* 0x000fe200078e0a09 */
[----:B------:R-:W-:Y:S01]  /*11e0*/  IABS R145, R11 ;  /* 0x0000000b00917213 */ /* 0x000fe20000000000 */
[----:B------:R-:W-:Y:S01]  /*11f0*/  @!P0 IMAD.MOV R152, RZ, RZ, -R152 ;  /* 0x000000ffff988224 */ /* 0x000fe200078e0a98 */
[C---:B------:R-:W-:Y:S01]  /*1200*/  ISETP.GT.U32.AND P0, PT, R4.reuse, R148, PT ;  /* 0x000000940400720c */ /* 0x040fe20003f04070 */
[----:B------:R-:W-:Y:S01]  /*1210*/  IMAD R146, R4, R9, R146 ;  /* 0x0000000904927224 */ /* 0x000fe200078e0292 */
[----:B------:R-:W-:Y:S01]  /*1220*/  LOP3.LUT R18, R8, 0x34, RZ, 0xfc, !PT ;  /* 0x0000003408127812 */ /* 0x000fe200078efcff */
[--C-:B------:R-:W-:Y:S01]  /*1230*/  @!P5 IMAD.IADD R150, R150, 0x1, -R4.reuse ;  /* 0x000000019696d824 */ /* 0x100fe200078e0a04 */
[----:B------:R-:W-:Y:S01]  /*1240*/  LOP3.LUT R19, R8, 0x44, RZ, 0xfc, !PT ;  /* 0x0000004408137812 */ /* 0x000fe200078efcff */
[----:B------:R-:W-:Y:S01]  /*1250*/  IMAD.HI.U32 R9, R7, R145, RZ ;  /* 0x0000009107097227 */ /* 0x000fe200078e00ff */
[----:B------:R-:W-:Y:S01]  /*1260*/  ISETP.GT.U32.AND P5, PT, R4, R146, PT ;  /* 0x000000920400720c */ /* 0x000fe20003fa4070 */
[----:B------:R-:W-:Y:S01]  /*1270*/  STL [R1+0x2f4], R100 ;  /* 0x0002f46401007387 */ /* 0x000fe20000100800 */
[----:B------:R-:W-:Y:S01]  /*1280*/  IABS R122, R18 ;  /* 0x00000012007a7213 */ /* 0x000fe20000000000 */
[--C-:B------:R-:W-:Y:S01]  /*1290*/  @!P1 IMAD.IADD R149, R149, 0x1, -R4.reuse ;  /* 0x0000000195959824 */ /* 0x100fe200078e0a04 */
[----:B------:R-:W-:Y:S01]  /*12a0*/  IABS R171, R19 ;  /* 0x0000001300ab7213 */ /* 0x000fe20000000000 */
[----:B------:R-:W-:Y:S01]  /*12b0*/  IMAD.HI.U32 R10, R7, R144, RZ ;  /* 0x00000090070a7227 */ /* 0x000fe200078e00ff */
[----:B------:R-:W-:Y:S01]  /*12c0*/  LOP3.LUT R20, R8, 0x68, RZ, 0xfc, !PT ;  /* 0x0000006808147812 */ /* 0x000fe200078efcff */
[----:B------:R-:W-:Y:S01]  /*12d0*/  STL [R1+0x2f0], R85 ;  /* 0x0002f05501007387 */ /* 0x000fe20000100800 */
[----:B------:R-:W-:Y:S01]  /*12e0*/  ISETP.GT.U32.AND P1, PT, R4, R149, PT ;  /* 0x000000950400720c */ /* 0x000fe20003f24070 */
[----:B------:R-:W-:Y:S01]  /*12f0*/  @!P0 IMAD.IADD R148, R148, 0x1, -R4 ;  /* 0x0000000194948824 */ /* 0x000fe200078e0a04 */
[----:B------:R-:W-:Y:S01]  /*1300*/  IABS R21, R20 ;  /* 0x0000001400157213 */ /* 0x000fe20000000000 */
[----:B------:R-:W-:Y:S01]  /*1310*/  @!P3 IMAD.MOV R150, RZ, RZ, -R150 ;  /* 0x000000ffff96b224 */ /* 0x000fe200078e0a96 */
[----:B------:R-:W-:Y:S01]  /*1320*/  ISETP.GE.AND P3, PT, R11, RZ, PT ;  /* 0x000000ff0b00720c */ /* 0x000fe20003f66270 */
[----:B------:R-:W-:Y:S01]  /*1330*/  @!P5 IMAD.IADD R146, R146, 0x1, -R4 ;  /* 0x000000019292d824 */ /* 0x000fe200078e0a04 */
[----:B------:R-:W-:Y:S01]  /*1340*/  ISETP.GT.U32.AND P0, PT, R4, R148, PT ;  /* 0x000000940400720c */ /* 0x000fe20003f04070 */
[----:B------:R-:W-:Y:S01]  /*1350*/  @!P2 IMAD.IADD R6, R6, 0x1, -R15 ;  /* 0x000000010606a824 */ /* 0x000fe200078e0a0f */
[----:B------:R-:W-:Y:S01]  /*1360*/  ISETP.GE.AND P2, PT, R17, RZ, PT ;  /* 0x000000ff1100720c */ /* 0x000fe20003f46270 */
[----:B------:R-:W-:Y:S01]  /*1370*/  IMAD.MOV R9, RZ, RZ, -R9 ;  /* 0x000000ffff097224 */ /* 0x000fe200078e0a09 */
[----:B------:R-:W-:Y:S01]  /*1380*/  ISETP.GT.U32.AND P5, PT, R4, R146, PT ;  /* 0x000000920400720c */ /* 0x000fe20003fa4070 */
[----:B------:R-:W-:Y:S01]  /*1390*/  IMAD.HI.U32 R11, R7, R142, RZ ;  /* 0x0000008e070b7227 */ /* 0x000fe200078e00ff */
[C---:B------:R-:W-:Y:S01]  /*13a0*/  LOP3.LUT R17, R8.reuse, 0x30, RZ, 0xfc, !PT ;  /* 0x0000003008117812 */ /* 0x040fe200078efcff */
[----:B------:R-:W-:Y:S01]  /*13b0*/  STL [R1+0x2ec], R99 ;  /* 0x0002ec6301007387 */ /* 0x000fe20000100800 */
[----:B------:R-:W-:Y:S01]  /*13c0*/  LOP3.LUT R22, R8, 0x6a, RZ, 0xfc, !PT ;  /* 0x0000006a08167812 */ /* 0x000fe200078efcff */
[----:B------:R-:W-:Y:S01]  /*13d0*/  IMAD.MOV R15, RZ, RZ, -R10 ;  /* 0x000000ffff0f7224 */ /* 0x000fe200078e0a0a */
[----:B------:R-:W-:Y:S01]  /*13e0*/  IABS R125, R17 ;  /* 0x00000011007d7213 */ /* 0x000fe20000000000 */
[----:B------:R-:W-:Y:S01]  /*13f0*/  IMAD R145, R4, R9, R145 ;  /* 0x0000000904917224 */ /* 0x000fe200078e0291 */
[----:B------:R-:W-:Y:S01]  /*1400*/  LOP3.LUT R9, R8, 0x14, RZ, 0xfc, !PT ;  /* 0x0000001408097812 */ /* 0x000fe200078efcff */
[----:B------:R-:W-:Y:S01]  /*1410*/  @!P1 IMAD.IADD R149, R149, 0x1, -R4 ;  /* 0x0000000195959824 */ /* 0x000fe200078e0a04 */
[----:B------:R-:W-:Y:S01]  /*1420*/  ISETP.GE.AND P1, PT, R14, RZ, PT ;  /* 0x000000ff0e00720c */ /* 0x000fe20003f26270 */
[----:B------:R-:W-:Y:S01]  /*1430*/  IMAD.MOV R11, RZ, RZ, -R11 ;  /* 0x000000ffff0b7224 */ /* 0x000fe200078e0a0b */
[----:B------:R-:W-:Y:S01]  /*1440*/  IABS R141, R9 ;  /* 0x00000009008d7213 */ /* 0x000fe20000000000 */
[----:B------:R-:W-:Y:S01]  /*1450*/  IMAD R144, R4, R15, R144 ;  /* 0x0000000f04907224 */ /* 0x000fe200078e0290 */
[----:B------:R-:W-:Y:S01]  /*1460*/  LOP3.LUT R14, R8, 0x18, RZ, 0xfc, !PT ;  /* 0x00000018080e7812 */ /* 0x000fe200078efcff */
[----:B------:R-:W-:Y:S01]  /*1470*/  @!P0 IMAD.IADD R148, R148, 0x1, -R4 ;  /* 0x0000000194948824 */ /* 0x000fe200078e0a04 */
[C---:B------:R-:W-:Y:S01]  /*1480*/  ISETP.GT.U32.AND P0, PT, R4.reuse, R145, PT ;  /* 0x000000910400720c */ /* 0x040fe20003f04070 */
[----:B------:R-:W-:Y:S01]  /*1490*/  IMAD R142, R4, R11, R142 ;  /* 0x0000000b048e7224 */ /* 0x000fe200078e028e */
[----:B------:R-:W-:Y:S01]  /*14a0*/  LOP3.LUT R11, R8, 0x16, RZ, 0xfc, !PT ;  /* 0x00000016080b7812 */ /* 0x000fe200078efcff */
[----:B------:R-:W-:Y:S01]  /*14b0*/  @!P6 IMAD.MOV R149, RZ, RZ, -R149 ;  /* 0x000000ffff95e224 */ /* 0x000fe200078e0a95 */
[----:B------:R-:W-:Y:S01]  /*14c0*/  ISETP.GT.U32.AND P6, PT, R4, R144, PT ;  /* 0x000000900400720c */ /* 0x000fe20003fc4070 */
[----:B------:R-:W-:Y:S01]  /*14d0*/  @!P5 IMAD.IADD R146, R146, 0x1, -R4 ;  /* 0x000000019292d824 */ /* 0x000fe200078e0a04 */
[----:B------:R-:W-:Y:S01]  /*14e0*/  ISETP.GT.U32.AND P5, PT, R4, R142, PT ;  /* 0x0000008e0400720c */ /* 0x000fe20003fa4070 */
[----:B------:R-:W-:Y:S01]  /*14f0*/  @!P4 IMAD.MOV R148, RZ, RZ, -R148 ;  /* 0x000000ffff94c224 */ /* 0x000fe200078e0a94 */
[----:B------:R-:W-:Y:S01]  /*1500*/  IABS R140, R11 ;  /* 0x0000000b008c7213 */ /* 0x000fe20000000000 */
[----:B------:R-:W-:Y:S01]  /*1510*/  @!P2 IMAD.MOV R146, RZ, RZ, -R146 ;  /* 0x000000ffff92a224 */ /* 0x000fe200078e0a92 */
[----:B------:R-:W-:Y:S01]  /*1520*/  IABS R138, R14 ;  /* 0x0000000e008a7213 */ /* 0x000fe20000000000 */
[----:B------:R-:W-:Y:S01]  /*1530*/  STL [R1+0x2e8], R90 ;  /* 0x0002e85a01007387 */ /* 0x000fe20000100800 */
[----:B------:R-:W-:Y:S01]  /*1540*/  LOP3.LUT R15, R8, 0x1a, RZ, 0xfc, !PT ;  /* 0x0000001a080f7812 */ /* 0x000fe200078efcff */
[--C-:B------:R-:W-:Y:S01]  /*1550*/  @!P0 IMAD.IADD R145, R145, 0x1, -R4.reuse ;  /* 0x0000000191918824 */ /* 0x100fe200078e0a04 */
[----:B------:R-:W-:Y:S01]  /*1560*/  ISETP.GE.AND P0, PT, R9, RZ, PT ;  /* 0x000000ff0900720c */ /* 0x000fe20003f06270 */
[C---:B------:R-:W-:Y:S01]  /*1570*/  IMAD.HI.U32 R9, R7.reuse, R141, RZ ;  /* 0x0000008d07097227 */ /* 0x040fe200078e00ff */
[----:B------:R-:W-:Y:S01]  /*1580*/  IABS R137, R15 ;  /* 0x0000000f00897213 */ /* 0x000fe20000000000 */
[----:B------:R-:W-:Y:S01]  /*1590*/  STL [R1+0x2e4], R87 ;  /* 0x0002e45701007387 */ /* 0x000fe20000100800 */
[----:B------:R-:W-:Y:S01]  /*15a0*/  ISETP.GE.AND P4, PT, R16, RZ, PT ;  /* 0x000000ff1000720c */ /* 0x000fe20003f86270 */
[--C-:B------:R-:W-:Y:S01]  /*15b0*/  @!P6 IMAD.IADD R144, R144, 0x1, -R4.reuse ;  /* 0x000000019090e824 */ /* 0x100fe200078e0a04 */
[----:B------:R-:W-:Y:S01]  /*15c0*/  ISETP.GT.U32.AND P6, PT, R4, R145, PT ;  /* 0x000000910400720c */ /* 0x000fe20003fc4070 */
[----:B------:R-:W-:Y:S01]  /*15d0*/  @!P5 IMAD.IADD R142, R142, 0x1, -R4 ;  /* 0x000000018e8ed824 */ /* 0x000fe200078e0a04 */
[----:B------:R-:W-:Y:S01]  /*15e0*/  LOP3.LUT R16, R8, 0x1c, RZ, 0xfc, !PT ;  /* 0x0000001c08107812 */ /* 0x000fe200078efcff */
[----:B------:R-:W-:Y:S01]  /*15f0*/  IMAD.MOV R9, RZ, RZ, -R9 ;  /* 0x000000ffff097224 */ /* 0x000fe200078e0a09 */
[C---:B------:R-:W-:Y:S01]  /*1600*/  ISETP.GT.U32.AND P5, PT, R4.reuse, R144, PT ;  /* 0x000000900400720c */ /* 0x040fe20003fa4070 */
[----:B------:R-:W-:Y:S01]  /*1610*/  IMAD.HI.U32 R10, R7, R140, RZ ;  /* 0x0000008c070a7227 */ /* 0x000fe200078e00ff */
[----:B------:R-:W-:-:S02]  /*1620*/  ISETP.GT.U32.AND P2, PT, R4, R142, PT ;  /* 0x0000008e0400720c */ /* 0x000fc40003f44070 */
[----:B------:R-:W-:Y:S01]  /*1630*/  IABS R136, R16 ;  /* 0x0000001000887213 */ /* 0x000fe20000000000 */
[----:B------:R-:W-:Y:S01]  /*1640*/  IMAD R141, R4, R9, R141 ;  /* 0x00000009048d7224 */ /* 0x000fe200078e028d */
[----:B------:R-:W-:Y:S01]  /*1650*/  IABS R23, R22 ;  /* 0x0000001600177213 */ /* 0x000fe20000000000 */
[----:B------:R-:W-:Y:S01]  /*1660*/  IMAD.MOV R9, RZ, RZ, -R10 ;  /* 0x000000ffff097224 */ /* 0x000fe200078e0a0a */
[----:B------:R-:W-:Y:S01]  /*1670*/  LOP3.LUT R30, R8, 0x74, RZ, 0xfc, !PT ;  /* 0x00000074081e7812 */ /* 0x000fe200078efcff */
[----:B------:R-:W-:Y:S01]  /*1680*/  @!P6 IMAD.IADD R145, R145, 0x1, -R4 ;  /* 0x000000019191e824 */ /* 0x000fe200078e0a04 */
[C---:B------:R-:W-:Y:S01]  /*1690*/  ISETP.GT.U32.AND P6, PT, R4.reuse, R141, PT ;  /* 0x0000008d0400720c */ /* 0x040fe20003fc4070 */
[----:B------:R-:W-:Y:S01]  /*16a0*/  IMAD R140, R4, R9, R140 ;  /* 0x00000009048c7224 */ /* 0x000fe200078e028c */
[----:B------:R-:W-:Y:S01]  /*16b0*/  IABS R33, R30 ;  /* 0x0000001e00217213 */ /* 0x000fe20000000000 */
[----:B------:R-:W-:Y:S01]  /*16c0*/  @!P5 IMAD.IADD R144, R144, 0x1, -R4 ;  /* 0x000000019090d824 */ /* 0x000fe200078e0a04 */
[----:B------:R-:W-:Y:S01]  /*16d0*/  LOP3.LUT R27, R8, 0x72, RZ, 0xfc, !PT ;  /* 0x00000072081b7812 */ /* 0x000fe200078efcff */
[----:B------:R-:W-:Y:S01]  /*16e0*/  IMAD.HI.U32 R9, R7, R138, RZ ;  /* 0x0000008a07097227 */ /* 0x000fe200078e00ff */
[----:B------:R-:W-:-:S02]  /*16f0*/  ISETP.GT.U32.AND P5, PT, R4, R140, PT ;  /* 0x0000008c0400720c */ /* 0x000fc40003fa4070 */
[----:B------:R-:W-:Y:S01]  /*1700*/  IABS R31, R27 ;  /* 0x0000001b001f7213 */ /* 0x000fe20000000000 */
[--C-:B------:R-:W-:Y:S01]  /*1710*/  @!P2 IMAD.IADD R142, R142, 0x1, -R4.reuse ;  /* 0x000000018e8ea824 */ /* 0x100fe200078e0a04 */
[----:B------:R-:W-:Y:S01]  /*1720*/  ISETP.GE.AND P2, PT, R11, RZ, PT ;  /* 0x000000ff0b00720c */ /* 0x000fe20003f46270 */
[----:B------:R-:W-:Y:S01]  /*1730*/  IMAD.MOV R11, RZ, RZ, -R9 ;  /* 0x000000ffff0b7224 */ /* 0x000fe200078e0a09 */
[C---:B------:R-:W-:Y:S01]  /*1740*/  LOP3.LUT R52, R8.reuse, 0x78, RZ, 0xfc, !PT ;  /* 0x0000007808347812 */ /* 0x040fe200078efcff */
[C---:B------:R-:W-:Y:S01]  /*1750*/  IMAD.HI.U32 R9, R7.reuse, R137, RZ ;  /* 0x0000008907097227 */ /* 0x040fe200078e00ff */
[----:B------:R-:W-:Y:S02]  /*1760*/  LOP3.LUT R51, R8, 0x76, RZ, 0xfc, !PT ;  /* 0x0000007608337812 */ /* 0x000fe400078efcff */
[----:B------:R-:W-:Y:S01]  /*1770*/  IABS R37, R52 ;  /* 0x0000003400257213 */ /* 0x000fe20000000000 */
[----:B------:R-:W-:Y:S01]  /*1780*/  IMAD.MOV R9, RZ, RZ, -R9 ;  /* 0x000000ffff097224 */ /* 0x000fe200078e0a09 */
[----:B------:R-:W-:Y:S01]  /*1790*/  IABS R35, R51 ;  /* 0x0000003300237213 */ /* 0x000fe20000000000 */
[----:B------:R-:W-:Y:S01]  /*17a0*/  @!P5 IMAD.IADD R140, R140, 0x1, -R4 ;  /* 0x000000018c8cd824 */ /* 0x000fe200078e0a04 */
[----:B------:R-:W-:Y:S01]  /*17b0*/  LOP3.LUT R36, R8, 0x7c, RZ, 0xfc, !PT ;  /* 0x0000007c08247812 */ /* 0x000fe200078efcff */
[----:B------:R-:W-:Y:S01]  /*17c0*/  IMAD R138, R4, R11, R138 ;  /* 0x0000000b048a7224 */ /* 0x000fe200078e028a */
[----:B------:R-:W-:Y:S01]  /*17d0*/  LOP3.LUT R53, R8, 0x7a, RZ, 0xfc, !PT ;  /* 0x0000007a08357812 */ /* 0x000fe200078efcff */
[C---:B------:R-:W-:Y:S01]  /*17e0*/  IMAD R137, R4.reuse, R9, R137 ;  /* 0x0000000904897224 */ /* 0x040fe200078e0289 */
[C---:B------:R-:W-:Y:S01]  /*17f0*/  ISETP.GT.U32.AND P5, PT, R4.reuse, R140, PT ;  /* 0x0000008c0400720c */ /* 0x040fe20003fa4070 */
[----:B------:R-:W-:Y:S01]  /*1800*/  @!P1 IMAD.MOV R144, RZ, RZ, -R144 ;  /* 0x000000ffff909224 */ /* 0x000fe200078e0a90 */
[----:B------:R-:W-:Y:S01]  /*1810*/  ISETP.GT.U32.AND P1, PT, R4, R138, PT ;  /* 0x0000008a0400720c */ /* 0x000fe20003f24070 */
[----:B------:R-:W-:Y:S01]  /*1820*/  IMAD.HI.U32 R10, R7, R136, RZ ;  /* 0x00000088070a7227 */ /* 0x000fe200078e00ff */
[----:B------:R-:W-:-:S02]  /*1830*/  IABS R41, R36 ;  /* 0x0000002400297213 */ /* 0x000fc40000000000 */
[----:B------:R-:W-:Y:S01]  /*1840*/  IABS R39, R53 ;  /* 0x0000003500277213 */ /* 0x000fe20000000000 */
[----:B------:R-:W-:Y:S02]  /*1850*/  IMAD.MOV R11, RZ, RZ, -R10 ;  /* 0x000000ffff0b7224 */ /* 0x000fe400078e0a0a */
[----:B------:R-:W-:Y:S01]  /*1860*/  @!P6 IMAD.IADD R141, R141, 0x1, -R4 ;  /* 0x000000018d8de824 */ /* 0x000fe200078e0a04 */
[----:B------:R-:W-:Y:S01]  /*1870*/  ISETP.GE.AND P6, PT, R14, RZ, PT ;  /* 0x000000ff0e00720c */ /* 0x000fe20003fc6270 */
[----:B------:R-:W-:Y:S01]  /*1880*/  IMAD R136, R4, R11, R136 ;  /* 0x0000000b04887224 */ /* 0x000fe200078e0288 */
[----:B------:R-:W-:Y:S01]  /*1890*/  LOP3.LUT R11, R8, 0x20, RZ, 0xfc, !PT ;  /* 0x00000020080b7812 */ /* 0x000fe200078efcff */
[--C-:B------:R-:W-:Y:S01]  /*18a0*/  @!P5 IMAD.IADD R140, R140, 0x1, -R4.reuse ;  /* 0x000000018c8cd824 */ /* 0x100fe200078e0a04 */
[----:B------:R-:W-:Y:S01]  /*18b0*/  ISETP.GT.U32.AND P5, PT, R4, R137, PT ;  /* 0x000000890400720c */ /* 0x000fe20003fa4070 */
[----:B------:R-:W-:Y:S01]  /*18c0*/  @!P1 IMAD.IADD R138, R138, 0x1, -R4 ;  /* 0x000000018a8a9824 */ /* 0x000fe200078e0a04 */
[----:B------:R-:W-:Y:S01]  /*18d0*/  LOP3.LUT R14, R8, 0x22, RZ, 0xfc, !PT ;  /* 0x00000022080e7812 */ /* 0x000fe200078efcff */
[----:B------:R-:W-:Y:S01]  /*18e0*/  @!P3 IMAD.MOV R145, RZ, RZ, -R145 ;  /* 0x000000ffff91b224 */ /* 0x000fe200078e0a91 */
[----:B------:R-:W-:Y:S01]  /*18f0*/  IABS R134, R11 ;  /* 0x0000000b00867213 */ /* 0x000fe20000000000 */
[----:B------:R-:W-:Y:S01]  /*1900*/  @!P4 IMAD.MOV R142, RZ, RZ, -R142 ;  /* 0x000000ffff8ec224 */ /* 0x000fe200078e0a8e */
[C---:B------:R-:W-:Y:S01]  /*1910*/  ISETP.GT.U32.AND P3, PT, R4.reuse, R141, PT ;  /* 0x0000008d0400720c */ /* 0x040fe20003f64070 */
[----:B------:R-:W-:Y:S01]  /*1920*/  @!P2 IMAD.MOV R140, RZ, RZ, -R140 ;  /* 0x000000ffff8ca224 */ /* 0x000fe200078e0a8c */
[----:B------:R-:W-:Y:S01]  /*1930*/  IABS R133, R14 ;  /* 0x0000000e00857213 */ /* 0x000fe20000000000 */
[----:B------:R-:W-:Y:S01]  /*1940*/  IMAD.HI.U32 R9, R7, R134, RZ ;  /* 0x0000008607097227 */ /* 0x000fe200078e00ff */
[----:B------:R-:W-:-:S02]  /*1950*/  ISETP.GT.U32.AND P1, PT, R4, R138, PT ;  /* 0x0000008a0400720c */ /* 0x000fc40003f24070 */
[----:B------:R-:W-:Y:S01]  /*1960*/  ISETP.GE.AND P4, PT, R15, RZ, PT ;  /* 0x000000ff0f00720c */ /* 0x000fe20003f86270 */
[----:B------:R-:W-:Y:S01]  /*1970*/  @!P5 IMAD.IADD R137, R137, 0x1, -R4 ;  /* 0x000000018989d824 */ /* 0x000fe200078e0a04 */
[----:B------:R-:W-:Y:S01]  /*1980*/  LOP3.LUT R15, R8, 0x24, RZ, 0xfc, !PT ;  /* 0x00000024080f7812 */ /* 0x000fe200078efcff */
[----:B------:R-:W-:Y:S01]  /*1990*/  IMAD.HI.U32 R10, R7, R133, RZ ;  /* 0x00000085070a7227 */ /* 0x000fe200078e00ff */
[----:B------:R-:W-:Y:S02]  /*19a0*/  ISETP.GE.AND P2, PT, R11, RZ, PT ;  /* 0x000000ff0b00720c */ /* 0x000fe40003f46270 */
[C---:B------:R-:W-:Y:S01]  /*19b0*/  ISETP.GT.U32.AND P5, PT, R4.reuse, R137, PT ;  /* 0x000000890400720c */ /* 0x040fe20003fa4070 */
[----:B------:R-:W-:Y:S01]  /*19c0*/  IMAD.MOV R9, RZ, RZ, -R9 ;  /* 0x000000ffff097224 */ /* 0x000fe200078e0a09 */
[----:B------:R-:W-:Y:S01]  /*19d0*/  IABS R132, R15 ;  /* 0x0000000f00847213 */ /* 0x000fe20000000000 */
[----:B------:R-:W-:Y:S02]  /*19e0*/  IMAD.MOV R10, RZ, RZ, -R10 ;  /* 0x000000ffff0a7224 */ /* 0x000fe400078e0a0a */
[----:B------:R-:W-:-:S02]  /*19f0*/  IMAD R134, R4, R9, R134 ;  /* 0x0000000904867224 */ /* 0x000fc400078e0286 */
[--C-:B------:R-:W-:Y:S01]  /*1a00*/  @!P3 IMAD.IADD R141, R141, 0x1, -R4.reuse ;  /* 0x000000018d8db824 */ /* 0x100fe200078e0a04 */
[----:B------:R-:W-:Y:S01]  /*1a10*/  ISETP.GE.AND P3, PT, R16, RZ, PT ;  /* 0x000000ff1000720c */ /* 0x000fe20003f66270 */
[--C-:B------:R-:W-:Y:S01]  /*1a20*/  @!P1 IMAD.IADD R138, R138, 0x1, -R4.reuse ;  /* 0x000000018a8a9824 */ /* 0x100fe200078e0a04 */
[----:B------:R-:W-:Y:S01]  /*1a30*/  ISETP.GE.AND P1, PT, R14, RZ, PT ;  /* 0x000000ff0e00720c */ /* 0x000fe20003f26270 */
[----:B------:R-:W-:Y:S01]  /*1a40*/  IMAD R133, R4, R10, R133 ;  /* 0x0000000a04857224 */ /* 0x000fe200078e0285 */
[----:B------:R-:W-:Y:S01]  /*1a50*/  LOP3.LUT R10, R8, 0x26, RZ, 0xfc, !PT ;  /* 0x00000026080a7812 */ /* 0x000fe200078efcff */
[----:B------:R-:W-:Y:S01]  /*1a60*/  @!P5 IMAD.IADD R137, R137, 0x1, -R4 ;  /* 0x000000018989d824 */ /* 0x000fe200078e0a04 */
[C---:B------:R-:W-:Y:S01]  /*1a70*/  ISETP.GT.U32.AND P5, PT, R4.reuse, R134, PT ;  /* 0x000000860400720c */ /* 0x040fe20003fa4070 */
[----:B------:R-:W-:Y:S01]  /*1a80*/  @!P0 IMAD.MOV R141, RZ, RZ, -R141 ;  /* 0x000000ffff8d8224 */ /* 0x000fe200078e0a8d */
[C---:B------:R-:W-:Y:S01]  /*1a90*/  ISETP.GT.U32.AND P0, PT, R4.reuse, R136, PT ;  /* 0x000000880400720c */ /* 0x040fe20003f04070 */
[----:B------:R-:W-:Y:S01]  /*1aa0*/  @!P6 IMAD.MOV R138, RZ, RZ, -R138 ;  /* 0x000000ffff8ae224 */ /* 0x000fe200078e0a8a */
[----:B------:R-:W-:Y:S01]  /*1ab0*/  ISETP.GT.U32.AND P6, PT, R4, R133, PT ;  /* 0x000000850400720c */ /* 0x000fe20003fc4070 */
[----:B------:R-:W-:Y:S01]  /*1ac0*/  IMAD.HI.U32 R9, R7, R132, RZ ;  /* 0x0000008407097227 */ /* 0x000fe200078e00ff */
[----:B------:R-:W-:-:S02]  /*1ad0*/  IABS R130, R10 ;  /* 0x0000000a00827213 */ /* 0x000fc40000000000 */
[C---:B------:R-:W-:Y:S01]  /*1ae0*/  LOP3.LUT R14, R8.reuse, 0x28, RZ, 0xfc, !PT ;  /* 0x00000028080e7812 */ /* 0x040fe200078efcff */
[----:B------:R-:W-:Y:S01]  /*1af0*/  IMAD.MOV R9, RZ, RZ, -R9 ;  /* 0x000000ffff097224 */ /* 0x000fe200078e0a09 */
[----:B------:R-:W-:Y:S01]  /*1b00*/  LOP3.LUT R16, R8, 0x2c, RZ, 0xfc, !PT ;  /* 0x0000002c08107812 */ /* 0x000fe200078efcff */
[----:B------:R-:W-:Y:S01]  /*1b10*/  @!P4 IMAD.MOV R137, RZ, RZ, -R137 ;  /* 0x000000ffff89c224 */ /* 0x000fe200078e0a89 */
[----:B------:R-:W-:Y:S01]  /*1b20*/  ISETP.GE.AND P4, PT, R15, RZ, PT ;  /* 0x000000ff0f00720c */ /* 0x000fe20003f86270 */
[--C-:B------:R-:W-:Y:S01]  /*1b30*/  @!P5 IMAD.IADD R134, R134, 0x1, -R4.reuse ;  /* 0x000000018686d824 */ /* 0x100fe200078e0a04 */
[----:B------:R-:W-:Y:S01]  /*1b40*/  LOP3.LUT R15, R8, 0x2a, RZ, 0xfc, !PT ;  /* 0x0000002a080f7812 */ /* 0x000fe200078efcff */
[--C-:B------:R-:W-:Y:S01]  /*1b50*/  @!P0 IMAD.IADD R136, R136, 0x1, -R4.reuse ;  /* 0x0000000188888824 */ /* 0x100fe200078e0a04 */
[----:B------:R-:W-:Y:S01]  /*1b60*/  IABS R129, R14 ;  /* 0x0000000e00817213 */ /* 0x000fe20000000000 */
[----:B------:R-:W-:Y:S01]  /*1b70*/  @!P6 IMAD.IADD R133, R133, 0x1, -R4 ;  /* 0x000000018585e824 */ /* 0x000fe200078e0a04 */
[C---:B------:R-:W-:Y:S01]  /*1b80*/  ISETP.GT.U32.AND P5, PT, R4.reuse, R134, PT ;  /* 0x000000860400720c */ /* 0x040fe20003fa4070 */
[C---:B------:R-:W-:Y:S01]  /*1b90*/  IMAD R132, R4.reuse, R9, R132 ;  /* 0x0000000904847224 */ /* 0x040fe200078e0284 */
[C---:B------:R-:W-:Y:S01]  /*1ba0*/  ISETP.GT.U32.AND P0, PT, R4.reuse, R136, PT ;  /* 0x000000880400720c */ /* 0x040fe20003f04070 */
[----:B------:R-:W-:Y:S01]  /*1bb0*/  IMAD.HI.U32 R9, R7, R130, RZ ;  /* 0x0000008207097227 */ /* 0x000fe200078e00ff */
[----:B------:R-:W-:-:S02]  /*1bc0*/  ISETP.GT.U32.AND P6, PT, R4, R133, PT ;  /* 0x000000850400720c */ /* 0x000fc40003fc4070 */
[----:B------:R-:W-:Y:S01]  /*1bd0*/  IABS R128, R15 ;  /* 0x0000000f00807213 */ /* 0x000fe20000000000 */
[----:B------:R-:W-:Y:S01]  /*1be0*/  IMAD.MOV R9, RZ, RZ, -R9 ;  /* 0x000000ffff097224 */ /* 0x000fe200078e0a09 */
[----:B------:R-:W-:-:S03]  /*1bf0*/  IABS R126, R16 ;  /* 0x00000010007e7213 */ /* 0x000fc60000000000 */
[----:B------:R-:W-:Y:S02]  /*1c00*/  IMAD R130, R4, R9, R130 ;  /* 0x0000000904827224 */ /* 0x000fe400078e0282 */
[----:B------:R-:W-:Y:S01]  /*1c10*/  @!P5 IMAD.IADD R134, R134, 0x1, -R4 ;  /* 0x000000018686d824 */ /* 0x000fe200078e0a04 */
[----:B------:R-:W-:Y:S01]  /*1c20*/  ISETP.GT.U32.AND P5, PT, R4, R132, PT ;  /* 0x000000840400720c */ /* 0x000fe20003fa4070 */
[----:B------:R-:W-:-:S04]  /*1c30*/  IMAD.HI.U32 R9, R7, R129, RZ ;  /* 0x0000008107097227 */ /* 0x000fc800078e00ff */
[--C-:B------:R-:W-:Y:S01]  /*1c40*/  @!P0 IMAD.IADD R136, R136, 0x1, -R4.reuse ;  /* 0x0000000188888824 */ /* 0x100fe200078e0a04 */
[----:B------:R-:W-:Y:S01]  /*1c50*/  ISETP.GE.AND P0, PT, R10, RZ, PT ;  /* 0x000000ff0a00720c */ /* 0x000fe20003f06270 */
[----:B------:R-:W-:Y:S01]  /*1c60*/  @!P6 IMAD.IADD R133, R133, 0x1, -R4 ;  /* 0x000000018585e824 */ /* 0x000fe200078e0a04 */
[----:B------:R-:W-:Y:S01]  /*1c70*/  ISETP.GT.U32.AND P6, PT, R4, R130, PT ;  /* 0x000000820400720c */ /* 0x000fe20003fc4070 */
[----:B------:R-:W-:-:S04]  /*1c80*/  IMAD.HI.U32 R10, R7, R128, RZ ;  /* 0x00000080070a7227 */ /* 0x000fc800078e00ff */
[----:B------:R-:W-:Y:S02]  /*1c90*/  IMAD.MOV R9, RZ, RZ, -R9 ;  /* 0x000000ffff097224 */ /* 0x000fe400078e0a09 */
[----:B------:R-:W-:Y:S02]  /*1ca0*/  IMAD.MOV R11, RZ, RZ, -R10 ;  /* 0x000000ffff0b7224 */ /* 0x000fe400078e0a0a */
[C---:B------:R-:W-:Y:S02]  /*1cb0*/  IMAD R129, R4.reuse, R9, R129 ;  /* 0x0000000904817224 */ /* 0x040fe400078e0281 */
[----:B------:R-:W-:Y:S01]  /*1cc0*/  IMAD R128, R4, R11, R128 ;  /* 0x0000000b04807224 */ /* 0x000fe200078e0280 */
[----:B------:R-:W-:Y:S01]  /*1cd0*/  LOP3.LUT R11, R8, 0x32, RZ, 0xfc, !PT ;  /* 0x00000032080b7812 */ /* 0x000fe200078efcff */
[--C-:B------:R-:W-:Y:S01]  /*1ce0*/  @!P5 IMAD.IADD R132, R132, 0x1, -R4.reuse ;  /* 0x000000018484d824 */ /* 0x100fe200078e0a04 */
[----:B------:R-:W-:Y:S01]  /*1cf0*/  ISETP.GT.U32.AND P5, PT, R4, R129, PT ;  /* 0x000000810400720c */ /* 0x000fe20003fa4070 */
[----:B------:R-:W-:Y:S01]  /*1d00*/  @!P6 IMAD.IADD R130, R130, 0x1, -R4 ;  /* 0x000000018282e824 */ /* 0x000fe200078e0a04 */
[----:B------:R-:W-:Y:S01]  /*1d10*/  ISETP.GT.U32.AND P6, PT, R4, R128, PT ;  /* 0x000000800400720c */ /* 0x000fe20003fc4070 */
[----:B------:R-:W-:Y:S01]  /*1d20*/  IMAD.HI.U32 R9, R7, R126, RZ ;  /* 0x0000007e07097227 */ /* 0x000fe200078e00ff */
[----:B------:R-:W-:-:S03]  /*1d30*/  IABS R124, R11 ;  /* 0x0000000b007c7213 */ /* 0x000fc60000000000 */
[----:B------:R-:W-:Y:S02]  /*1d40*/  IMAD.MOV R9, RZ, RZ, -R9 ;  /* 0x000000ffff097224 */ /* 0x000fe400078e0a09 */
[----:B------:R-:W-:Y:S02]  /*1d50*/  @!P2 IMAD.MOV R134, RZ, RZ, -R134 ;  /* 0x000000ffff86a224 */ /* 0x000fe400078e0a86 */
[C---:B------:R-:W-:Y:S02]  /*1d60*/  IMAD R126, R4.reuse, R9, R126 ;  /* 0x00000009047e7224 */ /* 0x040fe400078e027e */
[--C-:B------:R-:W-:Y:S01]  /*1d70*/  @!P5 IMAD.IADD R129, R129, 0x1, -R4.reuse ;  /* 0x000000018181d824 */ /* 0x100fe200078e0a04 */
[----:B------:R-:W-:Y:S01]  /*1d80*/  ISETP.GT.U32.AND P5, PT, R4, R132, PT ;  /* 0x000000840400720c */ /* 0x000fe20003fa4070 */
[----:B------:R-:W-:Y:S02]  /*1d90*/  @!P6 IMAD.IADD R128, R128, 0x1, -R4 ;  /* 0x000000018080e824 */ /* 0x000fe400078e0a04 */
[----:B------:R-:W-:Y:S01]  /*1da0*/  IMAD.HI.U32 R9, R7, R124, RZ ;  /* 0x0000007c07097227 */ /* 0x000fe200078e00ff */
[----:B------:R-:W-:-:S02]  /*1db0*/  ISETP.GT.U32.AND P6, PT, R4, R129, PT ;  /* 0x000000810400720c */ /* 0x000fc40003fc4070 */
[----:B------:R-:W-:Y:S01]  /*1dc0*/  ISETP.GT.U32.AND P2, PT, R4, R128, PT ;  /* 0x000000800400720c */ /* 0x000fe20003f44070 */
[----:B------:R-:W-:Y:S02]  /*1dd0*/  IMAD.MOV R9, RZ, RZ, -R9 ;  /* 0x000000ffff097224 */ /* 0x000fe400078e0a09 */
[----:B------:R-:W-:-:S04]  /*1de0*/  IMAD.HI.U32 R10, R7, R125, RZ ;  /* 0x0000007d070a7227 */ /* 0x000fc800078e00ff */
[C---:B------:R-:W-:Y:S02]  /*1df0*/  IMAD R124, R4.reuse, R9, R124 ;  /* 0x00000009047c7224 */ /* 0x040fe400078e027c */
[----:B------:R-:W-:Y:S02]  /*1e00*/  IMAD.MOV R10, RZ, RZ, -R10 ;  /* 0x000000ffff0a7224 */ /* 0x000fe400078e0a0a */
[----:B------:R-:W-:Y:S01]  /*1e10*/  @!P6 IMAD.IADD R129, R129, 0x1, -R4 ;  /* 0x000000018181e824 */ /* 0x000fe200078e0a04 */
[C---:B------:R-:W-:Y:S01]  /*1e20*/  ISETP.GT.U32.AND P6, PT, R4.reuse, R124, PT ;  /* 0x0000007c0400720c */ /* 0x040fe20003fc4070 */
[----:B------:R-:W-:Y:S01]  /*1e30*/  IMAD R125, R4, R10, R125 ;  /* 0x0000000a047d7224 */ /* 0x000fe200078e027d */
[----:B------:R-:W-:Y:S01]  /*1e40*/  LOP3.LUT R10, R8, 0x36, RZ, 0xfc, !PT ;  /* 0x00000036080a7812 */ /* 0x000fe200078efcff */
[----:B------:R-:W-:-:S03]  /*1e50*/  IMAD.HI.U32 R9, R7, R122, RZ ;  /* 0x0000007a07097227 */ /* 0x000fc600078e00ff */
[----:B------:R-:W-:Y:S01]  /*1e60*/  IABS R121, R10 ;  /* 0x0000000a00797213 */ /* 0x000fe20000000000 */
[----:B------:R-:W-:Y:S01]  /*1e70*/  @!P2 IMAD.IADD R128, R128, 0x1, -R4 ;  /* 0x000000018080a824 */ /* 0x000fe200078e0a04 */
[----:B------:R-:W-:Y:S01]  /*1e80*/  ISETP.GE.AND P2, PT, R15, RZ, PT ;  /* 0x000000ff0f00720c */ /* 0x000fe20003f46270 */
[----:B------:R-:W-:Y:S02]  /*1e90*/  IMAD.MOV R9, RZ, RZ, -R9 ;  /* 0x000000ffff097224 */ /* 0x000fe400078e0a09 */
[----:B------:R-:W-:Y:S01]  /*1ea0*/  @!P3 IMAD.MOV R136, RZ, RZ, -R136 ;  /* 0x000000ffff88b224 */ /* 0x000fe200078e0a88 */
[----:B------:R-:W-:Y:S01]  /*1eb0*/  ISETP.GT.U32.AND P3, PT, R4, R130, PT ;  /* 0x000000820400720c */ /* 0x000fe20003f64070 */
[----:B------:R-:W-:Y:S02]  /*1ec0*/  @!P6 IMAD.IADD R124, R124, 0x1, -R4 ;  /* 0x000000017c7ce824 */ /* 0x000fe400078e0a04 */
[C---:B------:R-:W-:Y:S02]  /*1ed0*/  IMAD R122, R4.reuse, R9, R122 ;  /* 0x00000009047a7224 */ /* 0x040fe400078e027a */
[----:B------:R-:W-:Y:S01]  /*1ee0*/  IMAD.HI.U32 R9, R7, R121, RZ ;  /* 0x0000007907097227 */ /* 0x000fe200078e00ff */
[----:B------:R-:W-:-:S03]  /*1ef0*/  ISETP.GT.U32.AND P6, PT, R4, R124, PT ;  /* 0x0000007c0400720c */ /* 0x000fc60003fc4070 */
[----:B------:R-:W-:Y:S02]  /*1f00*/  IMAD.MOV R9, RZ, RZ, -R9 ;  /* 0x000000ffff097224 */ /* 0x000fe400078e0a09 */
[----:B------:R-:W-:Y:S01]  /*1f10*/  @!P1 IMAD.MOV R133, RZ, RZ, -R133 ;  /* 0x000000ffff859224 */ /* 0x000fe200078e0a85 */
[C---:B------:R-:W-:Y:S01]  /*1f20*/  ISETP.GT.U32.AND P1, PT, R4.reuse, R126, PT ;  /* 0x0000007e0400720c */ /* 0x040fe20003f24070 */
[----:B------:R-:W-:Y:S01]  /*1f30*/  @!P2 IMAD.MOV R128, RZ, RZ, -R128 ;  /* 0x000000ffff80a224 */ /* 0x000fe200078e0a80 */
[C---:B------:R-:W-:Y:S01]  /*1f40*/  ISETP.GT.U32.AND P2, PT, R4.reuse, R122, PT ;  /* 0x0000007a0400720c */ /* 0x040fe20003f44070 */
[----:B------:R-:W-:Y:S02]  /*1f50*/  IMAD R121, R4, R9, R121 ;  /* 0x0000000904797224 */ /* 0x000fe400078e0279 */
[--C-:B------:R-:W-:Y:S01]  /*1f60*/  @!P3 IMAD.IADD R130, R130, 0x1, -R4.reuse ;  /* 0x000000018282b824 */ /* 0x100fe200078e0a04 */
[----:B------:R-:W-:Y:S01]  /*1f70*/  ISETP.GE.AND P3, PT, R14, RZ, PT ;  /* 0x000000ff0e00720c */ /* 0x000fe20003f66270 */
[--C-:B------:R-:W-:Y:S01]  /*1f80*/  @!P6 IMAD.IADD R124, R124, 0x1, -R4.reuse ;  /* 0x000000017c7ce824 */ /* 0x100fe200078e0a04 */
[----:B------:R-:W-:Y:S01]  /*1f90*/  ISETP.GT.U32.AND P6, PT, R4, R121, PT ;  /* 0x000000790400720c */ /* 0x000fe20003fc4070 */
[----:B------:R-:W-:Y:S01]  /*1fa0*/  @!P5 IMAD.IADD R132, R132, 0x1, -R4 ;  /* 0x000000018484d824 */ /* 0x000fe200078e0a04 */
[----:B------:R-:W-:Y:S01]  /*1fb0*/  LOP3.LUT R14, R8, 0x38, RZ, 0xfc, !PT ;  /* 0x00000038080e7812 */ /* 0x000fe200078efcff */
[----:B------:R-:W-:Y:S01]  /*1fc0*/  @!P0 IMAD.MOV R130, RZ, RZ, -R130 ;  /* 0x000000ffff828224 */ /* 0x000fe200078e0a82 */
[----:B------:R-:W-:Y:S01]  /*1fd0*/  ISETP.GT.U32.AND P5, PT, R4, R125, PT ;  /* 0x0000007d0400720c */ /* 0x000fe20003fa4070 */
[--C-:B------:R-:W-:Y:S01]  /*1fe0*/  @!P1 IMAD.IADD R126, R126, 0x1, -R4.reuse ;  /* 0x000000017e7e9824 */ /* 0x100fe200078e0a04 */
[----:B------:R-:W-:Y:S01]  /*1ff0*/  IABS R120, R14 ;  /* 0x0000000e00787213 */ /* 0x000fe20000000000 */
[----:B------:R-:W-:Y:S01]  /*2000*/  @!P2 IMAD.IADD R122, R122, 0x1, -R4 ;  /* 0x000000017a7aa824 */ /* 0x000fe200078e0a04 */
[----:B------:R-:W-:Y:S01]  /*2010*/  ISETP.GE.AND P1, PT, R16, RZ, PT ;  /* 0x000000ff1000720c */ /* 0x000fe20003f26270 */
[----:B------:R-:W-:Y:S01]  /*2020*/  @!P4 IMAD.MOV R132, RZ, RZ, -R132 ;  /* 0x000000ffff84c224 */ /* 0x000fe200078e0a84 */
[----:B------:R-:W-:Y:S01]  /*2030*/  LOP3.LUT R16, R8, 0x3a, RZ, 0xfc, !PT ;  /* 0x0000003a08107812 */ /* 0x000fe200078efcff */
[----:B------:R-:W-:Y:S01]  /*2040*/  IMAD.HI.U32 R9, R7, R120, RZ ;  /* 0x0000007807097227 */ /* 0x000fe200078e00ff */
[----:B------:R-:W-:-:S02]  /*2050*/  ISETP.GT.U32.AND P2, PT, R4, R122, PT ;  /* 0x0000007a0400720c */ /* 0x000fc40003f44070 */
[----:B------:R-:W-:Y:S01]  /*2060*/  IABS R118, R16 ;  /* 0x0000001000767213 */ /* 0x000fe20000000000 */
[--C-:B------:R-:W-:Y:S01]  /*2070*/  @!P6 IMAD.IADD R121, R121, 0x1, -R4.reuse ;  /* 0x000000017979e824 */ /* 0x100fe200078e0a04 */
[C---:B------:R-:W-:Y:S01]  /*2080*/  ISETP.GT.U32.AND P4, PT, R4.reuse, R126, PT ;  /* 0x0000007e0400720c */ /* 0x040fe20003f84070 */
[----:B------:R-:W-:Y:S02]  /*2090*/  IMAD.MOV R9, RZ, RZ, -R9 ;  /* 0x000000ffff097224 */ /* 0x000fe400078e0a09 */
[----:B------:R-:W-:Y:S01]  /*20a0*/  @!P5 IMAD.IADD R125, R125, 0x1, -R4 ;  /* 0x000000017d7dd824 */ /* 0x000fe200078e0a04 */
[C---:B------:R-:W-:Y:S01]  /*20b0*/  ISETP.GT.U32.AND P6, PT, R4.reuse, R121, PT ;  /* 0x000000790400720c */ /* 0x040fe20003fc4070 */
[C---:B------:R-:W-:Y:S01]  /*20c0*/  IMAD R120, R4.reuse, R9, R120 ;  /* 0x0000000904787224 */ /* 0x040fe200078e0278 */
[----:B------:R-:W-:Y:S01]  /*20d0*/  ISETP.GE.AND P5, PT, R17, RZ, PT ;  /* 0x000000ff1100720c */ /* 0x000fe20003fa6270 */
[----:B------:R-:W-:Y:S01]  /*20e0*/  IMAD.HI.U32 R9, R7, R118, RZ ;  /* 0x0000007607097227 */ /* 0x000fe200078e00ff */
[----:B------:R-:W-:-:S02]  /*20f0*/  ISETP.GT.U32.AND P0, PT, R4, R125, PT ;  /* 0x0000007d0400720c */ /* 0x000fc40003f04070 */
[----:B------:R-:W-:Y:S01]  /*2100*/  LOP3.LUT R17, R8, 0x40, RZ, 0xfc, !PT ;  /* 0x0000004008117812 */ /* 0x000fe200078efcff */
[----:B------:R-:W-:Y:S02]  /*2110*/  IMAD.MOV R9, RZ, RZ, -R9 ;  /* 0x000000ffff097224 */ /* 0x000fe400078e0a09 */
[----:B------:R-:W-:Y:S01]  /*2120*/  @!P2 IMAD.IADD R122, R122, 0x1, -R4 ;  /* 0x000000017a7aa824 */ /* 0x000fe200078e0a04 */
[C---:B------:R-:W-:Y:S01]  /*2130*/  ISETP.GT.U32.AND P2, PT, R4.reuse, R120, PT ;  /* 0x000000780400720c */ /* 0x040fe20003f44070 */
[----:B------:R-:W-:Y:S01]  /*2140*/  IMAD R118, R4, R9, R118 ;  /* 0x0000000904767224 */ /* 0x000fe200078e0276 */
[----:B------:R-:W-:Y:S01]  /*2150*/  IABS R114, R17 ;  /* 0x0000001100727213 */ /* 0x000fe20000000000 */
[--C-:B------:R-:W-:Y:S02]  /*2160*/  @!P6 IMAD.IADD R121, R121, 0x1, -R4.reuse ;  /* 0x000000017979e824 */ /* 0x100fe400078e0a04 */
[----:B------:R-:W-:Y:S01]  /*2170*/  @!P4 IMAD.IADD R126, R126, 0x1, -R4 ;  /* 0x000000017e7ec824 */ /* 0x000fe200078e0a04 */
[----:B------:R-:W-:Y:S01]  /*2180*/  ISETP.GT.U32.AND P6, PT, R4, R118, PT ;  /* 0x000000760400720c */ /* 0x000fe20003fc4070 */
[----:B------:R-:W-:Y:S01]  /*2190*/  @!P3 IMAD.MOV R129, RZ, RZ, -R129 ;  /* 0x000000ffff81b224 */ /* 0x000fe200078e0a81 */
[----:B------:R-:W-:Y:S01]  /*21a0*/  ISETP.GE.AND P4, PT, R18, RZ, PT ;  /* 0x000000ff1200720c */ /* 0x000fe20003f86270 */
[----:B------:R-:W-:Y:S01]  /*21b0*/  @!P1 IMAD.MOV R126, RZ, RZ, -R126 ;  /* 0x000000ffff7e9224 */ /* 0x000fe200078e0a7e */
[----:B------:R-:W-:Y:S01]  /*21c0*/  LOP3.LUT R18, R8, 0x42, RZ, 0xfc, !PT ;  /* 0x0000004208127812 */ /* 0x000fe200078efcff */
[--C-:B------:R-:W-:Y:S01]  /*21d0*/  @!P0 IMAD.IADD R125, R125, 0x1, -R4.reuse ;  /* 0x000000017d7d8824 */ /* 0x100fe200078e0a04 */
[----:B------:R-:W-:Y:S01]  /*21e0*/  ISETP.GE.AND P1, PT, R14, RZ, PT ;  /* 0x000000ff0e00720c */ /* 0x000fe20003f26270 */
[----:B------:R-:W-:Y:S01]  /*21f0*/  @!P2 IMAD.IADD R120, R120, 0x1, -R4 ;  /* 0x000000017878a824 */ /* 0x000fe200078e0a04 */
[----:B------:R-:W-:Y:S01]  /*2200*/  IABS R139, R18 ;  /* 0x00000012008b7213 */ /* 0x000fe20000000000 */
[----:B------:R-:W-:Y:S01]  /*2210*/  @!P5 IMAD.MOV R125, RZ, RZ, -R125 ;  /* 0x000000ffff7dd224 */ /* 0x000fe200078e0a7d */
[----:B------:R-:W-:-:S02]  /*2220*/  LOP3.LUT R14, R8, 0x3c, RZ, 0xfc, !PT ;  /* 0x0000003c080e7812 */ /* 0x000fc400078efcff */
[----:B------:R-:W-:Y:S01]  /*2230*/  ISETP.GE.AND P3, PT, R11, RZ, PT ;  /* 0x000000ff0b00720c */ /* 0x000fe20003f66270 */
[----:B------:R-:W-:Y:S01]  /*2240*/  @!P6 IMAD.IADD R118, R118, 0x1, -R4 ;  /* 0x000000017676e824 */ /* 0x000fe200078e0a04 */
[----:B------:R-:W-:Y:S01]  /*2250*/  ISETP.GT.U32.AND P6, PT, R4, R120, PT ;  /* 0x000000780400720c */ /* 0x000fe20003fc4070 */
[C---:B------:R-:W-:Y:S01]  /*2260*/  IMAD.HI.U32 R11, R7.reuse, R139, RZ ;  /* 0x0000008b070b7227 */ /* 0x040fe200078e00ff */
[----:B------:R-:W-:Y:S02]  /*2270*/  IABS R117, R14 ;  /* 0x0000000e00757213 */ /* 0x000fe40000000000 */
[----:B------:R-:W-:Y:S01]  /*2280*/  ISETP.GE.AND P0, PT, R10, RZ, PT ;  /* 0x000000ff0a00720c */ /* 0x000fe20003f06270 */
[----:B------:R-:W-:Y:S01]  /*2290*/  IMAD.MOV R11, RZ, RZ, -R11 ;  /* 0x000000ffff0b7224 */ /* 0x000fe200078e0a0b */
[----:B------:R-:W-:Y:S01]  /*22a0*/  ISETP.GT.U32.AND P5, PT, R4, R118, PT ;  /* 0x000000760400720c */ /* 0x000fe20003fa4070 */
[----:B------:R-:W-:Y:S01]  /*22b0*/  IMAD.HI.U32 R9, R7, R117, RZ ;  /* 0x0000007507097227 */ /* 0x000fe200078e00ff */
[----:B------:R-:W-:-:S02]  /*22c0*/  ISETP.GE.AND P2, PT, R16, RZ, PT ;  /* 0x000000ff1000720c */ /* 0x000fc40003f46270 */
[----:B------:R-:W-:Y:S01]  /*22d0*/  LOP3.LUT R16, R8, 0x56, RZ, 0xfc, !PT ;  /* 0x0000005608107812 */ /* 0x000fe200078efcff */
[----:B------:R-:W-:-:S03]  /*22e0*/  IMAD.HI.U32 R10, R7, R114, RZ ;  /* 0x00000072070a7227 */ /* 0x000fc600078e00ff */
[----:B------:R-:W-:Y:S01]  /*22f0*/  IABS R74, R16 ;  /* 0x00000010004a7213 */ /* 0x000fe20000000000 */
[----:B------:R-:W-:Y:S01]  /*2300*/  IMAD R139, R4, R11, R139 ;  /* 0x0000000b048b7224 */ /* 0x000fe200078e028b */
[C---:B------:R-:W-:Y:S01]  /*2310*/  LOP3.LUT R11, R8.reuse, 0x48, RZ, 0xfc, !PT ;  /* 0x00000048080b7812 */ /* 0x040fe200078efcff */
[----:B------:R-:W-:Y:S02]  /*2320*/  IMAD.MOV R9, RZ, RZ, -R9 ;  /* 0x000000ffff097224 */ /* 0x000fe400078e0a09 */
[----:B------:R-:W-:Y:S01]  /*2330*/  IMAD.MOV R15, RZ, RZ, -R10 ;  /* 0x000000ffff0f7224 */ /* 0x000fe200078e0a0a */
[----:B------:R-:W-:Y:S01]  /*2340*/  LOP3.LUT R10, R8, 0x46, RZ, 0xfc, !PT ;  /* 0x00000046080a7812 */ /* 0x000fe200078efcff */
[----:B------:R-:W-:Y:S01]  /*2350*/  @!P6 IMAD.IADD R120, R120, 0x1, -R4 ;  /* 0x000000017878e824 */ /* 0x000fe200078e0a04 */
[C---:B------:R-:W-:Y:S01]  /*2360*/  ISETP.GT.U32.AND P6, PT, R4.reuse, R139, PT ;  /* 0x0000008b0400720c */ /* 0x040fe20003fc4070 */
[C---:B------:R-:W-:Y:S01]  /*2370*/  IMAD R117, R4.reuse, R9, R117 ;  /* 0x0000000904757224 */ /* 0x040fe200078e0275 */
[----:B------:R-:W-:Y:S01]  /*2380*/  IABS R219, R10 ;  /* 0x0000000a00db7213 */ /* 0x000fe20000000000 */
[C---:B------:R-:W-:Y:S01]  /*2390*/  IMAD R114, R4.reuse, R15, R114 ;  /* 0x0000000f04727224 */ /* 0x040fe200078e0272 */
[----:B------:R-:W-:Y:S01]  /*23a0*/  IABS R116, R11 ;  /* 0x0000000b00747213 */ /* 0x000fe20000000000 */
[----:B------:R-:W-:Y:S01]  /*23b0*/  @!P3 IMAD.MOV R124, RZ, RZ, -R124 ;  /* 0x000000ffff7cb224 */ /* 0x000fe200078e0a7c */
[C---:B------:R-:W-:Y:S01]  /*23c0*/  ISETP.GT.U32.AND P3, PT, R4.reuse, R117, PT ;  /* 0x000000750400720c */ /* 0x040fe20003f64070 */
[----:B------:R-:W-:Y:S01]  /*23d0*/  @!P4 IMAD.MOV R122, RZ, RZ, -R122 ;  /* 0x000000ffff7ac224 */ /* 0x000fe200078e0a7a */
[----:B------:R-:W-:Y:S01]  /*23e0*/  ISETP.GT.U32.AND P4, PT, R4, R114, PT ;  /* 0x000000720400720c */ /* 0x000fe20003f84070 */
[----:B------:R-:W-:Y:S01]  /*23f0*/  IMAD.HI.U32 R9, R7, R171, RZ ;  /* 0x000000ab07097227 */ /* 0x000fe200078e00ff */
[----:B------:R-:W-:-:S03]  /*2400*/  LOP3.LUT R15, R8, 0x50, RZ, 0xfc, !PT ;  /* 0x00000050080f7812 */ /* 0x000fc600078efcff */
[--C-:B------:R-:W-:Y:S01]  /*2410*/  @!P6 IMAD.IADD R139, R139, 0x1, -R4.reuse ;  /* 0x000000018b8be824 */ /* 0x100fe200078e0a04 */
[----:B------:R-:W-:Y:S01]  /*2420*/  IABS R115, R15 ;  /* 0x0000000f00737213 */ /* 0x000fe20000000000 */
[----:B------:R-:W-:Y:S02]  /*2430*/  IMAD.MOV R9, RZ, RZ, -R9 ;  /* 0x000000ffff097224 */ /* 0x000fe400078e0a09 */
[--C-:B------:R-:W-:Y:S01]  /*2440*/  @!P5 IMAD.IADD R118, R118, 0x1, -R4.reuse ;  /* 0x000000017676d824 */ /* 0x100fe200078e0a04 */
[C---:B------:R-:W-:Y:S01]  /*2450*/  ISETP.GT.U32.AND P6, PT, R4.reuse, R139, PT ;  /* 0x0000008b0400720c */ /* 0x040fe20003fc4070 */
[----:B------:R-:W-:Y:S01]  /*2460*/  IMAD R171, R4, R9, R171 ;  /* 0x0000000904ab7224 */ /* 0x000fe200078e02ab */
[----:B------:R-:W-:Y:S01]  /*2470*/  ISETP.GE.AND P5, PT, R17, RZ, PT ;  /* 0x000000ff1100720c */ /* 0x000fe20003fa6270 */
[--C-:B------:R-:W-:Y:S01]  /*2480*/  @!P3 IMAD.IADD R117, R117, 0x1, -R4.reuse ;  /* 0x000000017575b824 */ /* 0x100fe200078e0a04 */
[----:B------:R-:W-:Y:S01]  /*2490*/  ISETP.GE.AND P3, PT, R18, RZ, PT ;  /* 0x000000ff1200720c */ /* 0x000fe20003f66270 */
[----:B------:R-:W-:Y:S01]  /*24a0*/  @!P4 IMAD.IADD R114, R114, 0x1, -R4 ;  /* 0x000000017272c824 */ /* 0x000fe200078e0a04 */
[----:B------:R-:W-:Y:S01]  /*24b0*/  LOP3.LUT R17, R8, 0x58, RZ, 0xfc, !PT ;  /* 0x0000005808117812 */ /* 0x000fe200078efcff */
[----:B------:R-:W-:Y:S01]  /*24c0*/  IMAD.HI.U32 R9, R7, R219, RZ ;  /* 0x000000db07097227 */ /* 0x000fe200078e00ff */
[----:B------:R-:W-:-:S02]  /*24d0*/  ISETP.GT.U32.AND P4, PT, R4, R117, PT ;  /* 0x000000750400720c */ /* 0x000fc40003f84070 */
[----:B------:R-:W-:Y:S01]  /*24e0*/  IABS R119, R17 ;  /* 0x0000001100777213 */ /* 0x000fe20000000000 */
[----:B------:R-:W-:Y:S01]  /*24f0*/  @!P1 IMAD.MOV R120, RZ, RZ, -R120 ;  /* 0x000000ffff789224 */ /* 0x000fe200078e0a78 */
[----:B------:R-:W-:Y:S01]  /*2500*/  ISETP.GT.U32.AND P1, PT, R4, R114, PT ;  /* 0x000000720400720c */ /* 0x000fe20003f24070 */
[----:B------:R-:W-:Y:S01]  /*2510*/  IMAD.MOV R9, RZ, RZ, -R9 ;  /* 0x000000ffff097224 */ /* 0x000fe200078e0a09 */
[----:B------:R-:W-:Y:S01]  /*2520*/  LOP3.LUT R18, R8, 0x60, RZ, 0xfc, !PT ;  /* 0x0000006008127812 */ /* 0x000fe200078efcff */
[----:B------:R-:W-:Y:S01]  /*2530*/  @!P2 IMAD.MOV R118, RZ, RZ, -R118 ;  /* 0x000000ffff76a224 */ /* 0x000fe200078e0a76 */
[----:B------:R-:W-:Y:S01]  /*2540*/  ISETP.GT.U32.AND P2, PT, R4, R171, PT ;  /* 0x000000ab0400720c */ /* 0x000fe20003f44070 */
[----:B------:R-:W-:Y:S01]  /*2550*/  @!P0 IMAD.MOV R121, RZ, RZ, -R121 ;  /* 0x000000ffff798224 */ /* 0x000fe200078e0a79 */
[----:B------:R-:W-:Y:S01]  /*2560*/  ISETP.GE.AND P0, PT, R14, RZ, PT ;  /* 0x000000ff0e00720c */ /* 0x000fe20003f06270 */
[----:B------:R-:W-:Y:S01]  /*2570*/  IMAD R219, R4, R9, R219 ;  /* 0x0000000904db7224 */ /* 0x000fe200078e02db */
[----:B------:R-:W-:Y:S01]  /*2580*/  LOP3.LUT R14, R8, 0x4a, RZ, 0xfc, !PT ;  /* 0x0000004a080e7812 */ /* 0x000fe200078efcff */
[----:B------:R-:W-:-:S03]  /*2590*/  IMAD.HI.U32 R9, R7, R116, RZ ;  /* 0x0000007407097227 */ /* 0x000fc600078e00ff */
[----:B------:R-:W-:Y:S01]  /*25a0*/  IABS R143, R14 ;  /* 0x0000000e008f7213 */ /* 0x000fe20000000000 */
[--C-:B------:R-:W-:Y:S01]  /*25b0*/  @!P6 IMAD.IADD R139, R139, 0x1, -R4.reuse ;  /* 0x000000018b8be824 */ /* 0x100fe200078e0a04 */
[----:B------:R-:W-:Y:S01]  /*25c0*/  ISETP.GT.U32.AND P6, PT, R4, R219, PT ;  /* 0x000000db0400720c */ /* 0x000fe20003fc4070 */
[----:B------:R-:W-:Y:S02]  /*25d0*/  IMAD.MOV R9, RZ, RZ, -R9 ;  /* 0x000000ffff097224 */ /* 0x000fe400078e0a09 */
[--C-:B------:R-:W-:Y:S01]  /*25e0*/  @!P4 IMAD.IADD R117, R117, 0x1, -R4.reuse ;  /* 0x000000017575c824 */ /* 0x100fe200078e0a04 */
[----:B------:R-:W-:Y:S01]  /*25f0*/  ISETP.GE.AND P4, PT, R19, RZ, PT ;  /* 0x000000ff1300720c */ /* 0x000fe20003f86270 */
[--C-:B------:R-:W-:Y:S01]  /*2600*/  @!P1 IMAD.IADD R114, R114, 0x1, -R4.reuse ;  /* 0x0000000172729824 */ /* 0x100fe200078e0a04 */
[----:B------:R-:W-:Y:S01]  /*2610*/  ISETP.GE.AND P1, PT, R10, RZ, PT ;  /* 0x000000ff0a00720c */ /* 0x000fe20003f26270 */
[----:B------:R-:W-:Y:S01]  /*2620*/  @!P2 IMAD.IADD R171, R171, 0x1, -R4 ;  /* 0x00000001ababa824 */ /* 0x000fe200078e0a04 */
[----:B------:R-:W-:Y:S01]  /*2630*/  ISETP.GE.AND P2, PT, R11, RZ, PT ;  /* 0x000000ff0b00720c */ /* 0x000fe20003f46270 */
[----:B------:R-:W-:Y:S01]  /*2640*/  IMAD R116, R4, R9, R116 ;  /* 0x0000000904747224 */ /* 0x000fe200078e0274 */
[----:B------:R-:W-:Y:S01]  /*2650*/  LOP3.LUT R11, R8, 0x4c, RZ, 0xfc, !PT ;  /* 0x0000004c080b7812 */ /* 0x000fe200078efcff */
[----:B------:R-:W-:Y:S01]  /*2660*/  @!P0 IMAD.MOV R117, RZ, RZ, -R117 ;  /* 0x000000ffff758224 */ /* 0x000fe200078e0a75 */
[C---:B------:R-:W-:Y:S01]  /*2670*/  ISETP.GT.U32.AND P0, PT, R4.reuse, R171, PT ;  /* 0x000000ab0400720c */ /* 0x040fe20003f04070 */
[----:B------:R-:W-:Y:S01]  /*2680*/  @!P5 IMAD.MOV R114, RZ, RZ, -R114 ;  /* 0x000000ffff72d224 */ /* 0x000fe200078e0a72 */
[----:B------:R-:W-:Y:S01]  /*2690*/  ISETP.GT.U32.AND P5, PT, R4, R116, PT ;  /* 0x000000740400720c */ /* 0x000fe20003fa4070 */
[----:B------:R-:W-:Y:S01]  /*26a0*/  @!P6 IMAD.IADD R219, R219, 0x1, -R4 ;  /* 0x00000001dbdbe824 */ /* 0x000fe200078e0a04 */
[----:B------:R-:W-:Y:S01]  /*26b0*/  IABS R175, R11 ;  /* 0x0000000b00af7213 */ /* 0x000fe20000000000 */
[----:B------:R-:W-:Y:S01]  /*26c0*/  IMAD.HI.U32 R9, R7, R143, RZ ;  /* 0x0000008f07097227 */ /* 0x000fe200078e00ff */
[----:B------:R-:W-:-:S02]  /*26d0*/  LOP3.LUT R19, R8, 0x62, RZ, 0xfc, !PT ;  /* 0x0000006208137812 */ /* 0x000fc400078efcff */
[----:B------:R-:W-:Y:S01]  /*26e0*/  ISETP.GT.U32.AND P6, PT, R4, R219, PT ;  /* 0x000000db0400720c */ /* 0x000fe20003fc4070 */
[----:B------:R-:W-:Y:S02]  /*26f0*/  IMAD.MOV R9, RZ, RZ, -R9 ;  /* 0x000000ffff097224 */ /* 0x000fe400078e0a09 */
[----:B------:R-:W-:-:S04]  /*2700*/  IMAD.HI.U32 R10, R7, R115, RZ ;  /* 0x00000073070a7227 */ /* 0x000fc800078e00ff */
[----:B------:R-:W-:Y:S02]  /*2710*/  IMAD R143, R4, R9, R143 ;  /* 0x00000009048f7224 */ /* 0x000fe400078e028f */
[----:B------:R-:W-:-:S04]  /*2720*/  IMAD.HI.U32 R9, R7, R175, RZ ;  /* 0x000000af07097227 */ /* 0x000fc800078e00ff */
[--C-:B------:R-:W-:Y:S01]  /*2730*/  @!P0 IMAD.IADD R171, R171, 0x1, -R4.reuse ;  /* 0x00000001abab8824 */ /* 0x100fe200078e0a04 */
[----:B------:R-:W-:Y:S01]  /*2740*/  ISETP.GT.U32.AND P0, PT, R4, R143, PT ;  /* 0x0000008f0400720c */ /* 0x000fe20003f04070 */
[--C-:B------:R-:W-:Y:S01]  /*2750*/  @!P5 IMAD.IADD R116, R116, 0x1, -R4.reuse ;  /* 0x000000017474d824 */ /* 0x100fe200078e0a04 */
[----:B------:R-:W-:Y:S01]  /*2760*/  ISETP.GE.AND P5, PT, R15, RZ, PT ;  /* 0x000000ff0f00720c */ /* 0x000fe20003fa6270 */
[----:B------:R-:W-:Y:S02]  /*2770*/  IMAD.MOV R9, RZ, RZ, -R9 ;  /* 0x000000ffff097224 */ /* 0x000fe400078e0a09 */
[----:B------:R-:W-:Y:S01]  /*2780*/  @!P4 IMAD.MOV R171, RZ, RZ, -R171 ;  /* 0x000000ffffabc224 */ /* 0x000fe200078e0aab */
[C---:B------:R-:W-:Y:S01]  /*2790*/  ISETP.GT.U32.AND P4, PT, R4.reuse, R116, PT ;  /* 0x000000740400720c */ /* 0x040fe20003f84070 */
[----:B------:R-:W-:Y:S01]  /*27a0*/  @!P6 IMAD.IADD R219, R219, 0x1, -R4 ;  /* 0x00000001dbdbe824 */ /* 0x000fe200078e0a04 */
[----:B------:R-:W-:Y:S01]  /*27b0*/  ISETP.GE.AND P6, PT, R11, RZ, PT ;  /* 0x000000ff0b00720c */ /* 0x000fe20003fc6270 */
[----:B------:R-:W-:Y:S01]  /*27c0*/  IMAD R175, R4, R9, R175 ;  /* 0x0000000904af7224 */ /* 0x000fe200078e02af */
[----:B------:R-:W-:Y:S01]  /*27d0*/  LOP3.LUT R11, R8, 0x52, RZ, 0xfc, !PT ;  /* 0x00000052080b7812 */ /* 0x000fe200078efcff */
[----:B------:R-:W-:-:S02]  /*27e0*/  IMAD.MOV R10, RZ, RZ, -R10 ;  /* 0x000000ffff0a7224 */ /* 0x000fc400078e0a0a */
[----:B------:R-:W-:Y:S01]  /*27f0*/  @!P1 IMAD.MOV R219, RZ, RZ, -R219 ;  /* 0x000000ffffdb9224 */ /* 0x000fe200078e0adb */
[C---:B------:R-:W-:Y:S01]  /*2800*/  ISETP.GT.U32.AND P1, PT, R4.reuse, R175, PT ;  /* 0x000000af0400720c */ /* 0x040fe20003f24070 */
[----:B------:R-:W-:Y:S01]  /*2810*/  IMAD R115, R4, R10, R115 ;  /* 0x0000000a04737224 */ /* 0x000fe200078e0273 */
[----:B------:R-:W-:Y:S01]  /*2820*/  IABS R147, R11 ;  /* 0x0000000b00937213 */ /* 0x000fe20000000000 */
[----:B------:R-:W-:Y:S01]  /*2830*/  @!P3 IMAD.MOV R139, RZ, RZ, -R139 ;  /* 0x000000ffff8bb224 */ /* 0x000fe200078e0a8b */
[----:B------:R-:W-:Y:S01]  /*2840*/  ISETP.GE.AND P3, PT, R14, RZ, PT ;  /* 0x000000ff0e00720c */ /* 0x000fe20003f66270 */
[----:B------:R-:W-:Y:S01]  /*2850*/  @!P4 IMAD.IADD R116, R116, 0x1, -R4 ;  /* 0x000000017474c824 */ /* 0x000fe200078e0a04 */
[----:B------:R-:W-:Y:S01]  /*2860*/  ISETP.GT.U32.AND P4, PT, R4, R115, PT ;  /* 0x000000730400720c */ /* 0x000fe20003f84070 */
[----:B------:R-:W-:Y:S01]  /*2870*/  IMAD.HI.U32 R9, R7, R147, RZ ;  /* 0x0000009307097227 */ /* 0x000fe200078e00ff */
[----:B------:R-:W-:-:S03]  /*2880*/  LOP3.LUT R14, R8, 0x54, RZ, 0xfc, !PT ;  /* 0x00000054080e7812 */ /* 0x000fc600078efcff */
[--C-:B------:R-:W-:Y:S01]  /*2890*/  @!P0 IMAD.IADD R143, R143, 0x1, -R4.reuse ;  /* 0x000000018f8f8824 */ /* 0x100fe200078e0a04 */
[----:B------:R-:W-:Y:S01]  /*28a0*/  IABS R179, R14 ;  /* 0x0000000e00b37213 */ /* 0x000fe20000000000 */
[----:B------:R-:W-:Y:S02]  /*28b0*/  IMAD.MOV R9, RZ, RZ, -R9 ;  /* 0x000000ffff097224 */ /* 0x000fe400078e0a09 */
[----:B------:R-:W-:Y:S01]  /*28c0*/  @!P1 IMAD.IADD R175, R175, 0x1, -R4 ;  /* 0x00000001afaf9824 */ /* 0x000fe200078e0a04 */
[C---:B------:R-:W-:Y:S01]  /*28d0*/  ISETP.GT.U32.AND P0, PT, R4.reuse, R143, PT ;  /* 0x0000008f0400720c */ /* 0x040fe20003f04070 */
[C---:B------:R-:W-:Y:S02]  /*28e0*/  IMAD R147, R4.reuse, R9, R147 ;  /* 0x0000000904937224 */ /* 0x040fe400078e0293 */
[----:B------:R-:W-:Y:S01]  /*28f0*/  @!P2 IMAD.MOV R116, RZ, RZ, -R116 ;  /* 0x000000ffff74a224 */ /* 0x000fe200078e0a74 */
[C---:B------:R-:W-:Y:S01]  /*2900*/  ISETP.GT.U32.AND P2, PT, R4.reuse, R175, PT ;  /* 0x000000af0400720c */ /* 0x040fe20003f44070 */
[----:B------:R-:W-:Y:S01]  /*2910*/  IMAD.HI.U32 R9, R7, R179, RZ ;  /* 0x000000b307097227 */ /* 0x000fe200078e00ff */
[----:B------:R-:W-:-:S03]  /*2920*/  ISETP.GT.U32.AND P1, PT, R4, R147, PT ;  /* 0x000000930400720c */ /* 0x000fc60003f24070 */
[--C-:B------:R-:W-:Y:S02]  /*2930*/  @!P4 IMAD.IADD R115, R115, 0x1, -R4.reuse ;  /* 0x000000017373c824 */ /* 0x100fe400078e0a04 */
[----:B------:R-:W-:Y:S02]  /*2940*/  IMAD.MOV R9, RZ, RZ, -R9 ;  /* 0x000000ffff097224 */ /* 0x000fe400078e0a09 */
[----:B------:R-:W-:Y:S01]  /*2950*/  @!P0 IMAD.IADD R143, R143, 0x1, -R4 ;  /* 0x000000018f8f8824 */ /* 0x000fe200078e0a04 */
[C---:B------:R-:W-:Y:S01]  /*2960*/  ISETP.GT.U32.AND P4, PT, R4.reuse, R115, PT ;  /* 0x000000730400720c */ /* 0x040fe20003f84070 */
[----:B------:R-:W-:Y:S01]  /*2970*/  IMAD R179, R4, R9, R179 ;  /* 0x0000000904b37224 */ /* 0x000fe200078e02b3 */
[----:B------:R-:W-:Y:S01]  /*2980*/  ISETP.GE.AND P0, PT, R11, RZ, PT ;  /* 0x000000ff0b00720c */ /* 0x000fe20003f06270 */
[----:B------:R-:W-:-:S04]  /*2990*/  IMAD.HI.U32 R11, R7, R119, RZ ;  /* 0x00000077070b7227 */ /* 0x000fc800078e00ff */
[----:B------:R-:W-:Y:S01]  /*29a0*/  @!P2 IMAD.IADD R175, R175, 0x1, -R4 ;  /* 0x00000001afafa824 */ /* 0x000fe200078e0a04 */
[----:B------:R-:W-:Y:S01]  /*29b0*/  ISETP.GT.U32.AND P2, PT, R4, R179, PT ;  /* 0x000000b30400720c */ /* 0x000fe20003f44070 */
[----:B------:R-:W-:Y:S01]  /*29c0*/  @!P3 IMAD.MOV R143, RZ, RZ, -R143 ;  /* 0x000000ffff8fb224 */ /* 0x000fe200078e0a8f */
[----:B------:R-:W-:Y:S01]  /*29d0*/  ISETP.GE.AND P3, PT, R14, RZ, PT ;  /* 0x000000ff0e00720c */ /* 0x000fe20003f66270 */
[----:B------:R-:W-:Y:S01]  /*29e0*/  IMAD.HI.U32 R10, R7, R74, RZ ;  /* 0x0000004a070a7227 */ /* 0x000fe200078e00ff */
[----:B------:R-:W-:-:S03]  /*29f0*/  LOP3.LUT R14, R8, 0x5a, RZ, 0xfc, !PT ;  /* 0x0000005a080e7812 */ /* 0x000fc600078efcff */
[----:B------:R-:W-:Y:S02]  /*2a00*/  IMAD.MOV R11, RZ, RZ, -R11 ;  /* 0x000000ffff0b7224 */ /* 0x000fe400078e0a0b */
[----:B------:R-:W-:Y:S02]  /*2a10*/  @!P1 IMAD.IADD R147, R147, 0x1, -R4 ;  /* 0x0000000193939824 */ /* 0x000fe400078e0a04 */
[----:B------:R-:W-:Y:S01]  /*2a20*/  IMAD.MOV R15, RZ, RZ, -R10 ;  /* 0x000000ffff0f7224 */ /* 0x000fe200078e0a0a */
[----:B------:R-:W-:Y:S01]  /*2a30*/  IABS R10, R14 ;  /* 0x0000000e000a7213 */ /* 0x000fe20000000000 */
[C---:B------:R-:W-:Y:S01]  /*2a40*/  IMAD R119, R4.reuse, R11, R119 ;  /* 0x0000000b04777224 */ /* 0x040fe200078e0277 */
[----:B------:R-:W-:Y:S01]  /*2a50*/  ISETP.GT.U32.AND P1, PT, R4, R147, PT ;  /* 0x000000930400720c */ /* 0x000fe20003f24070 */
[----:B------:R-:W-:Y:S02]  /*2a60*/  @!P4 IMAD.IADD R115, R115, 0x1, -R4 ;  /* 0x000000017373c824 */ /* 0x000fe400078e0a04 */
[----:B------:R-:W-:-:S04]  /*2a70*/  IMAD.HI.U32 R9, R7, R10, RZ ;  /* 0x0000000a07097227 */ /* 0x000fc800078e00ff */
[----:B------:R-:W-:Y:S01]  /*2a80*/  @!P5 IMAD.MOV R115, RZ, RZ, -R115 ;  /* 0x000000ffff73d224 */ /* 0x000fe200078e0a73 */
[C---:B------:R-:W-:Y:S01]  /*2a90*/  ISETP.GT.U32.AND P5, PT, R4.reuse, R119, PT ;  /* 0x000000770400720c */ /* 0x040fe20003fa4070 */
[C---:B------:R-:W-:Y:S01]  /*2aa0*/  IMAD R74, R4.reuse, R15, R74 ;  /* 0x0000000f044a7224 */ /* 0x040fe200078e024a */
[----:B------:R-:W-:Y:S01]  /*2ab0*/  IABS R15, R18 ;  /* 0x00000012000f7213 */ /* 0x000fe20000000000 */
[--C-:B------:R-:W-:Y:S02]  /*2ac0*/  @!P2 IMAD.IADD R179, R179, 0x1, -R4.reuse ;  /* 0x00000001b3b3a824 */ /* 0x100fe400078e0a04 */
[----:B------:R-:W-:Y:S01]  /*2ad0*/  IMAD.MOV R9, RZ, RZ, -R9 ;  /* 0x000000ffff097224 */ /* 0x000fe200078e0a09 */
[C---:B------:R-:W-:Y:S01]  /*2ae0*/  ISETP.GT.U32.AND P4, PT, R4.reuse, R74, PT ;  /* 0x0000004a0400720c */ /* 0x040fe20003f84070 */
[----:B------:R-:W-:Y:S01]  /*2af0*/  @!P6 IMAD.MOV R175, RZ, RZ, -R175 ;  /* 0x000000ffffafe224 */ /* 0x000fe200078e0aaf */
[----:B------:R-:W-:Y:S01]  /*2b00*/  ISETP.GT.U32.AND P2, PT, R4, R179, PT ;  /* 0x000000b30400720c */ /* 0x000fe20003f44070 */
[----:B------:R-:W-:Y:S01]  /*2b10*/  @!P1 IMAD.IADD R147, R147, 0x1, -R4 ;  /* 0x0000000193939824 */ /* 0x000fe200078e0a04 */
[----:B------:R-:W-:Y:S01]  /*2b20*/  ISETP.GE.AND P6, PT, R16, RZ, PT ;  /* 0x000000ff1000720c */ /* 0x000fe20003fc6270 */
[----:B------:R-:W-:Y:S01]  /*2b30*/  IMAD R9, R4, R9, R10 ;  /* 0x0000000904097224 */ /* 0x000fe200078e020a */
[----:B------:R-:W-:Y:S01]  /*2b40*/  LOP3.LUT R16, R8, 0x5c, RZ, 0xfc, !PT ;  /* 0x0000005c08107812 */ /* 0x000fe200078efcff */
[----:B------:R-:W-:Y:S01]  /*2b50*/  @!P5 IMAD.IADD R119, R119, 0x1, -R4 ;  /* 0x000000017777d824 */ /* 0x000fe200078e0a04 */
[----:B------:R-:W-:Y:S01]  /*2b60*/  ISETP.GE.AND P1, PT, R17, RZ, PT ;  /* 0x000000ff1100720c */ /* 0x000fe20003f26270 */
[----:B------:R-:W-:Y:S01]  /*2b70*/  @!P0 IMAD.MOV R147, RZ, RZ, -R147 ;  /* 0x000000ffff938224 */ /* 0x000fe200078e0a93 */
[----:B------:R-:W-:-:S02]  /*2b80*/  IABS R11, R16 ;  /* 0x00000010000b7213 */ /* 0x000fc40000000000 */
[----:B------:R-:W-:Y:S01]  /*2b90*/  ISETP.GT.U32.AND P0, PT, R4, R9, PT ;  /* 0x000000090400720c */ /* 0x000fe20003f04070 */
[--C-:B------:R-:W-:Y:S01]  /*2ba0*/  @!P4 IMAD.IADD R74, R74, 0x1, -R4.reuse ;  /* 0x000000014a4ac824 */ /* 0x100fe200078e0a04 */
[C---:B------:R-:W-:Y:S01]  /*2bb0*/  ISETP.GT.U32.AND P5, PT, R4.reuse, R119, PT ;  /* 0x000000770400720c */ /* 0x040fe20003fa4070 */
[----:B------:R-:W-:Y:S01]  /*2bc0*/  IMAD.HI.U32 R10, R7, R11, RZ ;  /* 0x0000000b070a7227 */ /* 0x000fe200078e00ff */
[----:B------:R-:W-:Y:S02]  /*2bd0*/  IABS R17, R19 ;  /* 0x0000001300117213 */ /* 0x000fe40000000000 */
[----:B------:R-:W-:Y:S01]  /*2be0*/  ISETP.GT.U32.AND P4, PT, R4, R74, PT ;  /* 0x0000004a0400720c */ /* 0x000fe20003f84070 */
[----:B------:R-:W-:Y:S01]  /*2bf0*/  @!P2 IMAD.IADD R179, R179, 0x1, -R4 ;  /* 0x00000001b3b3a824 */ /* 0x000fe200078e0a04 */
[----:B------:R-:W-:Y:S01]  /*2c00*/  ISETP.GE.AND P2, PT, R14, RZ, PT ;  /* 0x000000ff0e00720c */ /* 0x000fe20003f46270 */
[----:B------:R-:W-:Y:S02]  /*2c10*/  IMAD.MOV R14, RZ, RZ, -R10 ;  /* 0x000000ffff0e7224 */ /* 0x000fe400078e0a0a */
[----:B------:R-:W-:-:S04]  /*2c20*/  IMAD.HI.U32 R10, R7, R15, RZ ;  /* 0x0000000f070a7227 */ /* 0x000fc800078e00ff */
[C---:B------:R-:W-:Y:S02]  /*2c30*/  IMAD R11, R4.reuse, R14, R11 ;  /* 0x0000000e040b7224 */ /* 0x040fe400078e020b */
[--C-:B------:R-:W-:Y:S02]  /*2c40*/  @!P0 IMAD.IADD R9, R9, 0x1, -R4.reuse ;  /* 0x0000000109098824 */ /* 0x100fe400078e0a04 */
[----:B------:R-:W-:Y:S01]  /*2c50*/  @!P5 IMAD.IADD R119, R119, 0x1, -R4 ;  /* 0x000000017777d824 */ /* 0x000fe200078e0a04 */
[C---:B------:R-:W-:Y:S01]  /*2c60*/  ISETP.GT.U32.AND P5, PT, R4.reuse, R11, PT ;  /* 0x0000000b0400720c */ /* 0x040fe20003fa4070 */
[----:B------:R-:W-:Y:S01]  /*2c70*/  IMAD.MOV R10, RZ, RZ, -R10 ;  /* 0x000000ffff0a7224 */ /* 0x000fe200078e0a0a */
[----:B------:R-:W-:Y:S01]  /*2c80*/  ISETP.GT.U32.AND P0, PT, R4, R9, PT ;  /* 0x000000090400720c */ /* 0x000fe20003f04070 */
[----:B------:R-:W-:Y:S01]  /*2c90*/  @!P4 IMAD.IADD R74, R74, 0x1, -R4 ;  /* 0x000000014a4ac824 */ /* 0x000fe200078e0a04 */
[----:B------:R-:W-:Y:S01]  /*2ca0*/  ISETP.GE.AND P4, PT, R16, RZ, PT ;  /* 0x000000ff1000720c */ /* 0x000fe20003f86270 */
[----:B------:R-:W-:Y:S01]  /*2cb0*/  IMAD R15, R4, R10, R15 ;  /* 0x0000000a040f7224 */ /* 0x000fe200078e020f */
[----:B------:R-:W-:Y:S01]  /*2cc0*/  LOP3.LUT R16, R8, 0x64, RZ, 0xfc, !PT ;  /* 0x0000006408107812 */ /* 0x000fe200078efcff */
[----:B------:R-:W-:-:S03]  /*2cd0*/  IMAD.HI.U32 R10, R7, R17, RZ ;  /* 0x00000011070a7227 */ /* 0x000fc600078e00ff */
[----:B------:R-:W-:Y:S01]  /*2ce0*/  IABS R14, R16 ;  /* 0x00000010000e7213 */ /* 0x000fe20000000000 */
[----:B------:R-:W-:Y:S01]  /*2cf0*/  @!P6 IMAD.MOV R74, RZ, RZ, -R74 ;  /* 0x000000ffff4ae224 */ /* 0x000fe200078e0a4a */
[----:B------:R-:W-:Y:S01]  /*2d00*/  ISETP.GT.U32.AND P6, PT, R4, R15, PT ;  /* 0x0000000f0400720c */ /* 0x000fe20003fc4070 */
[----:B------:R-:W-:Y:S01]  /*2d10*/  @!P5 IMAD.IADD R11, R11, 0x1, -R4 ;  /* 0x000000010b0bd824 */ /* 0x000fe200078e0a04 */
[----:B------:R-:W-:Y:S01]  /*2d20*/  ISETP.GE.AND P5, PT, R19, RZ, PT ;  /* 0x000000ff1300720c */ /* 0x000fe20003fa6270 */
[----:B------:R-:W-:Y:S02]  /*2d30*/  IMAD.MOV R10, RZ, RZ, -R10 ;  /* 0x000000ffff0a7224 */ /* 0x000fe400078e0a0a */
[----:B------:R-:W-:Y:S01]  /*2d40*/  @!P0 IMAD.IADD R9, R9, 0x1, -R4 ;  /* 0x0000000109098824 */ /* 0x000fe200078e0a04 */
[----:B------:R-:W-:Y:S01]  /*2d50*/  ISETP.GE.AND P0, PT, R16, RZ, PT ;  /* 0x000000ff1000720c */ /* 0x000fe20003f06270 */
[----:B------:R-:W-:Y:S01]  /*2d60*/  @!P1 IMAD.MOV R119, RZ, RZ, -R119 ;  /* 0x000000ffff779224 */ /* 0x000fe200078e0a77 */
[C---:B------:R-:W-:Y:S01]  /*2d70*/  ISETP.GT.U32.AND P1, PT, R4.reuse, R11, PT ;  /* 0x0000000b0400720c */ /* 0x040fe20003f24070 */
[----:B------:R-:W-:-:S02]  /*2d80*/  IMAD R17, R4, R10, R17 ;  /* 0x0000000a04117224 */ /* 0x000fc400078e0211 */
[----:B------:R-:W-:Y:S02]  /*2d90*/  IMAD.MOV.U32 R16, RZ, RZ, R9 ;  /* 0x000000ffff107224 */ /* 0x000fe400078e0009 */
[----:B------:R-:W-:Y:S02]  /*2da0*/  @!P6 IMAD.IADD R15, R15, 0x1, -R4 ;  /* 0x000000010f0fe824 */ /* 0x000fe400078e0a04 */
[----:B------:R-:W-:Y:S01]  /*2db0*/  @!P2 IMAD.MOV R16, RZ, RZ, -R16 ;  /* 0x000000ffff10a224 */ /* 0x000fe200078e0a10 */
[----:B------:R-:W-:Y:S01]  /*2dc0*/  ISETP.GT.U32.AND P2, PT, R4, R17, PT ;  /* 0x000000110400720c */ /* 0x000fe20003f44070 */
[----:B------:R-:W-:Y:S01]  /*2dd0*/  @!P3 IMAD.MOV R179, RZ, RZ, -R179 ;  /* 0x000000ffffb3b224 */ /* 0x000fe200078e0ab3 */
[----:B------:R-:W-:Y:S01]  /*2de0*/  ISETP.GE.AND P3, PT, R18, RZ, PT ;  /* 0x000000ff1200720c */ /* 0x000fe20003f66270 */
[----:B------:R-:W-:Y:S01]  /*2df0*/  IMAD.HI.U32 R10, R7, R14, RZ ;  /* 0x0000000e070a7227 */ /* 0x000fe200078e00ff */
[----:B------:R-:W-:Y:S02]  /*2e00*/  LOP3.LUT R18, R8, 0x66, RZ, 0xfc, !PT ;  /* 0x0000006608127812 */ /* 0x000fe400078efcff */
[----:B------:R-:W-:Y:S01]  /*2e10*/  ISETP.GT.U32.AND P6, PT, R4, R15, PT ;  /* 0x0000000f0400720c */ /* 0x000fe20003fc4070 */
[----:B------:R-:W-:Y:S01]  /*2e20*/  @!P1 IMAD.IADD R11, R11, 0x1, -R4 ;  /* 0x000000010b0b9824 */ /* 0x000fe200078e0a04 */
[----:B------:R-:W-:Y:S01]  /*2e30*/  ISETP.GE.AND P1, PT, R18, RZ, PT ;  /* 0x000000ff1200720c */ /* 0x000fe20003f26270 */
[----:B------:R-:W-:Y:S01]  /*2e40*/  IMAD.MOV R9, RZ, RZ, -R10 ;  /* 0x000000ffff097224 */ /* 0x000fe200078e0a0a */
[----:B------:R-:W-:Y:S01]  /*2e50*/  IABS R19, R18 ;  /* 0x0000001200137213 */ /* 0x000fe20000000000 */
[----:B------:R-:W-:-:S02]  /*2e60*/  IMAD.MOV.U32 R18, RZ, RZ, R11 ;  /* 0x000000ffff127224 */ /* 0x000fc400078e000b */
[----:B------:R-:W-:Y:S01]  /*2e70*/  @!P2 IMAD.IADD R17, R17, 0x1, -R4 ;  /* 0x000000011111a824 */ /* 0x000fe200078e0a04 */
[----:B------:R-:W-:Y:S01]  /*2e80*/  ISETP.GE.AND P2, PT, R20, RZ, PT ;  /* 0x000000ff1400720c */ /* 0x000fe20003f46270 */
[----:B------:R-:W-:Y:S02]  /*2e90*/  @!P4 IMAD.MOV R18, RZ, RZ, -R18 ;  /* 0x000000ffff12c224 */ /* 0x000fe400078e0a12 */
[----:B------:R-:W-:Y:S01]  /*2ea0*/  IMAD.HI.U32 R10, R7, R19, RZ ;  /* 0x00000013070a7227 */ /* 0x000fe200078e00ff */
[----:B------:R-:W-:-:S03]  /*2eb0*/  ISETP.GT.U32.AND P4, PT, R4, R17, PT ;  /* 0x000000110400720c */ /* 0x000fc60003f84070 */
[----:B------:R-:W-:Y:S02]  /*2ec0*/  @!P6 IMAD.IADD R15, R15, 0x1, -R4 ;  /* 0x000000010f0fe824 */ /* 0x000fe400078e0a04 */
[----:B------:R-:W-:-:S04]  /*2ed0*/  IMAD.HI.U32 R11, R7, R21, RZ ;  /* 0x00000015070b7227 */ /* 0x000fc800078e00ff */
[----:B------:R-:W-:Y:S02]  /*2ee0*/  IMAD.MOV R10, RZ, RZ, -R10 ;  /* 0x000000ffff0a7224 */ /* 0x000fe400078e0a0a */
[----:B------:R-:W-:Y:S02]  /*2ef0*/  IMAD.MOV.U32 R20, RZ, RZ, R15 ;  /* 0x000000ffff147224 */ /* 0x000fe400078e000f */
[----:B------:R-:W-:Y:S02]  /*2f00*/  IMAD.MOV R15, RZ, RZ, -R11 ;  /* 0x000000ffff0f7224 */ /* 0x000fe400078e0a0b */
[----:B------:R-:W-:Y:S01]  /*2f10*/  IMAD R11, R4, R10, R19 ;  /* 0x0000000a040b7224 */ /* 0x000fe200078e0213 */
[----:B------:R-:W-:Y:S01]  /*2f20*/  LOP3.LUT R10, R8, 0x6c, RZ, 0xfc, !PT ;  /* 0x0000006c080a7812 */ /* 0x000fe200078efcff */
[----:B------:R-:W-:Y:S02]  /*2f30*/  @!P4 IMAD.IADD R17, R17, 0x1, -R4 ;  /* 0x000000011111c824 */ /* 0x000fe400078e0a04 */
[C---:B------:R-:W-:Y:S01]  /*2f40*/  IMAD R9, R4.reuse, R9, R14 ;  /* 0x0000000904097224 */ /* 0x040fe200078e020e */
[----:B------:R-:W-:Y:S01]  /*2f50*/  ISETP.GT.U32.AND P4, PT, R4, R11, PT ;  /* 0x0000000b0400720c */ /* 0x000fe20003f84070 */
[----:B------:R-:W-:Y:S01]  /*2f60*/  IMAD.HI.U32 R14, R7, R23, RZ ;  /* 0x00000017070e7227 */ /* 0x000fe200078e00ff */
[----:B------:R-:W-:-:S02]  /*2f70*/  IABS R25, R10 ;  /* 0x0000000a00197213 */ /* 0x000fc40000000000 */
[C---:B------:R-:W-:Y:S01]  /*2f80*/  ISETP.GT.U32.AND P6, PT, R4.reuse, R9, PT ;  /* 0x000000090400720c */ /* 0x040fe20003fc4070 */
[----:B------:R-:W-:Y:S02]  /*2f90*/  IMAD.MOV R14, RZ, RZ, -R14 ;  /* 0x000000ffff0e7224 */ /* 0x000fe400078e0a0e */
[----:B------:R-:W-:Y:S01]  /*2fa0*/  IMAD R15, R4, R15, R21 ;  /* 0x0000000f040f7224 */ /* 0x000fe200078e0215 */
[----:B------:R-:W-:Y:S01]  /*2fb0*/  LOP3.LUT R21, R8, 0x70, RZ, 0xfc, !PT ;  /* 0x0000007008157812 */ /* 0x000fe200078efcff */
[----:B------:R-:W-:Y:S02]  /*2fc0*/  IMAD R23, R4, R14, R23 ;  /* 0x0000000e04177224 */ /* 0x000fe400078e0217 */
[----:B------:R-:W-:Y:S01]  /*2fd0*/  IMAD.HI.U32 R19, R7, R33, RZ ;  /* 0x0000002107137227 */ /* 0x000fe200078e00ff */
[----:B------:R-:W-:-:S03]  /*2fe0*/  IABS R29, R21 ;  /* 0x00000015001d7213 */ /* 0x000fc60000000000 */
[--C-:B------:R-:W-:Y:S02]  /*2ff0*/  @!P4 IMAD.IADD R11, R11, 0x1, -R4.reuse ;  /* 0x000000010b0bc824 */ /* 0x100fe400078e0a04 */
[----:B------:R-:W-:Y:S02]  /*3000*/  @!P6 IMAD.IADD R9, R9, 0x1, -R4 ;  /* 0x000000010909e824 */ /* 0x000fe400078e0a04 */
[----:B------:R-:W-:Y:S01]  /*3010*/  IMAD.HI.U32 R14, R7, R29, RZ ;  /* 0x0000001d070e7227 */ /* 0x000fe200078e00ff */
[C---:B------:R-:W-:Y:S02]  /*3020*/  ISETP.GT.U32.AND P4, PT, R4.reuse, R11, PT ;  /* 0x0000000b0400720c */ /* 0x040fe40003f84070 */
[----:B------:R-:W-:Y:S01]  /*3030*/  ISETP.GT.U32.AND P6, PT, R4, R9, PT ;  /* 0x000000090400720c */ /* 0x000fe20003fc4070 */
[----:B------:R-:W-:Y:S02]  /*3040*/  IMAD.MOV R14, RZ, RZ, -R14 ;  /* 0x000000ffff0e7224 */ /* 0x000fe400078e0a0e */
[----:B------:R-:W-:-:S02]  /*3050*/  IMAD.MOV R19, RZ, RZ, -R19 ;  /* 0x000000ffff137224 */ /* 0x000fc400078e0a13 */
[C---:B------:R-:W-:Y:S01]  /*3060*/  IMAD R29, R4.reuse, R14, R29 ;  /* 0x0000000e041d7224 */ /* 0x040fe200078e021d */
[----:B------:R-:W-:Y:S01]  /*3070*/  IABS R14, R8 ;  /* 0x00000008000e7213 */ /* 0x000fe20000000000 */
[----:B------:R-:W-:Y:S02]  /*3080*/  IMAD R33, R4, R19, R33 ;  /* 0x0000001304217224 */ /* 0x000fe400078e0221 */
[----:B------:R-:W-:Y:S01]  /*3090*/  @!P3 IMAD.MOV R20, RZ, RZ, -R20 ;  /* 0x000000ffff14b224 */ /* 0x000fe200078e0a14 */
[----:B------:R-:W-:Y:S01]  /*30a0*/  ISETP.GE.AND P3, PT, R22, RZ, PT ;  /* 0x000000ff1600720c */ /* 0x000fe20003f66270 */
[--C-:B------:R-:W-:Y:S01]  /*30b0*/  @!P4 IMAD.IADD R11, R11, 0x1, -R4.reuse ;  /* 0x000000010b0bc824 */ /* 0x100fe200078e0a04 */
[C---:B------:R-:W-:Y:S01]  /*30c0*/  ISETP.GT.U32.AND P4, PT, R4.reuse, R23, PT ;  /* 0x000000170400720c */ /* 0x040fe20003f84070 */
[----:B------:R-:W-:Y:S01]  /*30d0*/  @!P6 IMAD.IADD R9, R9, 0x1, -R4 ;  /* 0x000000010909e824 */ /* 0x000fe200078e0a04 */
[----:B------:R-:W-:Y:S01]  /*30e0*/  ISETP.GT.U32.AND P6, PT, R4, R15, PT ;  /* 0x0000000f0400720c */ /* 0x000fe20003fc4070 */
[----:B------:R-:W-:-:S02]  /*30f0*/  IMAD.MOV.U32 R22, RZ, RZ, R17 ;  /* 0x000000ffff167224 */ /* 0x000fc400078e0011 */
[----:B------:R-:W-:Y:S02]  /*3100*/  IMAD.MOV.U32 R24, RZ, RZ, R9 ;  /* 0x000000ffff187224 */ /* 0x000fe400078e0009 */
[----:B------:R-:W-:Y:S01]  /*3110*/  @!P5 IMAD.MOV R22, RZ, RZ, -R22 ;  /* 0x000000ffff16d224 */ /* 0x000fe200078e0a16 */
[----:B------:R-:W-:Y:S01]  /*3120*/  ISETP.GE.AND P5, PT, R10, RZ, PT ;  /* 0x000000ff0a00720c */ /* 0x000fe20003fa6270 */
[----:B------:R-:W-:-:S04]  /*3130*/  IMAD.HI.U32 R10, R7, R25, RZ ;  /* 0x00000019070a7227 */ /* 0x000fc800078e00ff */
[--C-:B------:R-:W-:Y:S01]  /*3140*/  @!P4 IMAD.IADD R23, R23, 0x1, -R4.reuse ;  /* 0x000000011717c824 */ /* 0x100fe200078e0a04 */
[C---:B------:R-:W-:Y:S01]  /*3150*/  ISETP.GT.U32.AND P4, PT, R4.reuse, R29, PT ;  /* 0x0000001d0400720c */ /* 0x040fe20003f84070 */
[----:B------:R-:W-:Y:S02]  /*3160*/  @!P6 IMAD.IADD R15, R15, 0x1, -R4 ;  /* 0x000000010f0fe824 */ /* 0x000fe400078e0a04 */
[----:B------:R-:W-:Y:S02]  /*3170*/  IMAD.MOV R10, RZ, RZ, -R10 ;  /* 0x000000ffff0a7224 */ /* 0x000fe400078e0a0a */
[----:B------:R-:W-:Y:S01]  /*3180*/  IMAD.HI.U32 R17, R7, R31, RZ ;  /* 0x0000001f07117227 */ /* 0x000fe200078e00ff */
[----:B------:R-:W-:-:S03]  /*3190*/  ISETP.GT.U32.AND P6, PT, R4, R15, PT ;  /* 0x0000000f0400720c */ /* 0x000fc60003fc4070 */
[----:B------:R-:W-:Y:S02]  /*31a0*/  IMAD R25, R4, R10, R25 ;  /* 0x0000000a04197224 */ /* 0x000fe400078e0219 */
[----:B------:R-:W-:-:S04]  /*31b0*/  IMAD.HI.U32 R9, R7, R14, RZ ;  /* 0x0000000e07097227 */ /* 0x000fc800078e00ff */
[--C-:B------:R-:W-:Y:S01]  /*31c0*/  @!P4 IMAD.IADD R29, R29, 0x1, -R4.reuse ;  /* 0x000000011d1dc824 */ /* 0x100fe200078e0a04 */
[C---:B------:R-:W-:Y:S01]  /*31d0*/  ISETP.GT.U32.AND P4, PT, R4.reuse, R33, PT ;  /* 0x000000210400720c */ /* 0x040fe20003f84070 */
[----:B------:R-:W-:Y:S02]  /*31e0*/  IMAD.MOV.U32 R26, RZ, RZ, R11 ;  /* 0x000000ffff1a7224 */ /* 0x000fe400078e000b */
[----:B------:R-:W-:Y:S01]  /*31f0*/  @!P6 IMAD.IADD R15, R15, 0x1, -R4 ;  /* 0x000000010f0fe824 */ /* 0x000fe200078e0a04 */
[C---:B------:R-:W-:Y:S01]  /*3200*/  ISETP.GT.U32.AND P6, PT, R4.reuse, R25, PT ;  /* 0x000000190400720c */ /* 0x040fe20003fc4070 */
[----:B------:R-:W-:Y:S02]  /*3210*/  IMAD.MOV R17, RZ, RZ, -R17 ;  /* 0x000000ffff117224 */ /* 0x000fe400078e0a11 */
[----:B------:R-:W-:Y:S02]  /*3220*/  IMAD.MOV R11, RZ, RZ, -R9 ;  /* 0x000000ffff0b7224 */ /* 0x000fe400078e0a09 */
[----:B------:R-:W-:-:S02]  /*3230*/  IMAD R31, R4, R17, R31 ;  /* 0x00000011041f7224 */ /* 0x000fc400078e021f */
[C---:B------:R-:W-:Y:S02]  /*3240*/  IMAD R11, R4.reuse, R11, R14 ;  /* 0x0000000b040b7224 */ /* 0x040fe400078e020e */
[----:B------:R-:W-:Y:S02]  /*3250*/  @!P4 IMAD.IADD R33, R33, 0x1, -R4 ;  /* 0x000000012121c824 */ /* 0x000fe400078e0a04 */
[----:B------:R-:W-:Y:S01]  /*3260*/  @!P0 IMAD.MOV R24, RZ, RZ, -R24 ;  /* 0x000000ffff188224 */ /* 0x000fe200078e0a18 */
[C---:B------:R-:W-:Y:S01]  /*3270*/  ISETP.GT.U32.AND P0, PT, R4.reuse, R23, PT ;  /* 0x000000170400720c */ /* 0x040fe20003f04070 */
[----:B------:R-:W-:Y:S01]  /*3280*/  @!P6 IMAD.IADD R25, R25, 0x1, -R4 ;  /* 0x000000011919e824 */ /* 0x000fe200078e0a04 */
[C---:B------:R-:W-:Y:S01]  /*3290*/  ISETP.GT.U32.AND P4, PT, R4.reuse, R33, PT ;  /* 0x000000210400720c */ /* 0x040fe20003f84070 */
[----:B------:R-:W-:Y:S01]  /*32a0*/  IMAD.HI.U32 R9, R7, R37, RZ ;  /* 0x0000002507097227 */ /* 0x000fe200078e00ff */
[----:B------:R-:W-:-:S03]  /*32b0*/  ISETP.GT.U32.AND P6, PT, R4, R31, PT ;  /* 0x0000001f0400720c */ /* 0x000fc60003fc4070 */
[----:B------:R-:W-:-:S04]  /*32c0*/  IMAD.HI.U32 R10, R7, R35, RZ ;  /* 0x00000023070a7227 */ /* 0x000fc800078e00ff */
[----:B------:R-:W-:Y:S02]  /*32d0*/  IMAD.MOV.U32 R28, RZ, RZ, R15 ;  /* 0x000000ffff1c7224 */ /* 0x000fe400078e000f */
[----:B------:R-:W-:Y:S02]  /*32e0*/  IMAD.MOV R9, RZ, RZ, -R9 ;  /* 0x000000ffff097224 */ /* 0x000fe400078e0a09 */
[--C-:B------:R-:W-:Y:S01]  /*32f0*/  @!P4 IMAD.IADD R33, R33, 0x1, -R4.reuse ;  /* 0x000000012121c824 */ /* 0x100fe200078e0a04 */
[C---:B------:R-:W-:Y:S01]  /*3300*/  ISETP.GT.U32.AND P4, PT, R4.reuse, R11, PT ;  /* 0x0000000b0400720c */ /* 0x040fe20003f84070 */
[----:B------:R-:W-:Y:S01]  /*3310*/  @!P6 IMAD.IADD R31, R31, 0x1, -R4 ;  /* 0x000000011f1fe824 */ /* 0x000fe200078e0a04 */
[C---:B------:R-:W-:Y:S01]  /*3320*/  ISETP.GT.U32.AND P6, PT, R4.reuse, R29, PT ;  /* 0x0000001d0400720c */ /* 0x040fe20003fc4070 */
[----:B------:R-:W-:Y:S02]  /*3330*/  IMAD.MOV R10, RZ, RZ, -R10 ;  /* 0x000000ffff0a7224 */ /* 0x000fe400078e0a0a */
[----:B------:R-:W-:Y:S01]  /*3340*/  @!P2 IMAD.MOV R28, RZ, RZ, -R28 ;  /* 0x000000ffff1ca224 */ /* 0x000fe200078e0a1c */
[C---:B------:R-:W-:Y:S01]  /*3350*/  ISETP.GT.U32.AND P2, PT, R4.reuse, R31, PT ;  /* 0x0000001f0400720c */ /* 0x040fe20003f44070 */
[C---:B------:R-:W-:Y:S01]  /*3360*/  IMAD R37, R4.reuse, R9, R37 ;  /* 0x0000000904257224 */ /* 0x040fe200078e0225 */
[----:B------:R-:W-:Y:S01]  /*3370*/  LEA.HI R9, R5, R0, RZ, 0x1a ;  /* 0x0000000005097211 */ /* 0x000fe200078fd0ff */
[----:B------:R-:W-:-:S02]  /*3380*/  IMAD R35, R4, R10, R35 ;  /* 0x0000000a04237224 */ /* 0x000fc400078e0223 */
[----:B------:R-:W-:-:S04]  /*3390*/  IMAD.HI.U32 R15, R7, R41, RZ ;  /* 0x00000029070f7227 */ /* 0x000fc800078e00ff */
[--C-:B------:R-:W-:Y:S02]  /*33a0*/  @!P4 IMAD.IADD R11, R11, 0x1, -R4.reuse ;  /* 0x000000010b0bc824 */ /* 0x100fe400078e0a04 */
[--C-:B------:R-:W-:Y:S01]  /*33b0*/  @!P0 IMAD.IADD R23, R23, 0x1, -R4.reuse ;  /* 0x0000000117178824 */ /* 0x100fe200078e0a04 */
[C---:B------:R-:W-:Y:S01]  /*33c0*/  ISETP.GT.U32.AND P0, PT, R4.reuse, R35, PT ;  /* 0x000000230400720c */ /* 0x040fe20003f04070 */
[----:B------:R-:W-:Y:S01]  /*33d0*/  VIADD R40, R9, 0xe ;  /* 0x0000000e09287836 */ /* 0x000fe20000000000 */
[C---:B------:R-:W-:Y:S01]  /*33e0*/  ISETP.GT.U32.AND P4, PT, R4.reuse, R11, PT ;  /* 0x0000000b0400720c */ /* 0x040fe20003f84070 */
[----:B------:R-:W-:Y:S02]  /*33f0*/  IMAD.MOV R15, RZ, RZ, -R15 ;  /* 0x000000ffff0f7224 */ /* 0x000fe400078e0a0f */
[--C-:B------:R-:W-:Y:S01]  /*3400*/  @!P2 IMAD.IADD R31, R31, 0x1, -R4.reuse ;  /* 0x000000011f1fa824 */ /* 0x100fe200078e0a04 */
[----:B------:R-:W-:Y:S01]  /*3410*/  IABS R17, R40 ;  /* 0x0000002800117213 */ /* 0x000fe20000000000 */
[----:B------:R-:W-:Y:S01]  /*3420*/  IMAD R41, R4, R15, R41 ;  /* 0x0000000f04297224 */ /* 0x000fe200078e0229 */
[----:B------:R-:W-:Y:S01]  /*3430*/  ISETP.GE.AND P2, PT, R8, RZ, PT ;  /* 0x000000ff0800720c */ /* 0x000fe20003f46270 */
[----:B------:R-:W-:Y:S01]  /*3440*/  @!P6 IMAD.IADD R29, R29, 0x1, -R4 ;  /* 0x000000011d1de824 */ /* 0x000fe200078e0a04 */
[----:B------:R-:W-:Y:S01]  /*3450*/  ISETP.GT.U32.AND P6, PT, R4, R37, PT ;  /* 0x000000250400720c */ /* 0x000fe20003fc4070 */
[----:B------:R-:W-:-:S04]  /*3460*/  IMAD.HI.U32 R8, R7, R17, RZ ;  /* 0x0000001107087227 */ /* 0x000fc800078e00ff */
[--C-:B------:R-:W-:Y:S01]  /*3470*/  @!P4 IMAD.IADD R11, R11, 0x1, -R4.reuse ;  /* 0x000000010b0bc824 */ /* 0x100fe200078e0a04 */
[C---:B------:R-:W-:Y:S01]  /*3480*/  ISETP.GT.U32.AND P4, PT, R4.reuse, R41, PT ;  /* 0x000000290400720c */ /* 0x040fe20003f84070 */
[----:B------:R-:W-:Y:S02]  /*3490*/  @!P0 IMAD.IADD R35, R35, 0x1, -R4 ;  /* 0x0000000123238824 */ /* 0x000fe400078e0a04 */
[----:B------:R-:W-:Y:S02]  /*34a0*/  VIADD R42, R9, 0x1e ;  /* 0x0000001e092a7836 */ /* 0x000fe40000000000 */
[----:B------:R-:W-:Y:S01]  /*34b0*/  IMAD.MOV R8, RZ, RZ, -R8 ;  /* 0x000000ffff087224 */ /* 0x000fe200078e0a08 */
[----:B------:R-:W-:Y:S01]  /*34c0*/  ISETP.GT.U32.AND P0, PT, R4, R35, PT ;  /* 0x000000230400720c */ /* 0x000fe20003f04070 */
[----:B------:R-:W-:Y:S01]  /*34d0*/  IMAD.HI.U32 R10, R7, R39, RZ ;  /* 0x00000027070a7227 */ /* 0x000fe200078e00ff */
[----:B------:R-:W-:-:S03]  /*34e0*/  IABS R19, R42 ;  /* 0x0000002a00137213 */ /* 0x000fc60000000000 */
[----:B------:R-:W-:Y:S01]  /*34f0*/  @!P1 IMAD.MOV R26, RZ, RZ, -R26 ;  /* 0x000000ffff1a9224 */ /* 0x000fe200078e0a1a */
[C---:B------:R-:W-:Y:S01]  /*3500*/  ISETP.GT.U32.AND P1, PT, R4.reuse, R25, PT ;  /* 0x000000190400720c */ /* 0x040fe20003f24070 */
[C---:B------:R-:W-:Y:S02]  /*3510*/  IMAD R15, R4.reuse, R8, R17 ;  /* 0x00000008040f7224 */ /* 0x040fe400078e0211 */
[----:B------:R-:W-:Y:S02]  /*3520*/  IMAD.MOV R10, RZ, RZ, -R10 ;  /* 0x000000ffff0a7224 */ /* 0x000fe400078e0a0a */
[----:B------:R-:W-:Y:S01]  /*3530*/  @!P4 IMAD.IADD R41, R41, 0x1, -R4 ;  /* 0x000000012929c824 */ /* 0x000fe200078e0a04 */
[C---:B------:R-:W-:Y:S01]  /*3540*/  ISETP.GT.U32.AND P4, PT, R4.reuse, R15, PT ;  /* 0x0000000f0400720c */ /* 0x040fe20003f84070 */
[----:B------:R-:W-:Y:S02]  /*3550*/  IMAD R39, R4, R10, R39 ;  /* 0x0000000a04277224 */ /* 0x000fe400078e0227 */
[----:B------:R-:W-:-:S04]  /*3560*/  IMAD.HI.U32 R10, R7, R19, RZ ;  /* 0x00000013070a7227 */ /* 0x000fc800078e00ff */
[----:B------:R-:W-:Y:S02]  /*3570*/  @!P6 IMAD.IADD R37, R37, 0x1, -R4 ;  /* 0x000000012525e824 */ /* 0x000fe400078e0a04 */
[----:B------:R-:W-:Y:S02]  /*3580*/  VIADD R44, R9, 0x2e ;  /* 0x0000002e092c7836 */ /* 0x000fe40000000000 */
[----:B------:R-:W-:Y:S01]  /*3590*/  IMAD.MOV R10, RZ, RZ, -R10 ;  /* 0x000000ffff0a7224 */ /* 0x000fe200078e0a0a */
[C---:B------:R-:W-:Y:S01]  /*35a0*/  ISETP.GT.U32.AND P6, PT, R4.reuse, R37, PT ;  /* 0x000000250400720c */ /* 0x040fe20003fc4070 */
[--C-:B------:R-:W-:Y:S01]  /*35b0*/  @!P1 IMAD.IADD R25, R25, 0x1, -R4.reuse ;  /* 0x0000000119199824 */ /* 0x100fe200078e0a04 */
[----:B------:R-:W-:Y:S01]  /*35c0*/  ISETP.GE.AND P1, PT, R21, RZ, PT ;  /* 0x000000ff1500720c */ /* 0x000fe20003f26270 */
[--C-:B------:R-:W-:Y:S01]  /*35d0*/  @!P0 IMAD.IADD R35, R35, 0x1, -R4.reuse ;  /* 0x0000000123238824 */ /* 0x100fe200078e0a04 */
[----:B------:R-:W-:Y:S01]  /*35e0*/  IABS R21, R44 ;  /* 0x0000002c00157213 */ /* 0x000fe20000000000 */
[C---:B------:R-:W-:Y:S01]  /*35f0*/  IMAD R17, R4.reuse, R10, R19 ;  /* 0x0000000a04117224 */ /* 0x040fe200078e0213 */
[----:B------:R-:W-:Y:S01]  /*3600*/  ISETP.GT.U32.AND P0, PT, R4, R39, PT ;  /* 0x000000270400720c */ /* 0x000fe20003f04070 */
[----:B------:R-:W-:-:S02]  /*3610*/  @!P4 IMAD.IADD R15, R15, 0x1, -R4 ;  /* 0x000000010f0fc824 */ /* 0x000fc400078e0a04 */
[----:B------:R-:W-:Y:S01]  /*3620*/  IMAD.HI.U32 R14, R7, R21, RZ ;  /* 0x00000015070e7227 */ /* 0x000fe200078e00ff */
[----:B------:R-:W-:-:S03]  /*3630*/  ISETP.GT.U32.AND P4, PT, R4, R17, PT ;  /* 0x000000110400720c */ /* 0x000fc60003f84070 */
[C---:B------:R-:W-:Y:S02]  /*3640*/  VIADD R48, R9.reuse, 0x4e ;  /* 0x0000004e09307836 */ /* 0x040fe40000000000 */
[----:B------:R-:W-:Y:S02]  /*3650*/  IMAD.MOV R14, RZ, RZ, -R14 ;  /* 0x000000ffff0e7224 */ /* 0x000fe400078e0a0e */
[C---:B------:R-:W-:Y:S02]  /*3660*/  VIADD R46, R9.reuse, 0x3e ;  /* 0x0000003e092e7836 */ /* 0x040fe40000000000 */
[C---:B------:R-:W-:Y:S02]  /*3670*/  VIADD R50, R9.reuse, 0x6e ;  /* 0x0000006e09327836 */ /* 0x040fe40000000000 */
[----:B------:R-:W-:Y:S02]  /*3680*/  VIADD R49, R9, 0x5e ;  /* 0x0000005e09317836 */ /* 0x000fe40000000000 */
[--C-:B------:R-:W-:Y:S01]  /*3690*/  @!P6 IMAD.IADD R37, R37, 0x1, -R4.reuse ;  /* 0x000000012525e824 */ /* 0x100fe200078e0a04 */
[----:B------:R-:W-:Y:S01]  /*36a0*/  ISETP.GE.AND P6, PT, R27, RZ, PT ;  /* 0x000000ff1b00720c */ /* 0x000fe20003fc6270 */
[----:B------:R-:W-:Y:S01]  /*36b0*/  VIADD R38, R9, 0x7e ;  /* 0x0000007e09267836 */ /* 0x000fe20000000000 */
[----:B------:R-:W-:Y:S01]  /*36c0*/  IABS R27, R48 ;  /* 0x00000030001b7213 */ /* 0x000fe20000000000 */
[--C-:B------:R-:W-:Y:S01]  /*36d0*/  @!P0 IMAD.IADD R39, R39, 0x1, -R4.reuse ;  /* 0x0000000127278824 */ /* 0x100fe200078e0a04 */
[----:B------:R-:W-:Y:S01]  /*36e0*/  ISETP.GE.AND P0, PT, R30, RZ, PT ;  /* 0x000000ff1e00720c */ /* 0x000fe20003f06270 */
[----:B------:R-:W-:Y:S01]  /*36f0*/  IMAD R19, R4, R14, R21 ;  /* 0x0000000e04137224 */ /* 0x000fe200078e0215 */
[----:B------:R-:W-:Y:S01]  /*3700*/  IABS R21, R46 ;  /* 0x0000002e00157213 */ /* 0x000fe20000000000 */
[----:B------:R-:W-:Y:S01]  /*3710*/  @!P4 IMAD.IADD R17, R17, 0x1, -R4 ;  /* 0x000000011111c824 */ /* 0x000fe200078e0a04 */
[----:B------:R-:W-:Y:S01]  /*3720*/  IABS R32, R50 ;  /* 0x0000003200207213 */ /* 0x000fe20000000000 */
[----:B------:R-:W-:Y:S01]  /*3730*/  IMAD.HI.U32 R9, R7, R27, RZ ;  /* 0x0000001b07097227 */ /* 0x000fe200078e00ff */
[----:B------:R-:W-:-:S02]  /*3740*/  IABS R30, R49 ;  /* 0x00000031001e7213 */ /* 0x000fc40000000000 */
[----:B------:R-:W-:Y:S01]  /*3750*/  IABS R34, R38 ;  /* 0x0000002600227213 */ /* 0x000fe20000000000 */
[----:B------:R-:W-:Y:S01]  /*3760*/  IMAD.HI.U32 R8, R7, R21, RZ ;  /* 0x0000001507087227 */ /* 0x000fe200078e00ff */
[----:B------:R-:W-:-:S03]  /*3770*/  ISETP.GT.U32.AND P4, PT, R4, R41, PT ;  /* 0x000000290400720c */ /* 0x000fc60003f84070 */
[----:B------:R-:W-:-:S04]  /*3780*/  IMAD.HI.U32 R14, R7, R32, RZ ;  /* 0x00000020070e7227 */ /* 0x000fc800078e00ff */
[----:B------:R-:W-:-:S04]  /*3790*/  IMAD.HI.U32 R10, R7, R30, RZ ;  /* 0x0000001e070a7227 */ /* 0x000fc800078e00ff */
[----:B------:R-:W-:-:S04]  /*37a0*/  IMAD.HI.U32 R7, R7, R34, RZ ;  /* 0x0000002207077227 */ /* 0x000fc800078e00ff */
[----:B------:R-:W-:Y:S02]  /*37b0*/  IMAD.MOV R9, RZ, RZ, -R9 ;  /* 0x000000ffff097224 */ /* 0x000fe400078e0a09 */
[----:B------:R-:W-:Y:S02]  /*37c0*/  IMAD.MOV R8, RZ, RZ, -R8 ;  /* 0x000000ffff087224 */ /* 0x000fe400078e0a08 */
[----:B------:R-:W-:Y:S02]  /*37d0*/  IMAD.MOV R45, RZ, RZ, -R14 ;  /* 0x000000ffff2d7224 */ /* 0x000fe400078e0a0e */
[----:B------:R-:W-:Y:S02]  /*37e0*/  IMAD.MOV R43, RZ, RZ, -R10 ;  /* 0x000000ffff2b7224 */ /* 0x000fe400078e0a0a */
[----:B------:R-:W-:Y:S02]  /*37f0*/  IMAD.MOV R47, RZ, RZ, -R7 ;  /* 0x000000ffff2f7224 */ /* 0x000fe400078e0a07 */
[----:B------:R-:W-:-:S02]  /*3800*/  IMAD R9, R4, R9, R27 ;  /* 0x0000000904097224 */ /* 0x000fc400078e021b */
[C---:B------:R-:W-:Y:S02]  /*3810*/  IMAD R7, R4.reuse, R8, R21 ;  /* 0x0000000804077224 */ /* 0x040fe400078e0215 */
[C---:B------:R-:W-:Y:S01]  /*3820*/  IMAD R27, R4.reuse, R45, R32 ;  /* 0x0000002d041b7224 */ /* 0x040fe200078e0220 */
[----:B------:R-:W2:Y:S01]  /*3830*/  LDS R8, [UR10] ;  /* 0x0000000aff087984 */ /* 0x000ea20008000800 */
[----:B------:R-:W-:Y:S01]  /*3840*/  @!P1 IMAD.MOV R29, RZ, RZ, -R29 ;  /* 0x000000ffff1d9224 */ /* 0x000fe200078e0a1d */
[C---:B------:R-:W-:Y:S01]  /*3850*/  ISETP.GT.U32.AND P1, PT, R4.reuse, R15, PT ;  /* 0x0000000f0400720c */ /* 0x040fe20003f24070 */
[C---:B------:R-:W-:Y:S02]  /*3860*/  IMAD R21, R4.reuse, R43, R30 ;  /* 0x0000002b04157224 */ /* 0x040fe400078e021e */
[----:B------:R-:W-:Y:S01]  /*3870*/  @!P4 IMAD.IADD R41, R41, 0x1, -R4 ;  /* 0x000000012929c824 */ /* 0x000fe200078e0a04 */
[C---:B------:R-:W-:Y:S01]  /*3880*/  ISETP.GT.U32.AND P4, PT, R4.reuse, R27, PT ;  /* 0x0000001b0400720c */ /* 0x040fe20003f84070 */
[----:B------:R-:W-:Y:S01]  /*3890*/  @!P2 IMAD.MOV R11, RZ, RZ, -R11 ;  /* 0x000000ffff0ba224 */ /* 0x000fe200078e0a0b */
[C---:B------:R-:W-:Y:S01]  /*38a0*/  ISETP.GT.U32.AND P2, PT, R4.reuse, R21, PT ;  /* 0x000000150400720c */ /* 0x040fe20003f44070 */
[----:B------:R-:W-:-:S02]  /*38b0*/  IMAD R43, R4, R47, R34 ;  /* 0x0000002f042b7224 */ /* 0x000fc400078e0222 */
[----:B------:R-:W-:Y:S01]  /*38c0*/  @!P6 IMAD.MOV R31, RZ, RZ, -R31 ;  /* 0x000000ffff1fe224 */ /* 0x000fe200078e0a1f */
[C---:B------:R-:W-:Y:S01]  /*38d0*/  ISETP.GT.U32.AND P6, PT, R4.reuse, R19, PT ;  /* 0x000000130400720c */ /* 0x040fe20003fc4070 */
[----:B------:R-:W-:Y:S01]  /*38e0*/  @!P3 IMAD.MOV R23, RZ, RZ, -R23 ;  /* 0x000000ffff17b224 */ /* 0x000fe200078e0a17 */
[C---:B------:R-:W-:Y:S01]  /*38f0*/  ISETP.GT.U32.AND P3, PT, R4.reuse, R39, PT ;  /* 0x000000270400720c */ /* 0x040fe20003f64070 */
[----:B------:R-:W-:Y:S01]  /*3900*/  @!P5 IMAD.MOV R25, RZ, RZ, -R25 ;  /* 0x000000ffff19d224 */ /* 0x000fe200078e0a19 */
[C---:B------:R-:W-:Y:S01]  /*3910*/  ISETP.GT.U32.AND P5, PT, R4.reuse, R17, PT ;  /* 0x000000110400720c */ /* 0x040fe20003fa4070 */
[--C-:B------:R-:W-:Y:S01]  /*3920*/  @!P1 IMAD.IADD R15, R15, 0x1, -R4.reuse ;  /* 0x000000010f0f9824 */ /* 0x100fe200078e0a04 */
[C---:B------:R-:W-:Y:S01]  /*3930*/  ISETP.GT.U32.AND P1, PT, R4.reuse, R43, PT ;  /* 0x0000002b0400720c */ /* 0x040fe20003f24070 */
[----:B------:R-:W-:Y:S01]  /*3940*/  @!P0 IMAD.MOV R33, RZ, RZ, -R33 ;  /* 0x000000ffff218224 */ /* 0x000fe200078e0a21 */
[----:B------:R-:W-:Y:S01]  /*3950*/  ISETP.GT.U32.AND P0, PT, R4, R7, PT ;  /* 0x000000070400720c */ /* 0x000fe20003f04070 */
[--C-:B------:R-:W-:Y:S01]  /*3960*/  @!P4 IMAD.IADD R27, R27, 0x1, -R4.reuse ;  /* 0x000000011b1bc824 */ /* 0x100fe200078e0a04 */
[----:B------:R-:W-:Y:S01]  /*3970*/  ISETP.GE.AND P4, PT, R42, RZ, PT ;  /* 0x000000ff2a00720c */ /* 0x000fe20003f86270 */
[--C-:B------:R-:W-:Y:S01]  /*3980*/  @!P2 IMAD.IADD R21, R21, 0x1, -R4.reuse ;  /* 0x000000011515a824 */ /* 0x100fe200078e0a04 */
[----:B------:R-:W-:Y:S01]  /*3990*/  ISETP.GE.AND P2, PT, R40, RZ, PT ;  /* 0x000000ff2800720c */ /* 0x000fe20003f46270 */
[--C-:B------:R-:W-:Y:S01]  /*39a0*/  @!P6 IMAD.IADD R19, R19, 0x1, -R4.reuse ;  /* 0x000000011313e824 */ /* 0x100fe200078e0a04 */
[----:B------:R-:W-:Y:S01]  /*39b0*/  ISETP.GE.AND P6, PT, R52, RZ, PT ;  /* 0x000000ff3400720c */ /* 0x000fe20003fc6270 */
[--C-:B------:R-:W-:Y:S01]  /*39c0*/  @!P3 IMAD.IADD R39, R39, 0x1, -R4.reuse ;  /* 0x000000012727b824 */ /* 0x100fe200078e0a04 */
[C---:B------:R-:W-:Y:S01]  /*39d0*/  ISETP.GT.U32.AND P3, PT, R4.reuse, R9, PT ;  /* 0x000000090400720c */ /* 0x040fe20003f64070 */
[--C-:B------:R-:W-:Y:S01]  /*39e0*/  @!P5 IMAD.IADD R17, R17, 0x1, -R4.reuse ;  /* 0x000000011111d824 */ /* 0x100fe200078e0a04 */
[----:B------:R-:W-:Y:S01]  /*39f0*/  ISETP.GE.AND P5, PT, R51, RZ, PT ;  /* 0x000000ff3300720c */ /* 0x000fe20003fa6270 */
[--C-:B------:R-:W-:Y:S01]  /*3a00*/  @!P1 IMAD.IADD R43, R43, 0x1, -R4.reuse ;  /* 0x000000012b2b9824 */ /* 0x100fe200078e0a04 */
[----:B------:R-:W-:Y:S01]  /*3a10*/  ISETP.GT.U32.AND P1, PT, R4, R19, PT ;  /* 0x000000130400720c */ /* 0x000fe20003f24070 */
[--C-:B------:R-:W-:Y:S01]  /*3a20*/  @!P0 IMAD.IADD R7, R7, 0x1, -R4.reuse ;  /* 0x0000000107078824 */ /* 0x100fe200078e0a04 */
[----:B------:R-:W-:Y:S01]  /*3a30*/  ISETP.GE.AND P0, PT, R53, RZ, PT ;  /* 0x000000ff3500720c */ /* 0x000fe20003f06270 */
[----:B------:R-:W-:Y:S01]  /*3a40*/  @!P4 IMAD.MOV R17, RZ, RZ, -R17 ;  /* 0x000000ffff11c224 */ /* 0x000fe200078e0a11 */
[----:B------:R-:W-:Y:S01]  /*3a50*/  ISETP.GE.AND P4, PT, R44, RZ, PT ;  /* 0x000000ff2c00720c */ /* 0x000fe20003f86270 */
[----:B------:R-:W-:Y:S01]  /*3a60*/  @!P2 IMAD.MOV R15, RZ, RZ, -R15 ;  /* 0x000000ffff0fa224 */ /* 0x000fe200078e0a0f */
[C---:B------:R-:W-:Y:S01]  /*3a70*/  ISETP.GT.U32.AND P2, PT, R4.reuse, R43, PT ;  /* 0x0000002b0400720c */ /* 0x040fe20003f44070 */
[----:B------:R-:W-:Y:S01]  /*3a80*/  @!P6 IMAD.MOV R37, RZ, RZ, -R37 ;  /* 0x000000ffff25e224 */ /* 0x000fe200078e0a25 */
[----:B------:R-:W-:Y:S01]  /*3a90*/  ISETP.GT.U32.AND P6, PT, R4, R27, PT ;  /* 0x0000001b0400720c */ /* 0x000fe20003fc4070 */
[--C-:B------:R-:W-:Y:S01]  /*3aa0*/  @!P3 IMAD.IADD R9, R9, 0x1, -R4.reuse ;  /* 0x000000010909b824 */ /* 0x100fe200078e0a04 */
[----:B------:R-:W-:Y:S01]  /*3ab0*/  ISETP.GE.AND P3, PT, R36, RZ, PT ;  /* 0x000000ff2400720c */ /* 0x000fe20003f66270 */
[----:B------:R-:W-:Y:S01]  /*3ac0*/  @!P5 IMAD.MOV R35, RZ, RZ, -R35 ;  /* 0x000000ffff23d224 */ /* 0x000fe200078e0a23 */
[----:B------:R-:W-:Y:S01]  /*3ad0*/  ISETP.GT.U32.AND P5, PT, R4, R7, PT ;  /* 0x000000070400720c */ /* 0x000fe20003fa4070 */
[--C-:B------:R-:W-:Y:S01]  /*3ae0*/  @!P1 IMAD.IADD R19, R19, 0x1, -R4.reuse ;  /* 0x0000000113139824 */ /* 0x100fe200078e0a04 */
[----:B------:R-:W-:Y:S01]  /*3af0*/  ISETP.GE.AND P1, PT, R46, RZ, PT ;  /* 0x000000ff2e00720c */ /* 0x000fe20003f26270 */
[----:B------:R-:W-:Y:S01]  /*3b00*/  @!P0 IMAD.MOV R39, RZ, RZ, -R39 ;  /* 0x000000ffff278224 */ /* 0x000fe200078e0a27 */
[----:B------:R-:W-:Y:S01]  /*3b10*/  ISETP.GT.U32.AND P0, PT, R4, R9, PT ;  /* 0x000000090400720c */ /* 0x000fe20003f04070 */
[----:B------:R-:W-:Y:S01]  /*3b20*/  @!P4 IMAD.MOV R19, RZ, RZ, -R19 ;  /* 0x000000ffff13c224 */ /* 0x000fe200078e0a13 */
[----:B------:R-:W-:Y:S01]  /*3b30*/  ISETP.GE.AND P4, PT, R54, RZ, PT ;  /* 0x000000ff3600720c */ /* 0x000fe20003f86270 */
[--C-:B------:R-:W-:Y:S01]  /*3b40*/  @!P2 IMAD.IADD R43, R43, 0x1, -R4.reuse ;  /* 0x000000012b2ba824 */ /* 0x100fe200078e0a04 */
[----:B------:R-:W-:Y:S01]  /*3b50*/  ISETP.NE.AND P2, PT, R12, RZ, PT ;  /* 0x000000ff0c00720c */ /* 0x000fe20003f45270 */
[--C-:B------:R-:W-:Y:S01]  /*3b60*/  @!P6 IMAD.IADD R27, R27, 0x1, -R4.reuse ;  /* 0x000000011b1be824 */ /* 0x100fe200078e0a04 */
[----:B------:R-:W-:Y:S01]  /*3b70*/  ISETP.GE.AND P6, PT, R38, RZ, PT ;  /* 0x000000ff2600720c */ /* 0x000fe20003fc6270 */
[----:B------:R-:W-:Y:S01]  /*3b80*/  @!P3 IMAD.MOV R41, RZ, RZ, -R41 ;  /* 0x000000ffff29b224 */ /* 0x000fe200078e0a29 */
[----:B------:R-:W-:Y:S01]  /*3b90*/  ISETP.GT.U32.AND P3, PT, R4, R21, PT ;  /* 0x000000150400720c */ /* 0x000fe20003f64070 */
[--C-:B------:R-:W-:Y:S01]  /*3ba0*/  @!P5 IMAD.IADD R7, R7, 0x1, -R4.reuse ;  /* 0x000000010707d824 */ /* 0x100fe200078e0a04 */
[----:B------:R-:W-:Y:S01]  /*3bb0*/  ISETP.GE.AND P5, PT, R48, RZ, PT ;  /* 0x000000ff3000720c */ /* 0x000fe20003fa6270 */
[----:B------:R-:W-:Y:S01]  /*3bc0*/  IMAD R30, R78, 0x18, RZ ;  /* 0x000000184e1e7824 */ /* 0x000fe200078e02ff */
[----:B--2---:R-:W-:Y:S01]  /*3bd0*/  R2UR UR11, R8 ;  /* 0x00000000080b72ca */ /* 0x004fe200000e0000 */
[----:B------:R-:W-:Y:S01]  /*3be0*/  @!P0 IMAD.IADD R9, R9, 0x1, -R4 ;  /* 0x0000000109098824 */ /* 0x000fe200078e0a04 */
[----:B------:R-:W-:Y:S01]  /*3bf0*/  ISETP.GE.AND P0, PT, R49, RZ, PT ;  /* 0x000000ff3100720c */ /* 0x000fe20003f06270 */
[----:B------:R-:W-:-:S02]  /*3c00*/  @!P4 IMAD.MOV R6, RZ, RZ, -R6 ;  /* 0x000000ffff06c224 */ /* 0x000fc400078e0a06 */
[----:B------:R-:W-:Y:S01]  /*3c10*/  @!P2 LOP3.LUT R6, RZ, R12, RZ, 0x33, !PT ;  /* 0x0000000cff06a212 */ /* 0x000fe200078e33ff */
[----:B------:R-:W-:Y:S01]  /*3c20*/  @!P1 IMAD.MOV R7, RZ, RZ, -R7 ;  /* 0x000000ffff079224 */ /* 0x000fe200078e0a07 */
[----:B------:R-:W-:Y:S01]  /*3c30*/  ISETP.NE.AND P1, PT, R13, RZ, PT ;  /* 0x000000ff0d00720c */ /* 0x000fe20003f25270 */
[----:B------:R-:W-:Y:S01]  /*3c40*/  IMAD R38, R78, 0x1c, RZ ;  /* 0x0000001c4e267824 */ /* 0x000fe200078e02ff */
[----:B------:R-:W-:Y:S01]  /*3c50*/  LOP3.LUT R13, RZ, R13, RZ, 0x33, !PT ;  /* 0x0000000dff0d7212 */ /* 0x000fe200078e33ff */
[----:B-1----:R-:W-:Y:S01]  /*3c60*/  IMAD R76, R6, UR4, RZ ;  /* 0x00000004064c7c24 */ /* 0x002fe2000f8e02ff */
[----:B------:R-:W-:Y:S01]  /*3c70*/  USHF.L.U32 UR4, UR9, 0x15, URZ ;  /* 0x0000001509047899 */ /* 0x000fe200080006ff */
[----:B------:R-:W-:Y:S01]  /*3c80*/  @!P3 IMAD.IADD R21, R21, 0x1, -R4 ;  /* 0x000000011515b824 */ /* 0x000fe200078e0a04 */
[----:B------:R-:W-:Y:S01]  /*3c90*/  ISETP.GE.AND P3, PT, R50, RZ, PT ;  /* 0x000000ff3200720c */ /* 0x000fe20003f66270 */
[----:B------:R-:W-:Y:S01]  /*3ca0*/  VIADD R4, R162, 0xffffffff ;  /* 0xffffffffa2047836 */ /* 0x000fe20000000000 */
[C---:B------:R-:W-:Y:S01]  /*3cb0*/  SEL R215, R13.reuse, R7, !P1 ;  /* 0x000000070dd77207 */ /* 0x040fe20004800000 */
[----:B------:R-:W-:Y:S01]  /*3cc0*/  IMAD.SHL.U32 R67, R76, 0x4, RZ ;  /* 0x000000044c437824 */ /* 0x000fe200078e00ff */
[----:B------:R-:W-:Y:S01]  /*3cd0*/  SEL R153, R13, R11, !P1 ;  /* 0x0000000b0d997207 */ /* 0x000fe20004800000 */
[----:B------:R-:W-:Y:S01]  /*3ce0*/  @!P0 IMAD.MOV R21, RZ, RZ, -R21 ;  /* 0x000000ffff158224 */ /* 0x000fe200078e0a15 */
[----:B------:R-:W-:Y:S01]  /*3cf0*/  ISETP.GE.U32.AND P4, PT, R4, 0x7fffffc0, PT ;  /* 0x7fffffc00400780c */ /* 0x000fe20003f86070 */
[----:B------:R-:W-:Y:S01]  /*3d00*/  @!P5 IMAD.MOV R9, RZ, RZ, -R9 ;  /* 0x000000ffff09d224 */ /* 0x000fe200078e0a09 */
[----:B----4-:R-:W-:Y:S01]  /*3d10*/  IADD3 R4, P0, PT, R67, UR12, RZ ;  /* 0x0000000c43047c10 */ /* 0x010fe2000ff1e0ff */
[C---:B------:R-:W-:Y:S01]  /*3d20*/  IMAD R10, R78.reuse, 0xe, RZ ;  /* 0x0000000e4e0a7824 */ /* 0x040fe200078e02ff */
[----:B------:R-:W-:Y:S01]  /*3d30*/  SEL R152, R13, R152, !P1 ;  /* 0x000000980d987207 */ /* 0x000fe20004800000 */
[----:B------:R-:W-:Y:S01]  /*3d40*/  IMAD.SHL.U32 R14, R78, 0x10, RZ ;  /* 0x000000104e0e7824 */ /* 0x000fe200078e00ff */
[----:B------:R-:W-:Y:S01]  /*3d50*/  LEA.HI.X.SX32 R5, R76, UR13, 0x2, P0 ;  /* 0x0000000d4c057c11 */ /* 0x000fe200080f16ff */
[----:B------:R-:W-:Y:S01]  /*3d60*/  VIADD R7, R162, 0xfffffffe ;  /* 0xfffffffea2077836 */ /* 0x000fe20000000000 */
[-C--:B------:R-:W-:Y:S01]  /*3d70*/  IADD3 R188, P0, PT, R102, R4.reuse, RZ ;  /* 0x0000000466bc7210 */ /* 0x080fe20007f1e0ff */
[C---:B------:R-:W-:Y:S01]  /*3d80*/  IMAD R54, R78.reuse, 0x24, RZ ;  /* 0x000000244e367824 */ /* 0x040fe200078e02ff */
[CC--:B------:R-:W-:Y:S01]  /*3d90*/  LEA R184, P5, R78.reuse, R4.reuse, 0x3 ;  /* 0x000000044eb87211 */ /* 0x0c0fe200078a18ff */
[----:B------:R-:W-:Y:S01]  /*3da0*/  STL [R1+0x2e0], R10 ;  /* 0x0002e00a01007387 */ /* 0x000fe20000100800 */
[-C--:B------:R-:W-:Y:S01]  /*3db0*/  LEA.HI.X.SX32 R189, R78, R5.reuse, 0x2, P0 ;  /* 0x000000054ebd7211 */ /* 0x080fe200000f16ff */
[----:B------:R-:W-:Y:S01]  /*3dc0*/  @!P3 IMAD.MOV R27, RZ, RZ, -R27 ;  /* 0x000000ffff1bb224 */ /* 0x000fe200078e0a1b */
[-C--:B------:R-:W-:Y:S01]  /*3dd0*/  LEA.HI.X.SX32 R185, R104, R5.reuse, 0x2, P5 ;  /* 0x0000000568b97211 */ /* 0x080fe200028f16ff */
[----:B------:R-:W-:Y:S01]  /*3de0*/  STL [R1+0x2dc], R92 ;  /* 0x0002dc5c01007387 */ /* 0x000fe20000100800 */
[-C--:B------:R-:W-:Y:S01]  /*3df0*/  IADD3 R180, P0, PT, R98, R4.reuse, RZ ;  /* 0x0000000462b47210 */ /* 0x080fe20007f1e0ff */
[----:B------:R-:W-:Y:S01]  /*3e00*/  @!P6 IMAD.MOV R43, RZ, RZ, -R43 ;  /* 0x000000ffff2be224 */ /* 0x000fe200078e0a2b */
[-C--:B------:R-:W-:Y:S01]  /*3e10*/  LEA R176, P5, R78, R4.reuse, 0x4 ;  /* 0x000000044eb07211 */ /* 0x080fe200078a20ff */
[----:B------:R-:W-:Y:S01]  /*3e20*/  STL [R1+0x2d8], R14 ;  /* 0x0002d80e01007387 */ /* 0x000fe20000100800 */
[-C--:B------:R-:W-:Y:S01]  /*3e30*/  LEA.HI.X.SX32 R181, R81, R5.reuse, 0x2, P0 ;  /* 0x0000000551b57211 */ /* 0x080fe200000f16ff */
[----:B------:R-:W-:Y:S01]  /*3e40*/  VIADD R8, R162, 0xfffffffd ;  /* 0xfffffffda2087836 */ /* 0x000fe20000000000 */
[-C--:B------:R-:W-:Y:S01]  /*3e50*/  LEA.HI.X.SX32 R177, R102, R5.reuse, 0x2, P5 ;  /* 0x0000000566b17211 */ /* 0x080fe200028f16ff */
[----:B------:R-:W-:Y:S01]  /*3e60*/  STL [R1+0x2d4], R89 ;  /* 0x0002d45901007387 */ /* 0x000fe20000100800 */
[-C--:B------:R-:W-:Y:S01]  /*3e70*/  IADD3 R172, P0, PT, R96, R4.reuse, RZ ;  /* 0x0000000460ac7210 */ /* 0x080fe20007f1e0ff */
[----:B------:R-:W-:Y:S01]  /*3e80*/  IMAD R32, R78, 0x19, RZ ;  /* 0x000000194e207824 */ /* 0x000fe200078e02ff */
[-C--:B------:R-:W-:Y:S01]  /*3e90*/  IADD3 R168, P5, PT, R30, R4.reuse, RZ ;  /* 0x000000041ea87210 */ /* 0x080fe20007fbe0ff */
[----:B------:R-:W-:Y:S01]  /*3ea0*/  STL [R1+0x2d0], R97 ;  /* 0x0002d06101007387 */ /* 0x000fe20000100800 */
[-C--:B------:R-:W-:Y:S01]  /*3eb0*/  LEA.HI.X.SX32 R173, R83, R5.reuse, 0x2, P0 ;  /* 0x0000000553ad7211 */ /* 0x080fe200000f16ff */
[----:B------:R-:W-:Y:S01]  /*3ec0*/  IMAD R34, R78, 0x1a, RZ ;  /* 0x0000001a4e227824 */ /* 0x000fe200078e02ff */
[-C--:B------:R-:W-:Y:S01]  /*3ed0*/  LEA.HI.X.SX32 R169, R101, R5.reuse, 0x2, P5 ;  /* 0x0000000565a97211 */ /* 0x080fe200028f16ff */
[----:B------:R-:W-:Y:S01]  /*3ee0*/  STL [R1+0x2cc], R91 ;  /* 0x0002cc5b01007387 */ /* 0x000fe20000100800 */
[-C--:B------:R-:W-:Y:S01]  /*3ef0*/  IADD3 R164, P0, PT, R38, R4.reuse, RZ ;  /* 0x0000000426a47210 */ /* 0x080fe20007f1e0ff */
[C---:B------:R-:W-:Y:S01]  /*3f00*/  IMAD R36, R78.reuse, 0x1b, RZ ;  /* 0x0000001b4e247824 */ /* 0x040fe200078e02ff */
[CC--:B------:R-:W-:Y:S01]  /*3f10*/  LEA R6, P5, R78.reuse, R4.reuse, 0x5 ;  /* 0x000000044e067211 */ /* 0x0c0fe200078a28ff */
[----:B------:R1:W-:Y:S01]  /*3f20*/  STL [R1+0x158], R67 ;  /* 0x0001584301007387 */ /* 0x0003e20000100800 */
[----:B------:R-:W-:Y:S01]  /*3f30*/  ISETP.GE.U32.AND P3, PT, R7, 0x7fffffbf, PT ;  /* 0x7fffffbf0700780c */ /* 0x000fe20003f66070 */
[----:B------:R-:W-:Y:S01]  /*3f40*/  IMAD R40, R78, 0x1d, RZ ;  /* 0x0000001d4e287824 */ /* 0x000fe200078e02ff */
[-C--:B------:R-:W-:Y:S01]  /*3f50*/  LEA.HI.X.SX32 R165, R88, R5.reuse, 0x2, P0 ;  /* 0x0000000558a57211 */ /* 0x080fe200000f16ff */
[----:B------:R-:W-:Y:S01]  /*3f60*/  STL.64 [R1+0x38], R188 ;  /* 0x000038bc01007387 */ /* 0x000fe20000100a00 */
[-C--:B------:R-:W-:Y:S01]  /*3f70*/  LEA.HI.X.SX32 R7, R100, R5.reuse, 0x2, P5 ;  /* 0x0000000564077211 */ /* 0x080fe200028f16ff */
[----:B------:R-:W-:Y:S01]  /*3f80*/  IMAD R42, R78, 0x1e, RZ ;  /* 0x0000001e4e2a7824 */ /* 0x000fe200078e02ff */
[-C--:B------:R-:W-:Y:S01]  /*3f90*/  IADD3 R250, P0, PT, R54, R4.reuse, RZ ;  /* 0x0000000436fa7210 */ /* 0x080fe20007f1e0ff */
[----:B------:R-:W-:Y:S01]  /*3fa0*/  STL.64 [R1+0x30], R184 ;  /* 0x000030b801007387 */ /* 0x000fe20000100a00 */
[-C--:B------:R-:W-:Y:S01]  /*3fb0*/  IADD3 R248, P5, PT, R62, R4.reuse, RZ ;  /* 0x000000043ef87210 */ /* 0x080fe20007fbe0ff */
[C---:B------:R-:W-:Y:S01]  /*3fc0*/  IMAD R44, R78.reuse, 0x1f, RZ ;  /* 0x0000001f4e2c7824 */ /* 0x040fe200078e02ff */
[-C--:B------:R-:W-:Y:S01]  /*3fd0*/  LEA.HI.X.SX32 R251, R85, R5.reuse, 0x2, P0 ;  /* 0x0000000555fb7211 */ /* 0x080fe200000f16ff */
[----:B------:R-:W-:Y:S01]  /*3fe0*/  STL.64 [R1+0x28], R180 ;  /* 0x000028b401007387 */ /* 0x000fe20000100a00 */
[-C--:B------:R-:W-:Y:S01]  /*3ff0*/  LEA.HI.X.SX32 R249, R99, R5.reuse, 0x2, P5 ;  /* 0x0000000563f97211 */ /* 0x080fe200028f16ff */
[----:B------:R-:W-:Y:S01]  /*4000*/  IMAD.SHL.U32 R46, R78, 0x20, RZ ;  /* 0x000000204e2e7824 */ /* 0x000fe200078e00ff */
[-C--:B------:R-:W-:Y:S01]  /*4010*/  IADD3 R246, P0, PT, R70, R4.reuse, RZ ;  /* 0x0000000446f67210 */ /* 0x080fe20007f1e0ff */
[----:B------:R-:W-:Y:S01]  /*4020*/  STL.64 [R1+0x20], R176 ;  /* 0x000020b001007387 */ /* 0x000fe20000100a00 */
[-C--:B------:R-:W-:Y:S01]  /*4030*/  IADD3 R244, P5, PT, R86, R4.reuse, RZ ;  /* 0x0000000456f47210 */ /* 0x080fe20007fbe0ff */
[----:B------:R-:W-:Y:S01]  /*4040*/  IMAD R45, R78, 0x84, RZ ;  /* 0x000000844e2d7824 */ /* 0x000fe200078e02ff */
[-C--:B------:R-:W-:Y:S01]  /*4050*/  LEA.HI.X.SX32 R247, R90, R5.reuse, 0x2, P0 ;  /* 0x000000055af77211 */ /* 0x080fe200000f16ff */
[----:B------:R-:W-:Y:S01]  /*4060*/  STL.64 [R1+0x18], R172 ;  /* 0x000018ac01007387 */ /* 0x000fe20000100a00 */
[----:B------:R-:W-:Y:S01]  /*4070*/  LEA.HI.X.SX32 R245, R98, R5, 0x2, P5 ;  /* 0x0000000562f57211 */ /* 0x000fe200028f16ff */
[----:B------:R-:W-:Y:S01]  /*4080*/  IMAD R47, R78, 0x88, RZ ;  /* 0x000000884e2f7824 */ /* 0x000fe200078e02ff */
[----:B------:R-:W-:Y:S01]  /*4090*/  IADD3 R242, P0, PT, R94, R4, RZ ;  /* 0x000000045ef27210 */ /* 0x000fe20007f1e0ff */
[----:B------:R-:W-:Y:S01]  /*40a0*/  STL.64 [R1+0x10], R168 ;  /* 0x000010a801007387 */ /* 0x000fe20000100a00 */
[C---:B------:R-:W-:Y:S01]  /*40b0*/  SEL R150, R13.reuse, R150, !P1 ;  /* 0x000000960d967207 */ /* 0x040fe20004800000 */
[C---:B------:R-:W-:Y:S01]  /*40c0*/  IMAD R48, R78.reuse, 0x21, RZ ;  /* 0x000000214e307824 */ /* 0x040fe200078e02ff */
[C---:B------:R-:W-:Y:S01]  /*40d0*/  SEL R149, R13.reuse, R149, !P1 ;  /* 0x000000950d957207 */ /* 0x040fe20004800000 */
[----:B------:R-:W-:Y:S01]  /*40e0*/  STL.64 [R1+0x8], R164 ;  /* 0x000008a401007387 */ /* 0x000fe20000100a00 */
[C---:B------:R-:W-:Y:S01]  /*40f0*/  SEL R148, R13.reuse, R148, !P1 ;  /* 0x000000940d947207 */ /* 0x040fe20004800000 */
[C---:B------:R-:W-:Y:S01]  /*4100*/  IMAD R50, R78.reuse, 0x22, RZ ;  /* 0x000000224e327824 */ /* 0x040fe200078e02ff */
[C---:B------:R-:W-:Y:S01]  /*4110*/  SEL R146, R13.reuse, R146, !P1 ;  /* 0x000000920d927207 */ /* 0x040fe20004800000 */
[----:B------:R2:W-:Y:S01]  /*4120*/  STL.64 [R1], R6 ;  /* 0x0000000601007387 */ /* 0x0005e20000100a00 */
[C---:B------:R-:W-:Y:S01]  /*4130*/  SEL R145, R13.reuse, R145, !P1 ;  /* 0x000000910d917207 */ /* 0x040fe20004800000 */
[C---:B------:R-:W-:Y:S01]  /*4140*/  IMAD R49, R78.reuse, 0x8c, RZ ;  /* 0x0000008c4e317824 */ /* 0x040fe200078e02ff */
[C---:B------:R-:W-:Y:S01]  /*4150*/  SEL R144, R13.reuse, R144, !P1 ;  /* 0x000000900d907207 */ /* 0x040fe20004800000 */
[C---:B------:R-:W-:Y:S01]  /*4160*/  IMAD R51, R78.reuse, 0x90, RZ ;  /* 0x000000904e337824 */ /* 0x040fe200078e02ff */
[C---:B------:R-:W-:Y:S01]  /*4170*/  SEL R142, R13.reuse, R142, !P1 ;  /* 0x0000008e0d8e7207 */ /* 0x040fe20004800000 */
[C---:B------:R-:W-:Y:S01]  /*4180*/  IMAD R52, R78.reuse, 0x23, RZ ;  /* 0x000000234e347824 */ /* 0x040fe200078e02ff */
[C---:B------:R-:W-:Y:S01]  /*4190*/  SEL R141, R13.reuse, R141, !P1 ;  /* 0x0000008d0d8d7207 */ /* 0x040fe20004800000 */
[C---:B------:R-:W-:Y:S01]  /*41a0*/  IMAD R53, R78.reuse, 0x94, RZ ;  /* 0x000000944e357824 */ /* 0x040fe200078e02ff */
[C---:B------:R-:W-:Y:S01]  /*41b0*/  SEL R140, R13.reuse, R140, !P1 ;  /* 0x0000008c0d8c7207 */ /* 0x040fe20004800000 */
[C---:B-1----:R-:W-:Y:S01]  /*41c0*/  IMAD R67, R78.reuse, 0xb0, RZ ;  /* 0x000000b04e437824 */ /* 0x042fe200078e02ff */
[----:B------:R-:W-:Y:S01]  /*41d0*/  SEL R138, R13, R138, !P1 ;  /* 0x0000008a0d8a7207 */ /* 0x000fe20004800000 */
[C---:B------:R-:W-:Y:S01]  /*41e0*/  IMAD R81, R78.reuse, 0xbc, RZ ;  /* 0x000000bc4e517824 */ /* 0x040fe200078e02ff */
[----:B--2---:R-:W-:Y:S01]  /*41f0*/  IADD3 R6, P5, PT, R103, R4, RZ ;  /* 0x0000000467067210 */ /* 0x004fe20007fbe0ff */
        /* <DEDUP_REMOVED lines=16> */
[----:B------:R-:W-:Y:S01]  /*4300*/  IMAD R104, R78, 0xec, RZ ;  /* 0x000000ec4e687824 */ /* 0x000fe200078e02ff */
[C---:B------:R-:W-:Y:S01]  /*4310*/  SEL R126, R13.reuse, R126, !P1 ;  /* 0x0000007e0d7e7207 */ /* 0x040fe20004800000 */
[----:B------:R-:W-:Y:S01]  /*4320*/  ULOP3.LUT UR4, UR4, 0x600000, URZ, 0xc0, !UPT ;  /* 0x0060000004047892 */ /* 0x000fe2000f8ec0ff */
[----:B------:R-:W-:-:S02]  /*4330*/  SEL R125, R13, R125, !P1 ;  /* 0x0000007d0d7d7207 */ /* 0x000fc40004800000 */
[C---:B------:R-:W-:Y:S02]  /*4340*/  SEL R124, R13.reuse, R124, !P1 ;  /* 0x0000007c0d7c7207 */ /* 0x040fe40004800000 */
[C---:B------:R-:W-:Y:S02]  /*4350*/  SEL R122, R13.reuse, R122, !P1 ;  /* 0x0000007a0d7a7207 */ /* 0x040fe40004800000 */
[C---:B------:R-:W-:Y:S02]  /*4360*/  SEL R121, R13.reuse, R121, !P1 ;  /* 0x000000790d797207 */ /* 0x040fe40004800000 */
[C---:B------:R-:W-:Y:S02]  /*4370*/  SEL R120, R13.reuse, R120, !P1 ;  /* 0x000000780d787207 */ /* 0x040fe40004800000 */
[C---:B------:R-:W-:Y:S02]  /*4380*/  SEL R118, R13.reuse, R118, !P1 ;  /* 0x000000760d767207 */ /* 0x040fe40004800000 */
        /* <DEDUP_REMOVED lines=44> */
[----:B------:R-:W-:-:S02]  /*4650*/  SEL R73, R13, R9, !P1 ;  /* 0x000000090d497207 */ /* 0x000fc40004800000 */
[C---:B------:R-:W-:Y:S01]  /*4660*/  SEL R75, R13.reuse, R21, !P1 ;  /* 0x000000150d4b7207 */ /* 0x040fe20004800000 */
[C---:B------:R-:W-:Y:S01]  /*4670*/  IMAD R21, R78.reuse, 0x54, RZ ;  /* 0x000000544e157824 */ /* 0x040fe200078e02ff */
[C---:B------:R-:W-:Y:S01]  /*4680*/  SEL R233, R13.reuse, R27, !P1 ;  /* 0x0000001b0de97207 */ /* 0x040fe20004800000 */
[C---:B------:R-:W-:Y:S01]  /*4690*/  IMAD R27, R78.reuse, 0x60, RZ ;  /* 0x000000604e1b7824 */ /* 0x040fe200078e02ff */
[----:B------:R-:W-:Y:S01]  /*46a0*/  SEL R237, R13, R43, !P1 ;  /* 0x0000002b0ded7207 */ /* 0x000fe20004800000 */
[----:B------:R-:W-:Y:S01]  /*46b0*/  IMAD R13, R78, 0x44, RZ ;  /* 0x000000444e0d7824 */ /* 0x000fe200078e02ff */
[----:B------:R-:W-:Y:S01]  /*46c0*/  BAR.SYNC.DEFER_BLOCKING 0x0 ;  /* 0x0000000000007b1d */ /* 0x000fe20000010000 */
[----:B------:R-:W-:Y:S02]  /*46d0*/  ISETP.GE.U32.AND P1, PT, R8, 0x7fffffbe, PT ;  /* 0x7fffffbe0800780c */ /* 0x000fe40003f26070 */
[-C--:B------:R-:W-:Y:S01]  /*46e0*/  LEA.HI.X.SX32 R243, R87, R5.reuse, 0x2, P0 ;  /* 0x0000000557f37211 */ /* 0x080fe200000f16ff */
[----:B------:R-:W-:Y:S01]  /*46f0*/  IMAD R87, R78, 0xc8, RZ ;  /* 0x000000c84e577824 */ /* 0x000fe200078e02ff */
[----:B------:R-:W-:-:S02]  /*4700*/  LEA.HI.X.SX32 R7, R10, R5, 0x2, P5 ;  /* 0x000000050a077211 */ /* 0x000fc400028f16ff */
[-C--:B------:R-:W-:Y:S02]  /*4710*/  IADD3 R8, P0, PT, R113, R4.reuse, RZ ;  /* 0x0000000471087210 */ /* 0x080fe40007f1e0ff */
[-C--:B------:R-:W-:Y:S02]  /*4720*/  LEA R10, P5, R78, R4.reuse, 0x6 ;  /* 0x000000044e0a7211 */ /* 0x080fe400078a30ff */
[-C--:B------:R-:W-:Y:S01]  /*4730*/  LEA.HI.X.SX32 R9, R92, R5.reuse, 0x2, P0 ;  /* 0x000000055c097211 */ /* 0x080fe200000f16ff */
[----:B------:R-:W-:Y:S01]  /*4740*/  IMAD R92, R78, 0x33, RZ ;  /* 0x000000334e5c7824 */ /* 0x000fe200078e02ff */
[----:B------:R-:W-:Y:S02]  /*4750*/  LEA.HI.X.SX32 R11, R14, R5, 0x2, P5 ;  /* 0x000000050e0b7211 */ /* 0x000fe400028f16ff */
[-C--:B------:R-:W-:Y:S02]  /*4760*/  IADD3 R12, P0, PT, R13, R4.reuse, RZ ;  /* 0x000000040d0c7210 */ /* 0x080fe40007f1e0ff */
[----:B------:R-:W-:-:S02]  /*4770*/  IADD3 R14, P5, PT, R15, R4, RZ ;  /* 0x000000040f0e7210 */ /* 0x000fc40007fbe0ff */
[-C--:B------:R-:W-:Y:S01]  /*4780*/  LEA.HI.X.SX32 R13, R89, R5.reuse, 0x2, P0 ;  /* 0x00000005590d7211 */ /* 0x080fe200000f16ff */
[C---:B------:R-:W-:Y:S01]  /*4790*/  IMAD R89, R78.reuse, 0xcc, RZ ;  /* 0x000000cc4e597824 */ /* 0x040fe200078e02ff */
[-C--:B------:R-:W-:Y:S01]  /*47a0*/  LEA.HI.X.SX32 R15, R97, R5.reuse, 0x2, P5 ;  /* 0x00000005610f7211 */ /* 0x080fe200028f16ff */
[C---:B------:R-:W-:Y:S01]  /*47b0*/  IMAD R97, R78.reuse, 0xdc, RZ ;  /* 0x000000dc4e617824 */ /* 0x040fe200078e02ff */
[-C--:B------:R-:W-:Y:S02]  /*47c0*/  IADD3 R16, P0, PT, R17, R4.reuse, RZ ;  /* 0x0000000411107210 */ /* 0x080fe40007f1e0ff */
[-C--:B------:R-:W-:Y:S02]  /*47d0*/  IADD3 R18, P5, PT, R19, R4.reuse, RZ ;  /* 0x0000000413127210 */ /* 0x080fe40007fbe0ff */
[-C--:B------:R-:W-:Y:S01]  /*47e0*/  LEA.HI.X.SX32 R17, R91, R5.reuse, 0x2, P0 ;  /* 0x000000055b117211 */ /* 0x080fe200000f16ff */
[----:B------:R-:W-:Y:S01]  /*47f0*/  IMAD R91, R78, 0xd0, RZ ;  /* 0x000000d04e5b7824 */ /* 0x000fe200078e02ff */
[----:B------:R-:W-:Y:S01]  /*4800*/  LEA.HI.X.SX32 R19, R96, R5, 0x2, P5 ;  /* 0x0000000560137211 */ /* 0x000fe200028f16ff */
[----:B------:R-:W-:Y:S01]  /*4810*/  IMAD R96, R78, 0x35, RZ ;  /* 0x000000354e607824 */ /* 0x000fe200078e02ff */
[----:B------:R-:W-:-:S02]  /*4820*/  IADD3 R20, P0, PT, R21, R4, RZ ;  /* 0x0000000415147210 */ /* 0x000fc40007f1e0ff */
[-C--:B------:R-:W-:Y:S02]  /*4830*/  IADD3 R22, P5, PT, R23, R4.reuse, RZ ;  /* 0x0000000417167210 */ /* 0x080fe40007fbe0ff */
[-C--:B------:R-:W-:Y:S01]  /*4840*/  LEA.HI.X.SX32 R21, R95, R5.reuse, 0x2, P0 ;  /* 0x000000055f157211 */ /* 0x080fe200000f16ff */
[C---:B------:R-:W-:Y:S01]  /*4850*/  IMAD R95, R78.reuse, 0xd8, RZ ;  /* 0x000000d84e5f7824 */ /* 0x040fe200078e02ff */
[-C--:B------:R-:W-:Y:S01]  /*4860*/  LEA.HI.X.SX32 R23, R93, R5.reuse, 0x2, P5 ;  /* 0x000000055d177211 */ /* 0x080fe200028f16ff */
[C---:B------:R-:W-:Y:S01]  /*4870*/  IMAD R93, R78.reuse, 0xd4, RZ ;  /* 0x000000d44e5d7824 */ /* 0x040fe200078e02ff */
[-C--:B------:R-:W-:Y:S02]  /*4880*/  IADD3 R24, P0, PT, R25, R4.reuse, RZ ;  /* 0x0000000419187210 */ /* 0x080fe40007f1e0ff */
[----:B------:R-:W-:Y:S02]  /*4890*/  IADD3 R26, P5, PT, R27, R4, RZ ;  /* 0x000000041b1a7210 */ /* 0x000fe40007fbe0ff */
[-C--:B------:R-:W-:Y:S01]  /*48a0*/  LEA.HI.X.SX32 R25, R77, R5.reuse, 0x2, P0 ;  /* 0x000000054d197211 */ /* 0x080fe200000f16ff */
[----:B------:R-:W-:Y:S01]  /*48b0*/  IMAD R77, R78, 0x37, RZ ;  /* 0x000000374e4d7824 */ /* 0x000fe200078e02ff */
[----:B------:R-:W-:-:S02]  /*48c0*/  LEA.HI.X.SX32 R27, R30, R5, 0x2, P5 ;  /* 0x000000051e1b7211 */ /* 0x000fc400028f16ff */
[-C--:B------:R-:W-:Y:S02]  /*48d0*/  IADD3 R28, P0, PT, R29, R4.reuse, RZ ;  /* 0x000000041d1c7210 */ /* 0x080fe40007f1e0ff */
[-C--:B------:R-:W-:Y:S02]  /*48e0*/  IADD3 R30, P5, PT, R31, R4.reuse, RZ ;  /* 0x000000041f1e7210 */ /* 0x080fe40007fbe0ff */
[-C--:B------:R-:W-:Y:S02]  /*48f0*/  LEA.HI.X.SX32 R29, R32, R5.reuse, 0x2, P0 ;  /* 0x00000005201d7211 */ /* 0x080fe400000f16ff */
[----:B------:R-:W-:Y:S02]  /*4900*/  LEA.HI.X.SX32 R31, R34, R5, 0x2, P5 ;  /* 0x00000005221f7211 */ /* 0x000fe400028f16ff */
[-C--:B------:R-:W-:Y:S02]  /*4910*/  IADD3 R32, P0, PT, R33, R4.reuse, RZ ;  /* 0x0000000421207210 */ /* 0x080fe40007f1e0ff */
[----:B------:R-:W-:-:S02]  /*4920*/  IADD3 R34, P5, PT, R35, R4, RZ ;  /* 0x0000000423227210 */ /* 0x000fc40007fbe0ff */
[-C--:B------:R-:W-:Y:S02]  /*4930*/  LEA.HI.X.SX32 R33, R36, R5.reuse, 0x2, P0 ;  /* 0x0000000524217211 */ /* 0x080fe400000f16ff */
[-C--:B------:R-:W-:Y:S02]  /*4940*/  LEA.HI.X.SX32 R35, R38, R5.reuse, 0x2, P5 ;  /* 0x0000000526237211 */ /* 0x080fe400028f16ff */
[-C--:B------:R-:W-:Y:S02]  /*4950*/  IADD3 R36, P0, PT, R37, R4.reuse, RZ ;  /* 0x0000000425247210 */ /* 0x080fe40007f1e0ff */
[----:B------:R-:W-:Y:S02]  /*4960*/  IADD3 R38, P5, PT, R39, R4, RZ ;  /* 0x0000000427267210 */ /* 0x000fe40007fbe0ff */
[-C--:B------:R-:W-:Y:S02]  /*4970*/  LEA.HI.X.SX32 R37, R40, R5.reuse, 0x2, P0 ;  /* 0x0000000528257211 */ /* 0x080fe400000f16ff */
[----:B------:R-:W-:-:S02]  /*4980*/  LEA.HI.X.SX32 R39, R42, R5, 0x2, P5 ;  /* 0x000000052a277211 */ /* 0x000fc400028f16ff */
[-C--:B------:R-:W-:Y:S02]  /*4990*/  IADD3 R40, P0, PT, R41, R4.reuse, RZ ;  /* 0x0000000429287210 */ /* 0x080fe40007f1e0ff */
[-C--:B------:R-:W-:Y:S02]  /*49a0*/  LEA R42, P5, R78, R4.reuse, 0x7 ;  /* 0x000000044e2a7211 */ /* 0x080fe400078a38ff */
        /* <DEDUP_REMOVED lines=48> */
[----:B------:R-:W-:Y:S01]  /*4cb0*/  LEA.HI.X.SX32 R97, R77, R5, 0x2, P0 ;  /* 0x000000054d617211 */ /* 0x000fe200000f16ff */
[----:B------:R-:W-:Y:S01]  /*4cc0*/  IMAD R77, R72, R79, RZ ;  /* 0x0000004f484d7224 */ /* 0x000fe200078e02ff */
[----:B------:R-:W-:Y:S02]  /*4cd0*/  LEA.HI.X.SX32 R99, R103, R5, 0x2, P5 ;  /* 0x0000000567637211 */ /* 0x000fe400028f16ff */
[-C--:B------:R-:W-:Y:S02]  /*4ce0*/  IADD3 R100, P0, PT, R100, R4.reuse, RZ ;  /* 0x0000000464647210 */ /* 0x080fe40007f1e0ff */
[----:B------:R-:W-:-:S02]  /*4cf0*/  IADD3 R102, P5, PT, R102, R4, RZ ;  /* 0x0000000466667210 */ /* 0x000fc40007fbe0ff */
[-C--:B------:R-:W-:Y:S02]  /*4d00*/  LEA.HI.X.SX32 R101, R105, R5.reuse, 0x2, P0 ;  /* 0x0000000569657211 */ /* 0x080fe400000f16ff */
[-C--:B------:R-:W-:Y:S02]  /*4d10*/  LEA.HI.X.SX32 R103, R107, R5.reuse, 0x2, P5 ;  /* 0x000000056b677211 */ /* 0x080fe400028f16ff */
[-C--:B------:R-:W-:Y:S02]  /*4d20*/  IADD3 R104, P0, PT, R104, R4.reuse, RZ ;  /* 0x0000000468687210 */ /* 0x080fe40007f1e0ff */
[-C--:B------:R-:W-:Y:S02]  /*4d30*/  IADD3 R106, P5, PT, R106, R4.reuse, RZ ;  /* 0x000000046a6a7210 */ /* 0x080fe40007fbe0ff */
[----:B------:R-:W-:Y:S02]  /*4d40*/  LEA.HI.X.SX32 R105, R109, R5, 0x2, P0 ;  /* 0x000000056d697211 */ /* 0x000fe400000f16ff */
[----:B------:R-:W-:-:S02]  /*4d50*/  IADD3 R108, P6, PT, R108, R4, RZ ;  /* 0x000000046c6c7210 */ /* 0x000fc40007fde0ff */
[----:B------:R-:W-:Y:S01]  /*4d60*/  LEA.HI.X.SX32 R107, R113, R5, 0x2, P5 ;  /* 0x00000005716b7211 */ /* 0x000fe200028f16ff */
[----:B------:R-:W-:Y:S01]  /*4d70*/  IMAD R113, R78, 0xfc, RZ ;  /* 0x000000fc4e717824 */ /* 0x000fe200078e02ff */
[----:B------:R-:W-:Y:S02]  /*4d80*/  ISETP.GT.AND P0, PT, R161, 0x3f, PT ;  /* 0x0000003fa100780c */ /* 0x000fe40003f04270 */
[----:B------:R-:W-:Y:S02]  /*4d90*/  ISETP.GE.AND P5, PT, R72, R157, PT ;  /* 0x0000009d4800720c */ /* 0x000fe40003fa6270 */
[----:B------:R-:W-:Y:S02]  /*4da0*/  LEA.HI.X.SX32 R109, R112, R5, 0x2, P6 ;  /* 0x00000005706d7211 */ /* 0x000fe400030f16ff */
[----:B------:R-:W-:Y:S02]  /*4db0*/  ISETP.GE.AND P6, PT, R72, R162, PT ;  /* 0x000000a24800720c */ /* 0x000fe40003fc6270 */
[----:B------:R-:W-:-:S02]  /*4dc0*/  SEL R154, RZ, 0x4, !P0 ;  /* 0x00000004ff9a7807 */ /* 0x000fc40004000000 */
[----:B------:R-:W-:Y:S02]  /*4dd0*/  SEL R156, RZ, 0x4, P5 ;  /* 0x00000004ff9c7807 */ /* 0x000fe40002800000 */
[C---:B------:R-:W-:Y:S02]  /*4de0*/  LEA R240, P5, R77.reuse, UR14, 0x2 ;  /* 0x0000000e4df07c11 */ /* 0x040fe4000f8a10ff */
[----:B------:R-:W-:Y:S02]  /*4df0*/  SEL R154, R154, RZ, !P6 ;  /* 0x000000ff9a9a7207 */ /* 0x000fe40007000000 */
[----:B------:R-:W-:Y:S02]  /*4e00*/  ISETP.NE.U32.AND P2, PT, R2, RZ, PT ;  /* 0x000000ff0200720c */ /* 0x000fe40003f45070 */
[----:B------:R-:W-:Y:S02]  /*4e10*/  IADD3 R110, P6, PT, R110, R4, RZ ;  /* 0x000000046e6e7210 */ /* 0x000fe40007fde0ff */
[----:B------:R-:W-:Y:S01]  /*4e20*/  LEA.HI.X.SX32 R72, R77, UR15, 0x2, P5 ;  /* 0x0000000f4d487c11 */ /* 0x000fe2000a8f16ff */
[----:B------:R-:W-:Y:S10]  /*4e30*/  BRA.U UP0, `(.L_x_5) ;  /* 0x0000000100187547 */ /* 0x000ff4000b800000 */
[----:B------:R-:W-:Y:S01]  /*4e40*/  ELECT P5, URZ, PT ;  /* 0x0000000000ff782f */ /* 0x000fe200038a0000 */
[----:B------:R-:W-:Y:S01]  /*4e50*/  IMAD.MOV.U32 R112, RZ, RZ, 0x1 ;  /* 0x00000001ff707424 */ /* 0x000fe200078e00ff */
[----:B------:R-:W-:Y:S01]  /*4e60*/  UMOV UR6, 0x40 ;  /* 0x0000004000067882 */ /* 0x000fe20000000000 */
[----:B------:R-:W-:Y:S01]  /*4e70*/  UVIRTCOUNT.DEALLOC.SMPOOL 0x80 ;  /* 0x000000800000784c */ /* 0x000fe20000000000 */
[----:B------:R-:W-:-:S09]  /*4e80*/  ULEA UR6, UR5, UR6, 0x18 ;  /* 0x0000000605067291 */ /* 0x000fd2000f8ec0ff */
[----:B------:R1:W-:Y:S03]  /*4e90*/  @P5 STS.U8 [UR6], R112 ;  /* 0x00000070ff005988 */ /* 0x0003e60008000006 */
.L_x_5:
[----:B------:R2:W-:Y:S01]  /*4ea0*/  STL.64 [R1+0x310], R76 ;  /* 0x0003104c01007387 */ /* 0x0005e20000100a00 */
[----:B------:R-:W-:Y:S01]  /*4eb0*/  UIADD3 UR12, UPT, UPT, UR11, UR4, URZ ;  /* 0x000000040b0c7290 */ /* 0x000fe2000fffe0ff */
[----:B-1----:R-:W-:Y:S01]  /*4ec0*/  IADD3 R112, P5, PT, R113, R4, RZ ;  /* 0x0000000471707210 */ /* 0x002fe20007fbe0ff */
[----:B------:R-:W-:Y:S01]  /*4ed0*/  VOTEU.ALL UP1, P2 ;  /* 0x0000000000ff7886 */ /* 0x000fe20001020000 */
[-C--:B------:R-:W-:Y:S01]  /*4ee0*/  LEA.HI.X.SX32 R111, R158, R5.reuse, 0x2, P6 ;  /* 0x000000059e6f7211 */ /* 0x080fe200030f16ff */
[----:B------:R-:W-:Y:S01]  /*4ef0*/  VOTEU.ALL UP2, P2 ;  /* 0x0000000000ff7886 */ /* 0x000fe20001040000 */
[----:B------:R-:W-:Y:S01]  /*4f00*/  VIADD R158, R162, 0xfffffffc ;  /* 0xfffffffca29e7836 */ /* 0x000fe20000000000 */
[----:B------:R-:W-:Y:S01]  /*4f10*/  LEA.HI.X.SX32 R113, R160, R5, 0x2, P5 ;  /* 0x00000005a0717211 */ /* 0x000fe200028f16ff */
[----:B------:R-:W-:-:S04]  /*4f20*/  @!UP1 UIADD3 UR14, UPT, UPT, -UR7, 0x100000, URZ ;  /* 0x00100000070e9890 */ /* 0x000fc8000fffe1ff */
[----:B------:R-:W-:Y:S02]  /*4f30*/  @!UP1 USHF.L.U32 UR15, UR14, 0xb, URZ ;  /* 0x0000000b0e0f9899 */ /* 0x000fe400080006ff */
[----:B------:R-:W-:Y:S01]  /*4f40*/  @!UP1 USHF.L.U32 UR14, UR14, 0x1, URZ ;  /* 0x000000010e0e9899 */ /* 0x000fe200080006ff */
[----:B--2---:R-:W2:Y:S01]  /*4f50*/  LDL.LU.64 R76, [R1] ;  /* 0x00000000014c7983 */ /* 0x004ea20000300a00 */
[----:B------:R-:W-:-:S04]  /*4f60*/  @!UP1 UIADD3 UR4, UPT, UPT, -UR7, 0x100000, URZ ;  /* 0x0010000007049890 */ /* 0x000fc8000fffe1ff */
[----:B------:R-:W-:Y:S02]  /*4f70*/  @!UP1 USHF.L.U32 UR5, UR4, 0xb, URZ ;  /* 0x0000000b04059899 */ /* 0x000fe400080006ff */
[----:B------:R-:W-:Y:S01]  /*4f80*/  @!UP1 USHF.L.U32 UR4, UR4, 0x1, URZ ;  /* 0x0000000104049899 */ /* 0x000fe200080006ff */
[----:B------:R-:W-:Y:S01]  /*4f90*/  VOTEU.ALL UP1, P2 ;  /* 0x0000000000ff7886 */ /* 0x000fe20001020000 */
[----:B------:R-:W-:Y:S01]  /*4fa0*/  LEA R252, R2, UR10, 0x8 ;  /* 0x0000000a02fc7c11 */ /* 0x000fe2000f8e40ff */
[----:B------:R-:W-:Y:S01]  /*4fb0*/  STTM.x128 tmem[UR12], RZ ;  /* 0x000000ff000079ed */ /* 0x000fe200083c000c */
[----:B------:R-:W1:Y:S02]  /*4fc0*/  FENCE.VIEW.ASYNC.T ;  /* 0x00000000000073c6 */ /* 0x000e640000000200 */
[----:B-1----:R-:W-:Y:S01]  /*4fd0*/  BAR.SYNC.DEFER_BLOCKING 0x0 ;  /* 0x0000000000007b1d */ /* 0x002fe20000010000 */
[----:B------:R-:W-:Y:S01]  /*4fe0*/  VIADD R160, R162, 0xfffffffb ;  /* 0xfffffffba2a07836 */ /* 0x000fe20000000000 */
[----:B------:R-:W-:Y:S01]  /*4ff0*/  ISETP.GE.U32.AND P5, PT, R158, 0x7fffffbd, PT ;  /* 0x7fffffbd9e00780c */ /* 0x000fe20003fa6070 */
[----:B------:R-:W-:Y:S01]  /*5000*/  VIADD R158, R162, 0xfffffffa ;  /* 0xfffffffaa29e7836 */ /* 0x000fe20000000000 */
[----:B------:R-:W-:-:S04]  /*5010*/  ISETP.GT.AND P6, PT, R161, 0x7f, PT ;  /* 0x0000007fa100780c */ /* 0x000fc80003fc4270 */
[----:B------:R-:W-:Y:S01]  /*5020*/  SEL R156, R156, RZ, P6 ;  /* 0x000000ff9c9c7207 */ /* 0x000fe20003000000 */
[----:B------:R-:W1:Y:S02]  /*5030*/  FENCE.VIEW.ASYNC.S ;  /* 0x00000000000073c6 */ /* 0x000e640000000000 */
[----:B-1----:R-:W1:Y:S02]  /*5040*/  @!UP1 SYNCS.EXCH.64 URZ, [UR8], UR14 ;  /* 0x0000000e08ff95b2 */ /* 0x002e640008000100 */
[----:B-1----:R-:W-:Y:S06]  /*5050*/  BAR.SYNC.DEFER_BLOCKING 0x0 ;  /* 0x0000000000007b1d */ /* 0x002fec0000010000 */
[----:B------:R1:W3:Y:S02]  /*5060*/  @!UP2 SYNCS.EXCH.64 URZ, [UR10+0x28008], UR4 ;  /* 0x028008040affa5b2 */ /* 0x0002e40008000100 */
[----:B------:R-:W-:Y:S01]  /*5070*/  @!PT LDS RZ, [RZ] ;  /* 0x00000000fffff984 */ /* 0x000fe20000000800 */
[----:B------:R-:W-:Y:S01]  /*5080*/  @!PT LDS RZ, [RZ] ;  /* 0x00000000fffff984 */ /* 0x000fe20000000800 */
[----:B------:R-:W-:Y:S01]  /*5090*/  @!PT LDS RZ, [RZ] ;  /* 0x00000000fffff984 */ /* 0x000fe20000000800 */
[----:B---3--:R-:W-:Y:S01]  /*50a0*/  LDGSTS.E [R252+0x18000], desc[UR32][R4.64], !P4 ;  /* 0x1800000004fc7fae */ /* 0x008fe2000e1a1020 */
[----:B------:R-:W-:Y:S01]  /*50b0*/  ISETP.GE.U32.AND P4, PT, R160, 0x7fffffbc, PT ;  /* 0x7fffffbca000780c */ /* 0x000fe20003f86070 */
[----:B------:R-:W-:-:S02]  /*50c0*/  VIADD R160, R162, 0xfffffff9 ;  /* 0xfffffff9a2a07836 */ /* 0x000fc40000000000 */
[----:B------:R-:W-:Y:S01]  /*50d0*/  LDGSTS.E [R252+0x18004], desc[UR32][R188.64], !P3 ;  /* 0x18004000bcfc7fae */ /* 0x000fe2000d9a1020 */
[----:B------:R-:W-:Y:S01]  /*50e0*/  ISETP.GE.U32.AND P3, PT, R158, 0x7fffffbb, PT ;  /* 0x7fffffbb9e00780c */ /* 0x000fe20003f66070 */
[----:B------:R-:W-:Y:S02]  /*50f0*/  VIADD R158, R162, 0xfffffff8 ;  /* 0xfffffff8a29e7836 */ /* 0x000fe40000000000 */
[----:B------:R-:W-:Y:S01]  /*5100*/  LDGSTS.E [R252+0x18008], desc[UR32][R184.64], !P1 ;  /* 0x18008000b8fc7fae */ /* 0x000fe2000c9a1020 */
[----:B------:R-:W-:Y:S01]  /*5110*/  ISETP.GE.U32.AND P1, PT, R160, 0x7fffffba, PT ;  /* 0x7fffffbaa000780c */ /* 0x000fe20003f26070 */
[----:B------:R-:W-:Y:S01]  /*5120*/  VIADD R160, R162, 0xfffffff7 ;  /* 0xfffffff7a2a07836 */ /* 0x000fe20000000000 */
[----:B-1----:R-:W1:Y:S01]  /*5130*/  LDCU UR4, c[0x0][0x3b0] ;  /* 0x00007600ff0477ac */ /* 0x002e620008000800 */
[----:B------:R-:W-:Y:S01]  /*5140*/  LDGSTS.E [R252+0x1800c], desc[UR32][R180.64], !P5 ;  /* 0x1800c000b4fc7fae */ /* 0x000fe2000e9a1020 */
[----:B------:R-:W-:Y:S01]  /*5150*/  ISETP.GE.U32.AND P5, PT, R158, 0x7fffffb9, PT ;  /* 0x7fffffb99e00780c */ /* 0x000fe20003fa6070 */
[----:B------:R-:W-:-:S02]  /*5160*/  VIADD R158, R162, 0xfffffff6 ;  /* 0xfffffff6a29e7836 */ /* 0x000fc40000000000 */
[----:B------:R-:W-:Y:S01]  /*5170*/  LDGSTS.E [R252+0x18010], desc[UR32][R176.64], !P4 ;  /* 0x18010000b0fc7fae */ /* 0x000fe2000e1a1020 */
[----:B------:R-:W-:Y:S01]  /*5180*/  ISETP.GE.U32.AND P4, PT, R160, 0x7fffffb8, PT ;  /* 0x7fffffb8a000780c */ /* 0x000fe20003f86070 */
[----:B------:R-:W-:Y:S02]  /*5190*/  VIADD R160, R162, 0xfffffff5 ;  /* 0xfffffff5a2a07836 */ /* 0x000fe40000000000 */
[----:B------:R-:W-:Y:S01]  /*51a0*/  LDGSTS.E [R252+0x18014], desc[UR32][R172.64], !P3 ;  /* 0x18014000acfc7fae */ /* 0x000fe2000d9a1020 */
[----:B------:R-:W-:Y:S01]  /*51b0*/  ISETP.GE.U32.AND P3, PT, R158, 0x7fffffb7, PT ;  /* 0x7fffffb79e00780c */ /* 0x000fe20003f66070 */
[----:B------:R-:W-:Y:S02]  /*51c0*/  VIADD R158, R162, 0xfffffff4 ;  /* 0xfffffff4a29e7836 */ /* 0x000fe40000000000 */
[----:B------:R3:W-:Y:S01]  /*51d0*/  LDGSTS.E [R252+0x18018], desc[UR32][R168.64], !P1 ;  /* 0x18018000a8fc7fae */ /* 0x0007e2000c9a1020 */
[----:B------:R-:W-:Y:S01]  /*51e0*/  ISETP.GE.U32.AND P1, PT, R160, 0x7fffffb6, PT ;  /* 0x7fffffb6a000780c */ /* 0x000fe20003f26070 */
[----:B------:R-:W-:-:S02]  /*51f0*/  VIADD R160, R162, 0xfffffff3 ;  /* 0xfffffff3a2a07836 */ /* 0x000fc40000000000 */
[----:B------:R4:W-:Y:S01]  /*5200*/  LDGSTS.E [R252+0x1801c], desc[UR32][R164.64], !P5 ;  /* 0x1801c000a4fc7fae */ /* 0x0009e2000e9a1020 */
[----:B------:R-:W-:Y:S01]  /*5210*/  ISETP.GE.U32.AND P5, PT, R158, 0x7fffffb5, PT ;  /* 0x7fffffb59e00780c */ /* 0x000fe20003fa6070 */
[----:B------:R-:W-:Y:S02]  /*5220*/  VIADD R158, R162, 0xfffffff2 ;  /* 0xfffffff2a29e7836 */ /* 0x000fe40000000000 */
[----:B-1----:R-:W-:Y:S02]  /*5230*/  IMAD R153, R153, UR4, RZ ;  /* 0x0000000499997c24 */ /* 0x002fe4000f8e02ff */
[----:B------:R-:W-:Y:S02]  /*5240*/  IMAD R152, R152, UR4, RZ ;  /* 0x0000000498987c24 */ /* 0x000fe4000f8e02ff */
[----:B------:R-:W-:Y:S02]  /*5250*/  IMAD R182, R150, UR4, RZ ;  /* 0x0000000496b67c24 */ /* 0x000fe4000f8e02ff */
[----:B------:R-:W-:-:S02]  /*5260*/  IMAD R148, R148, UR4, RZ ;  /* 0x0000000494947c24 */ /* 0x000fc4000f8e02ff */
[----:B------:R-:W-:Y:S02]  /*5270*/  IMAD R170, R114, UR4, RZ ;  /* 0x0000000472aa7c24 */ /* 0x000fe4000f8e02ff */
[----:B------:R-:W-:Y:S02]  /*5280*/  IMAD R214, R149, UR4, RZ ;  /* 0x0000000495d67c24 */ /* 0x000fe4000f8e02ff */
[----:B------:R-:W-:Y:S02]  /*5290*/  IMAD R144, R144, UR4, RZ ;  /* 0x0000000490907c24 */ /* 0x000fe4000f8e02ff */
[----:B---3--:R-:W-:Y:S02]  /*52a0*/  IMAD R169, R146, UR4, RZ ;  /* 0x0000000492a97c24 */ /* 0x008fe4000f8e02ff */
[----:B------:R-:W-:Y:S01]  /*52b0*/  IMAD R168, R116, UR4, RZ ;  /* 0x0000000474a87c24 */ /* 0x000fe2000f8e02ff */
[----:B------:R-:W-:Y:S01]  /*52c0*/  LEA R116, P6, R148, R240, 0x2 ;  /* 0x000000f094747211 */ /* 0x000fe200078c10ff */
[----:B------:R-:W-:-:S02]  /*52d0*/  IMAD R138, R138, UR4, RZ ;  /* 0x000000048a8a7c24 */ /* 0x000fc4000f8e02ff */
[----:B------:R-:W-:Y:S02]  /*52e0*/  IMAD R166, R115, UR4, RZ ;  /* 0x0000000473a67c24 */ /* 0x000fe4000f8e02ff */
[----:B----4-:R-:W-:Y:S02]  /*52f0*/  IMAD R165, R142, UR4, RZ ;  /* 0x000000048ea57c24 */ /* 0x010fe4000f8e02ff */
[----:B------:R-:W-:Y:S02]  /*5300*/  IMAD R164, R118, UR4, RZ ;  /* 0x0000000476a47c24 */ /* 0x000fe4000f8e02ff */
[----:B------:R-:W-:Y:S02]  /*5310*/  IMAD R186, R141, UR4, RZ ;  /* 0x000000048dba7c24 */ /* 0x000fe4000f8e02ff */
[----:B------:R-:W-:Y:S02]  /*5320*/  IMAD R134, R134, UR4, RZ ;  /* 0x0000000486867c24 */ /* 0x000fe4000f8e02ff */
[----:B------:R-:W-:Y:S01]  /*5330*/  IMAD R196, R117, UR4, RZ ;  /* 0x0000000475c47c24 */ /* 0x000fe2000f8e02ff */
[----:B------:R-:W-:Y:S01]  /*5340*/  LEA.HI.X.SX32 R117, R148, R72, 0x2, P6 ;  /* 0x0000004894757211 */ /* 0x000fe200030f16ff */
[----:B------:R-:W-:-:S02]  /*5350*/  IMAD R218, R140, UR4, RZ ;  /* 0x000000048cda7c24 */ /* 0x000fc4000f8e02ff */
[----:B------:R-:W-:Y:S01]  /*5360*/  IMAD R172, R120, UR4, RZ ;  /* 0x0000000478ac7c24 */ /* 0x000fe2000f8e02ff */
[----:B------:R-:W-:Y:S01]  /*5370*/  LEA R120, P6, R138, R240, 0x2 ;  /* 0x000000f08a787211 */ /* 0x000fe200078c10ff */
[----:B------:R-:W-:Y:S02]  /*5380*/  IMAD R161, R137, UR4, RZ ;  /* 0x0000000489a17c24 */ /* 0x000fe4000f8e02ff */
[----:B------:R-:W-:Y:S02]  /*5390*/  IMAD R129, R129, UR4, RZ ;  /* 0x0000000481817c24 */ /* 0x000fe4000f8e02ff */
[----:B------:R-:W-:Y:S02]  /*53a0*/  IMAD R140, R119, UR4, RZ ;  /* 0x00000004778c7c24 */ /* 0x000fe4000f8e02ff */
[----:B------:R-:W-:Y:S02]  /*53b0*/  IMAD R188, R136, UR4, RZ ;  /* 0x0000000488bc7c24 */ /* 0x000fe4000f8e02ff */
[----:B------:R-:W-:-:S02]  /*53c0*/  IMAD R194, R122, UR4, RZ ;  /* 0x000000047ac27c24 */ /* 0x000fc4000f8e02ff */
[----:B------:R-:W-:Y:S02]  /*53d0*/  IMAD R173, R125, UR4, RZ ;  /* 0x000000047dad7c24 */ /* 0x000fe4000f8e02ff */
        /* <DEDUP_REMOVED lines=10> */
[----:B------:R-:W-:Y:S01]  /*5480*/  IMAD R210, R195, UR4, RZ ;  /* 0x00000004c3d27c24 */ /* 0x000fe2000f8e02ff */
[----:B--2---:R1:W-:Y:S01]  /*5490*/  LDGSTS.E [R252+0x18020], desc[UR32][R76.64], !P4 ;  /* 0x180200004cfc7fae */ /* 0x0043e2000e1a1020 */
[----:B------:R-:W-:-:S03]  /*54a0*/  ISETP.GE.U32.AND P4, PT, R160, 0x7fffffb4, PT ;  /* 0x7fffffb4a000780c */ /* 0x000fc60003f86070 */
[----:B------:R1:W-:Y:S04]  /*54b0*/  STL.64 [R1+0x318], R76 ;  /* 0x0003184c01007387 */ /* 0x0003e80000100a00 */
[----:B------:R-:W-:Y:S01]  /*54c0*/  LDGSTS.E [R252+0x18024], desc[UR32][R250.64], !P3 ;  /* 0x18024000fafc7fae */ /* 0x000fe2000d9a1020 */
[----:B------:R-:W-:-:S03]  /*54d0*/  ISETP.GE.U32.AND P3, PT, R158, 0x7fffffb3, PT ;  /* 0x7fffffb39e00780c */ /* 0x000fc60003f66070 */
[----:B------:R-:W-:Y:S01]  /*54e0*/  LDGSTS.E [R252+0x18028], desc[UR32][R248.64], !P1 ;  /* 0x18028000f8fc7fae */ /* 0x000fe2000c9a1020 */
[----:B-1----:R-:W1:Y:S03]  /*54f0*/  LDC R77, c[0x0][0x3a0] ;  /* 0x0000e800ff4d7b82 */ /* 0x002e660000000800 */
[----:B------:R-:W-:Y:S01]  /*5500*/  LDGSTS.E [R252+0x1802c], desc[UR32][R246.64], !P5 ;  /* 0x1802c000f6fc7fae */ /* 0x000fe2000e9a1020 */
[----:B------:R-:W-:-:S03]  /*5510*/  IMAD R76, R130, UR4, RZ ;  /* 0x00000004824c7c24 */ /* 0x000fc6000f8e02ff */
[----:B------:R-:W-:Y:S04]  /*5520*/  LDGSTS.E [R252+0x18030], desc[UR32][R244.64], !P4 ;  /* 0x18030000f4fc7fae */ /* 0x000fe8000e1a1020 */
[----:B------:R-:W-:Y:S04]  /*5530*/  LDGSTS.E [R252+0x18034], desc[UR32][R242.64], !P3 ;  /* 0x18034000f2fc7fae */ /* 0x000fe8000d9a1020 */
[----:B------:R-:W-:Y:S04]  /*5540*/  STL.64 [R1+0x320], R250 ;  /* 0x000320fa01007387 */ /* 0x000fe80000100a00 */
[----:B------:R-:W-:Y:S04]  /*5550*/  STL.64 [R1+0x328], R248 ;  /* 0x000328f801007387 */ /* 0x000fe80000100a00 */
[----:B------:R-:W-:Y:S01]  /*5560*/  STL.64 [R1+0x330], R246 ;  /* 0x000330f601007387 */ /* 0x000fe20000100a00 */
[----:B-1----:R-:W-:-:S03]  /*5570*/  VIADD R160, R77, 0xfffffff1 ;  /* 0xfffffff14da07836 */ /* 0x002fc60000000000 */
[----:B------:R-:W-:Y:S01]  /*5580*/  STL.64 [R1+0x338], R244 ;  /* 0x000338f401007387 */ /* 0x000fe20000100a00 */
[C---:B------:R-:W-:Y:S02]  /*5590*/  VIADD R158, R77.reuse, 0xfffffff0 ;  /* 0xfffffff04d9e7836 */ /* 0x040fe40000000000 */
[C---:B------:R-:W-:Y:S01]  /*55a0*/  VIADD R227, R77.reuse, 0xffffffbe ;  /* 0xffffffbe4de37836 */ /* 0x040fe20000000000 */
[----:B------:R-:W-:Y:S01]  /*55b0*/  ISETP.GE.U32.AND P1, PT, R160, 0x7fffffb2, PT ;  /* 0x7fffffb2a000780c */ /* 0x000fe20003f26070 */
[C---:B------:R-:W-:Y:S01]  /*55c0*/  VIADD R160, R77.reuse, 0xffffffef ;  /* 0xffffffef4da07836 */ /* 0x040fe20000000000 */
[----:B------:R-:W-:Y:S01]  /*55d0*/  ISETP.GE.U32.AND P5, PT, R158, 0x7fffffb1, PT ;  /* 0x7fffffb19e00780c */ /* 0x000fe20003fa6070 */
[C---:B------:R-:W-:Y:S01]  /*55e0*/  VIADD R158, R77.reuse, 0xffffffee ;  /* 0xffffffee4d9e7836 */ /* 0x040fe20000000000 */
[----:B------:R-:W-:Y:S02]  /*55f0*/  STL.64 [R1+0x340], R242 ;  /* 0x000340f201007387 */ /* 0x000fe40000100a00 */
[----:B------:R-:W-:Y:S01]  /*5600*/  ISETP.GE.U32.AND P4, PT, R160, 0x7fffffb0, PT ;  /* 0x7fffffb0a000780c */ /* 0x000fe20003f86070 */
[C---:B------:R-:W-:Y:S01]  /*5610*/  VIADD R160, R77.reuse, 0xffffffed ;  /* 0xffffffed4da07836 */ /* 0x040fe20000000000 */
[----:B------:R-:W-:Y:S01]  /*5620*/  ISETP.GE.U32.AND P3, PT, R158, 0x7fffffaf, PT ;  /* 0x7fffffaf9e00780c */ /* 0x000fe20003f66070 */
[C---:B------:R-:W-:Y:S01]  /*5630*/  VIADD R158, R77.reuse, 0xffffffec ;  /* 0xffffffec4d9e7836 */ /* 0x040fe20000000000 */
[----:B------:R1:W-:Y:S04]  /*5640*/  STL.64 [R1+0x348], R6 ;  /* 0x0003480601007387 */ /* 0x0003e80000100a00 */
[----:B------:R1:W-:Y:S01]  /*5650*/  LDGSTS.E [R252+0x18038], desc[UR32][R6.64], !P1 ;  /* 0x1803800006fc7fae */ /* 0x0003e2000c9a1020 */
[----:B------:R-:W-:Y:S01]  /*5660*/  ISETP.GE.U32.AND P1, PT, R160, 0x7fffffae, PT ;  /* 0x7fffffaea000780c */ /* 0x000fe20003f26070 */
[----:B------:R-:W-:-:S02]  /*5670*/  VIADD R160, R77, 0xffffffeb ;  /* 0xffffffeb4da07836 */ /* 0x000fc40000000000 */
[----:B------:R2:W-:Y:S01]  /*5680*/  LDGSTS.E [R252+0x1803c], desc[UR32][R8.64], !P5 ;  /* 0x1803c00008fc7fae */ /* 0x0005e2000e9a1020 */
[----:B------:R-:W-:Y:S01]  /*5690*/  ISETP.GE.U32.AND P5, PT, R158, 0x7fffffad, PT ;  /* 0x7fffffad9e00780c */ /* 0x000fe20003fa6070 */
[C---:B------:R-:W-:Y:S02]  /*56a0*/  VIADD R158, R77.reuse, 0xffffffea ;  /* 0xffffffea4d9e7836 */ /* 0x040fe40000000000 */
[----:B------:R-:W-:Y:S01]  /*56b0*/  LDGSTS.E [R252+0x18040], desc[UR32][R10.64], !P4 ;  /* 0x180400000afc7fae */ /* 0x000fe2000e1a1020 */
[----:B------:R-:W-:Y:S01]  /*56c0*/  ISETP.GE.U32.AND P4, PT, R160, 0x7fffffac, PT ;  /* 0x7fffffaca000780c */ /* 0x000fe20003f86070 */
[C---:B------:R-:W-:Y:S02]  /*56d0*/  VIADD R160, R77.reuse, 0xffffffe9 ;  /* 0xffffffe94da07836 */ /* 0x040fe40000000000 */
[----:B------:R-:W-:Y:S01]  /*56e0*/  LDGSTS.E [R252+0x18044], desc[UR32][R12.64], !P3 ;  /* 0x180440000cfc7fae */ /* 0x000fe2000d9a1020 */
[----:B------:R-:W-:Y:S01]  /*56f0*/  ISETP.GE.U32.AND P3, PT, R158, 0x7fffffab, PT ;  /* 0x7fffffab9e00780c */ /* 0x000fe20003f66070 */
[----:B------:R-:W-:-:S02]  /*5700*/  VIADD R158, R77, 0xffffffe8 ;  /* 0xffffffe84d9e7836 */ /* 0x000fc40000000000 */
[----:B------:R-:W-:Y:S01]  /*5710*/  LDGSTS.E [R252+0x18048], desc[UR32][R14.64], !P1 ;  /* 0x180480000efc7fae */ /* 0x000fe2000c9a1020 */
        /* <DEDUP_REMOVED lines=112> */
[----:B------:R-:W-:Y:S02]  /*5e20*/  VIADD R158, R77, 0xffffffc2 ;  /* 0xffffffc24d9e7836 */ /* 0x000fe40000000000 */
[----:B------:R-:W-:Y:S01]  /*5e30*/  LDGSTS.E [R252+0x180e0], desc[UR32][R98.64], !P4 ;  /* 0x180e000062fc7fae */ /* 0x000fe2000e1a1020 */
[----:B------:R-:W-:Y:S01]  /*5e40*/  ISETP.GE.U32.AND P4, PT, R160, 0x7fffff84, PT ;  /* 0x7fffff84a000780c */ /* 0x000fe20003f86070 */
[----:B------:R-:W-:-:S02]  /*5e50*/  IMAD R160, R133, UR4, RZ ;  /* 0x0000000485a07c24 */ /* 0x000fc4000f8e02ff */
[----:B------:R-:W-:Y:S01]  /*5e60*/  LDGSTS.E [R252+0x180e4], desc[UR32][R100.64], !P3 ;  /* 0x180e400064fc7fae */ /* 0x000fe2000d9a1020 */
[----:B------:R-:W-:Y:S01]  /*5e70*/  ISETP.GE.U32.AND P3, PT, R158, 0x7fffff83, PT ;  /* 0x7fffff839e00780c */ /* 0x000fe20003f66070 */
[----:B------:R-:W-:Y:S02]  /*5e80*/  VIADD R158, R77, 0xffffffc1 ;  /* 0xffffffc14d9e7836 */ /* 0x000fe40000000000 */
[----:B------:R-:W-:Y:S01]  /*5e90*/  LDGSTS.E [R252+0x180e8], desc[UR32][R102.64], !P1 ;  /* 0x180e800066fc7fae */ /* 0x000fe2000c9a1020 */
[----:B-1----:R-:W-:Y:S02]  /*5ea0*/  IMAD R7, R126, UR4, RZ ;  /* 0x000000047e077c24 */ /* 0x002fe4000f8e02ff */
[----:B------:R-:W-:Y:S01]  /*5eb0*/  ISETP.GE.U32.AND P1, PT, R158, 0x7fffff82, PT ;  /* 0x7fffff829e00780c */ /* 0x000fe20003f26070 */
[----:B------:R-:W-:Y:S01]  /*5ec0*/  LDGSTS.E [R252+0x180ec], desc[UR32][R104.64], !P5 ;  /* 0x180ec00068fc7fae */ /* 0x000fe2000e9a1020 */
[----:B------:R-:W-:Y:S01]  /*5ed0*/  ISETP.GE.U32.AND P5, PT, R157, 0x7fffff81, PT ;  /* 0x7fffff819d00780c */ /* 0x000fe20003fa6070 */
[----:B------:R-:W-:-:S02]  /*5ee0*/  IMAD R6, R128, UR4, RZ ;  /* 0x0000000480067c24 */ /* 0x000fc4000f8e02ff */
[----:B------:R-:W-:Y:S01]  /*5ef0*/  LDGSTS.E [R252+0x180f0], desc[UR32][R106.64], !P4 ;  /* 0x180f00006afc7fae */ /* 0x000fe2000e1a1020 */
[----:B------:R-:W-:-:S03]  /*5f00*/  VIADD R158, R77, 0xffffffbf ;  /* 0xffffffbf4d9e7836 */ /* 0x000fc60000000000 */
[----:B------:R-:W-:Y:S01]  /*5f10*/  LDGSTS.E [R252+0x180f4], desc[UR32][R108.64], !P3 ;  /* 0x180f40006cfc7fae */ /* 0x000fe2000d9a1020 */
[----:B------:R-:W-:Y:S02]  /*5f20*/  ISETP.NE.U32.AND P3, PT, R154, RZ, PT ;  /* 0x000000ff9a00720c */ /* 0x000fe40003f65070 */
[----:B------:R-:W-:Y:S01]  /*5f30*/  ISETP.GE.U32.AND P4, PT, R158, 0x7fffff80, PT ;  /* 0x7fffff809e00780c */ /* 0x000fe20003f86070 */
[----:B------:R-:W-:Y:S01]  /*5f40*/  LDGSTS.E [R252+0x180f8], desc[UR32][R110.64], !P1 ;  /* 0x180f80006efc7fae */ /* 0x000fe2000c9a1020 */
[----:B------:R-:W-:-:S03]  /*5f50*/  ISETP.NE.U32.AND P1, PT, R156, RZ, PT ;  /* 0x000000ff9c00720c */ /* 0x000fc60003f25070 */
[----:B------:R-:W-:Y:S01]  /*5f60*/  LDGSTS.E [R252+0x180fc], desc[UR32][R112.64], !P5 ;  /* 0x180fc00070fc7fae */ /* 0x000fe2000e9a1020 */
[----:B------:R-:W-:-:S03]  /*5f70*/  LEA R114, P5, R153, R240, 0x2 ;  /* 0x000000f099727211 */ /* 0x000fc600078a10ff */
[----:B------:R2:W-:Y:S01]  /*5f80*/  STL.64 [R1+0x350], R8 ;  /* 0x0003500801007387 */ /* 0x0005e20000100a00 */
[----:B------:R-:W-:Y:S02]  /*5f90*/  LEA.HI.X.SX32 R115, R153, R72, 0x2, P5 ;  /* 0x0000004899737211 */ /* 0x000fe400028f16ff */
[C---:B------:R-:W-:Y:S01]  /*5fa0*/  LEA R118, P5, R144.reuse, R240, 0x2 ;  /* 0x000000f090767211 */ /* 0x040fe200078a10ff */
[----:B------:R-:W-:Y:S03]  /*5fb0*/  STL [R1+0x2bc], R153 ;  /* 0x0002bc9901007387 */ /* 0x000fe60000100800 */
[----:B------:R-:W-:Y:S01]  /*5fc0*/  LEA.HI.X.SX32 R119, R144, R72, 0x2, P5 ;  /* 0x0000004890777211 */ /* 0x000fe200028f16ff */
[----:B------:R-:W-:Y:S01]  /*5fd0*/  STL [R1+0x2b8], R152 ;  /* 0x0002b89801007387 */ /* 0x000fe20000100800 */
[----:B------:R-:W-:Y:S01]  /*5fe0*/  LEA R122, P5, R134, R240, 0x2 ;  /* 0x000000f0867a7211 */ /* 0x000fe200078a10ff */
[----:B--2---:R-:W-:-:S02]  /*5ff0*/  IMAD R8, R145, UR4, RZ ;  /* 0x0000000491087c24 */ /* 0x004fc4000f8e02ff */
[----:B------:R-:W-:Y:S01]  /*6000*/  STL [R1+0x2b4], R182 ;  /* 0x0002b4b601007387 */ /* 0x000fe20000100800 */
[----:B------:R-:W-:Y:S01]  /*6010*/  IMAD R9, R121, UR4, RZ ;  /* 0x0000000479097c24 */ /* 0x000fe2000f8e02ff */
[----:B------:R-:W-:Y:S02]  /*6020*/  LEA.HI.X.SX32 R121, R138, R72, 0x2, P6 ;  /* 0x000000488a797211 */ /* 0x000fe400030f16ff */
[----:B------:R1:W-:Y:S01]  /*6030*/  STL [R1+0x2ac], R148 ;  /* 0x0002ac9401007387 */ /* 0x0003e20000100800 */
[----:B------:R-:W-:Y:S02]  /*6040*/  LEA R124, P6, R129, R240, 0x2 ;  /* 0x000000f0817c7211 */ /* 0x000fe400078c10ff */
[----:B------:R-:W-:Y:S01]  /*6050*/  LEA.HI.X.SX32 R123, R134, R72, 0x2, P5 ;  /* 0x00000048867b7211 */ /* 0x000fe200028f16ff */
[----:B------:R-:W-:Y:S01]  /*6060*/  STL [R1+0x2b0], R214 ;  /* 0x0002b0d601007387 */ /* 0x000fe20000100800 */
[----:B------:R-:W-:Y:S02]  /*6070*/  LEA R126, P5, R173, R240, 0x2 ;  /* 0x000000f0ad7e7211 */ /* 0x000fe400078a10ff */
[----:B------:R-:W-:Y:S01]  /*6080*/  LEA.HI.X.SX32 R125, R129, R72, 0x2, P6 ;  /* 0x00000048817d7211 */ /* 0x000fe200030f16ff */
[----:B------:R-:W-:Y:S01]  /*6090*/  STL [R1+0x2a8], R169 ;  /* 0x0002a8a901007387 */ /* 0x000fe20000100800 */
[----:B------:R-:W-:Y:S01]  /*60a0*/  LEA R128, P6, R172, R240, 0x2 ;  /* 0x000000f0ac807211 */ /* 0x000fe200078c10ff */
[----:B-1----:R-:W-:-:S02]  /*60b0*/  IMAD R148, R135, UR4, RZ ;  /* 0x0000000487947c24 */ /* 0x002fc4000f8e02ff */
[----:B------:R-:W-:Y:S04]  /*60c0*/  STL [R1+0x2a4], R8 ;  /* 0x0002a40801007387 */ /* 0x000fe80000100800 */
[----:B------:R1:W-:Y:S04]  /*60d0*/  STL [R1+0x2a0], R144 ;  /* 0x0002a09001007387 */ /* 0x0003e80000100800 */
[----:B------:R-:W-:Y:S04]  /*60e0*/  STL [R1+0x29c], R165 ;  /* 0x00029ca501007387 */ /* 0x000fe80000100800 */
[----:B------:R-:W-:Y:S01]  /*60f0*/  STL [R1+0x298], R186 ;  /* 0x000298ba01007387 */ /* 0x000fe20000100800 */
[----:B-1----:R-:W-:Y:S01]  /*6100*/  IMAD R144, R127, UR4, RZ ;  /* 0x000000047f907c24 */ /* 0x002fe2000f8e02ff */
[----:B------:R-:W-:-:S02]  /*6110*/  LEA.HI.X.SX32 R127, R173, R72, 0x2, P5 ;  /* 0x00000048ad7f7211 */ /* 0x000fc400028f16ff */
[----:B------:R-:W-:Y:S01]  /*6120*/  STL [R1+0x28c], R138 ;  /* 0x00028c8a01007387 */ /* 0x000fe20000100800 */
[----:B------:R-:W-:-:S03]  /*6130*/  LEA R130, P5, R170, R240, 0x2 ;  /* 0x000000f0aa827211 */ /* 0x000fc600078a10ff */
[----:B------:R-:W-:Y:S01]  /*6140*/  STL [R1+0x294], R218 ;  /* 0x000294da01007387 */ /* 0x000fe20000100800 */
[----:B------:R-:W-:-:S03]  /*6150*/  LEA.HI.X.SX32 R131, R170, R72, 0x2, P5 ;  /* 0x00000048aa837211 */ /* 0x000fc600028f16ff */
[----:B------:R-:W-:Y:S04]  /*6160*/  STL [R1+0x288], R161 ;  /* 0x000288a101007387 */ /* 0x000fe80000100800 */
[----:B------:R-:W-:Y:S04]  /*6170*/  STL [R1+0x284], R188 ;  /* 0x000284bc01007387 */ /* 0x000fe80000100800 */
[----:B------:R1:W-:Y:S04]  /*6180*/  STL [R1+0x280], R134 ;  /* 0x0002808601007387 */ /* 0x0003e80000100800 */
[----:B------:R-:W-:Y:S04]  /*6190*/  STL [R1+0x27c], R160 ;  /* 0x00027ca001007387 */ /* 0x000fe80000100800 */
[----:B------:R-:W-:Y:S01]  /*61a0*/  STL [R1+0x278], R190 ;  /* 0x000278be01007387 */ /* 0x000fe20000100800 */
[----:B-1----:R-:W-:-:S03]  /*61b0*/  LEA R134, P5, R166, R240, 0x2 ;  /* 0x000000f0a6867211 */ /* 0x002fc600078a10ff */
[----:B------:R1:W-:Y:S01]  /*61c0*/  STL [R1+0x26c], R129 ;  /* 0x00026c8101007387 */ /* 0x0003e20000100800 */
[----:B------:R-:W-:-:S03]  /*61d0*/  LEA.HI.X.SX32 R135, R166, R72, 0x2, P5 ;  /* 0x00000048a6877211 */ /* 0x000fc600028f16ff */
[----:B------:R-:W-:Y:S01]  /*61e0*/  STL [R1+0x270], R76 ;  /* 0x0002704c01007387 */ /* 0x000fe20000100800 */
[----:B------:R-:W-:-:S03]  /*61f0*/  LEA R138, P5, R142, R240, 0x2 ;  /* 0x000000f08e8a7211 */ /* 0x000fc600078a10ff */
[----:B------:R-:W-:Y:S01]  /*6200*/  STL [R1+0x268], R6 ;  /* 0x0002680601007387 */ /* 0x000fe20000100800 */
[----:B-1----:R-:W-:-:S03]  /*6210*/  LEA.HI.X.SX32 R129, R172, R72, 0x2, P6 ;  /* 0x00000048ac817211 */ /* 0x002fc600030f16ff */
[----:B------:R-:W-:Y:S01]  /*6220*/  STL [R1+0x264], R7 ;  /* 0x0002640701007387 */ /* 0x000fe20000100800 */
[----:B------:R-:W-:-:S03]  /*6230*/  LEA R132, P6, R168, R240, 0x2 ;  /* 0x000000f0a8847211 */ /* 0x000fc600078c10ff */
[----:B------:R-:W-:Y:S01]  /*6240*/  STL [R1+0x260], R173 ;  /* 0x000260ad01007387 */ /* 0x000fe20000100800 */
[----:B------:R-:W-:Y:S02]  /*6250*/  LEA.HI.X.SX32 R133, R168, R72, 0x2, P6 ;  /* 0x00000048a8857211 */ /* 0x000fe400030f16ff */
[C---:B------:R-:W-:Y:S01]  /*6260*/  LEA R136, P6, R140.reuse, R240, 0x2 ;  /* 0x000000f08c887211 */ /* 0x040fe200078c10ff */
[----:B------:R-:W-:Y:S03]  /*6270*/  STL [R1+0x25c], R162 ;  /* 0x00025ca201007387 */ /* 0x000fe60000100800 */
[----:B------:R-:W-:Y:S01]  /*6280*/  LEA.HI.X.SX32 R137, R140, R72, 0x2, P6 ;  /* 0x000000488c897211 */ /* 0x000fe200030f16ff */
[----:B------:R-:W-:Y:S04]  /*6290*/  STL [R1+0x258], R194 ;  /* 0x000258c201007387 */ /* 0x000fe80000100800 */
[----:B------:R1:W-:Y:S04]  /*62a0*/  STL [R1+0x250], R172 ;  /* 0x000250ac01007387 */ /* 0x0003e80000100800 */
[----:B------:R-:W-:Y:S04]  /*62b0*/  STL [R1+0x254], R9 ;  /* 0x0002540901007387 */ /* 0x000fe80000100800 */
[----:B------:R-:W-:Y:S01]  /*62c0*/  STL [R1+0x24c], R164 ;  /* 0x00024ca401007387 */ /* 0x000fe20000100800 */
[----:B-1----:R-:W-:-:S03]  /*62d0*/  IMAD R172, R151, UR4, RZ ;  /* 0x0000000497ac7c24 */ /* 0x002fc6000f8e02ff */
[----:B------:R-:W-:Y:S04]  /*62e0*/  STL [R1+0x248], R196 ;  /* 0x000248c401007387 */ /* 0x000fe80000100800 */
[----:B------:R1:W-:Y:S04]  /*62f0*/  STL [R1+0x244], R170 ;  /* 0x000244aa01007387 */ /* 0x0003e80000100800 */
[----:B------:R2:W-:Y:S04]  /*6300*/  STL [R1+0x238], R168 ;  /* 0x000238a801007387 */ /* 0x0005e80000100800 */
[----:B------:R3:W-:Y:S01]  /*6310*/  STL [R1+0x22c], R166 ;  /* 0x00022ca601007387 */ /* 0x0007e20000100800 */
[----:B-1----:R-:W-:-:S03]  /*6320*/  IMAD R170, R147, UR4, RZ ;  /* 0x0000000493aa7c24 */ /* 0x002fc6000f8e02ff */
[----:B------:R1:W-:Y:S01]  /*6330*/  STL [R1+0x220], R140 ;  /* 0x0002208c01007387 */ /* 0x0003e20000100800 */
[----:B--2---:R-:W-:-:S03]  /*6340*/  IMAD R168, R143, UR4, RZ ;  /* 0x000000048fa87c24 */ /* 0x004fc6000f8e02ff */
[----:B------:R2:W-:Y:S01]  /*6350*/  STL [R1+0x214], R142 ;  /* 0x0002148e01007387 */ /* 0x0005e20000100800 */
[----:B---3--:R-:W-:Y:S01]  /*6360*/  IMAD R166, R139, UR4, RZ ;  /* 0x000000048ba67c24 */ /* 0x008fe2000f8e02ff */
[----:B------:R-:W-:Y:S02]  /*6370*/  LEA.HI.X.SX32 R139, R142, R72, 0x2, P5 ;  /* 0x000000488e8b7211 */ /* 0x000fe400028f16ff */
[----:B------:R3:W-:Y:S01]  /*6380*/  STL [R1+0x208], R144 ;  /* 0x0002089001007387 */ /* 0x0007e20000100800 */
[----:B-1----:R-:W-:-:S03]  /*6390*/  LEA R140, P6, R144, R240, 0x2 ;  /* 0x000000f0908c7211 */ /* 0x002fc600078c10ff */
[----:B------:R1:W-:Y:S01]  /*63a0*/  STL [R1+0x1fc], R146 ;  /* 0x0001fc9201007387 */ /* 0x0003e20000100800 */
[----:B--2---:R-:W-:Y:S02]  /*63b0*/  LEA R142, P5, R146, R240, 0x2 ;  /* 0x000000f0928e7211 */ /* 0x004fe400078a10ff */
[----:B------:R-:W-:Y:S01]  /*63c0*/  LEA.HI.X.SX32 R141, R144, R72, 0x2, P6 ;  /* 0x00000048908d7211 */ /* 0x000fe200030f16ff */
[----:B------:R2:W-:Y:S01]  /*63d0*/  STL [R1+0x1f0], R148 ;  /* 0x0001f09401007387 */ /* 0x0005e20000100800 */
[----:B---3--:R-:W-:Y:S02]  /*63e0*/  LEA R144, P6, R148, R240, 0x2 ;  /* 0x000000f094907211 */ /* 0x008fe400078c10ff */
[----:B------:R-:W-:Y:S01]  /*63f0*/  LEA.HI.X.SX32 R143, R146, R72, 0x2, P5 ;  /* 0x00000048928f7211 */ /* 0x000fe200028f16ff */
[----:B------:R3:W-:Y:S01]  /*6400*/  STL [R1+0x240], R166 ;  /* 0x000240a601007387 */ /* 0x0007e20000100800 */
[----:B-1----:R-:W-:Y:S02]  /*6410*/  LEA R146, P5, R152, R240, 0x2 ;  /* 0x000000f098927211 */ /* 0x002fe400078a10ff */
[-C--:B------:R-:W-:Y:S01]  /*6420*/  LEA.HI.X.SX32 R145, R148, R72.reuse, 0x2, P6 ;  /* 0x0000004894917211 */ /* 0x080fe200030f16ff */
[----:B------:R1:W-:Y:S01]  /*6430*/  STL [R1+0x234], R168 ;  /* 0x000234a801007387 */ /* 0x0003e20000100800 */
[----:B------:R-:W-:-:S02]  /*6440*/  LEA.HI.X.SX32 R147, R152, R72, 0x2, P5 ;  /* 0x0000004898937211 */ /* 0x000fc400028f16ff */
[-C--:B--2---:R-:W-:Y:S01]  /*6450*/  LEA R148, P6, R169, R240.reuse, 0x2 ;  /* 0x000000f0a9947211 */ /* 0x084fe200078c10ff */
[----:B------:R2:W-:Y:S01]  /*6460*/  STL [R1+0x228], R170 ;  /* 0x000228aa01007387 */ /* 0x0005e20000100800 */
[----:B------:R-:W-:Y:S02]  /*6470*/  LEA R150, P5, R165, R240, 0x2 ;  /* 0x000000f0a5967211 */ /* 0x000fe400078a10ff */
[----:B------:R-:W-:Y:S01]  /*6480*/  LEA.HI.X.SX32 R149, R169, R72, 0x2, P6 ;  /* 0x00000048a9957211 */ /* 0x000fe200030f16ff */
[----:B------:R4:W-:Y:S01]  /*6490*/  STL [R1+0x21c], R172 ;  /* 0x00021cac01007387 */ /* 0x0009e20000100800 */
[----:B------:R-:W-:Y:S02]  /*64a0*/  LEA R152, P6, R161, R240, 0x2 ;  /* 0x000000f0a1987211 */ /* 0x000fe400078c10ff */
[----:B------:R-:W-:Y:S01]  /*64b0*/  LEA.HI.X.SX32 R151, R165, R72, 0x2, P5 ;  /* 0x00000048a5977211 */ /* 0x000fe200028f16ff */
[----:B------:R1:W-:Y:S01]  /*64c0*/  STL [R1+0x210], R174 ;  /* 0x000210ae01007387 */ /* 0x0003e20000100800 */
[----:B------:R-:W-:-:S02]  /*64d0*/  LEA R154, P5, R160, R240, 0x2 ;  /* 0x000000f0a09a7211 */ /* 0x000fc400078a10ff */
[----:B------:R-:W-:Y:S01]  /*64e0*/  LEA.HI.X.SX32 R153, R161, R72, 0x2, P6 ;  /* 0x00000048a1997211 */ /* 0x000fe200030f16ff */
[----:B------:R-:W0:Y:S01]  /*64f0*/  LDGDEPBAR ;  /* 0x00000000000079af */ /* 0x000e220000000000 */
[----:B------:R-:W-:Y:S02]  /*6500*/  LEA R156, P6, R6, R240, 0x2 ;  /* 0x000000f0069c7211 */ /* 0x000fe400078c10ff */
[----:B------:R-:W-:Y:S02]  /*6510*/  LEA.HI.X.SX32 R155, R160, R72, 0x2, P5 ;  /* 0x00000048a09b7211 */ /* 0x000fe400028f16ff */
[----:B------:R-:W-:Y:S02]  /*6520*/  LEA R158, P5, R162, R240, 0x2 ;  /* 0x000000f0a29e7211 */ /* 0x000fe400078a10ff */
[----:B------:R-:W-:Y:S01]  /*6530*/  LEA.HI.X.SX32 R157, R6, R72, 0x2, P6 ;  /* 0x00000048069d7211 */ /* 0x000fe200030f16ff */
[----:B------:R-:W-:Y:S01]  /*6540*/  IMAD R6, R159, UR4, RZ ;  /* 0x000000049f067c24 */ /* 0x000fe2000f8e02ff */
[----:B------:R-:W-:-:S02]  /*6550*/  LEA R160, P6, R164, R240, 0x2 ;  /* 0x000000f0a4a07211 */ /* 0x000fc400078c10ff */
[----:B------:R-:W-:Y:S02]  /*6560*/  LEA.HI.X.SX32 R159, R162, R72, 0x2, P5 ;  /* 0x00000048a29f7211 */ /* 0x000fe400028f16ff */
[----:B------:R-:W-:Y:S01]  /*6570*/  LEA R162, P5, R166, R240, 0x2 ;  /* 0x000000f0a6a27211 */ /* 0x000fe200078a10ff */
[----:B------:R1:W-:Y:S01]  /*6580*/  STL [R1+0x204], R6 ;  /* 0x0002040601007387 */ /* 0x0003e20000100800 */
[----:B------:R-:W-:Y:S02]  /*6590*/  LEA.HI.X.SX32 R161, R164, R72, 0x2, P6 ;  /* 0x00000048a4a17211 */ /* 0x000fe400030f16ff */
[----:B------:R-:W-:Y:S01]  /*65a0*/  LEA R164, P6, R168, R240, 0x2 ;  /* 0x000000f0a8a47211 */ /* 0x000fe200078c10ff */
[----:B------:R2:W-:Y:S01]  /*65b0*/  STL [R1+0x1f8], R178 ;  /* 0x0001f8b201007387 */ /* 0x0005e20000100800 */
[----:B------:R-:W-:Y:S02]  /*65c0*/  LEA.HI.X.SX32 R163, R166, R72, 0x2, P5 ;  /* 0x00000048a6a37211 */ /* 0x000fe400028f16ff */
[----:B---3--:R-:W-:Y:S01]  /*65d0*/  LEA R166, P5, R170, R240, 0x2 ;  /* 0x000000f0aaa67211 */ /* 0x008fe200078a10ff */
[----:B------:R3:W-:Y:S01]  /*65e0*/  STL [R1+0x1e8], R180 ;  /* 0x0001e8b401007387 */ /* 0x0007e20000100800 */
[----:B------:R-:W-:-:S02]  /*65f0*/  LEA.HI.X.SX32 R165, R168, R72, 0x2, P6 ;  /* 0x00000048a8a57211 */ /* 0x000fc400030f16ff */
[----:B-1----:R-:W-:Y:S01]  /*6600*/  LEA R168, P6, R172, R240, 0x2 ;  /* 0x000000f0aca87211 */ /* 0x002fe200078c10ff */
[----:B------:R1:W-:Y:S01]  /*6610*/  STL [R1+0x23c], R198 ;  /* 0x00023cc601007387 */ /* 0x0003e20000100800 */
[----:B------:R-:W-:Y:S02]  /*6620*/  LEA.HI.X.SX32 R167, R170, R72, 0x2, P5 ;  /* 0x00000048aaa77211 */ /* 0x000fe400028f16ff */
[----:B--2---:R-:W-:Y:S02]  /*6630*/  LEA R170, P5, R174, R240, 0x2 ;  /* 0x000000f0aeaa7211 */ /* 0x004fe400078a10ff */
[----:B------:R-:W-:Y:S02]  /*6640*/  LEA.HI.X.SX32 R169, R172, R72, 0x2, P6 ;  /* 0x00000048aca97211 */ /* 0x000fe400030f16ff */
[----:B----4-:R-:W-:Y:S02]  /*6650*/  LEA R172, P6, R6, R240, 0x2 ;  /* 0x000000f006ac7211 */ /* 0x010fe400078c10ff */
[----:B------:R-:W-:-:S02]  /*6660*/  LEA.HI.X.SX32 R171, R174, R72, 0x2, P5 ;  /* 0x00000048aeab7211 */ /* 0x000fc400028f16ff */
[----:B------:R-:W-:Y:S02]  /*6670*/  LEA R174, P5, R178, R240, 0x2 ;  /* 0x000000f0b2ae7211 */ /* 0x000fe400078a10ff */
[----:B------:R-:W-:Y:S01]  /*6680*/  LEA.HI.X.SX32 R173, R6, R72, 0x2, P6 ;  /* 0x0000004806ad7211 */ /* 0x000fe200030f16ff */
[----:B------:R-:W-:Y:S01]  /*6690*/  IMAD R6, R175, UR4, RZ ;  /* 0x00000004af067c24 */ /* 0x000fe2000f8e02ff */
[----:B------:R-:W-:Y:S02]  /*66a0*/  LEA R176, P6, R180, R240, 0x2 ;  /* 0x000000f0b4b07211 */ /* 0x000fe400078c10ff */
[----:B------:R-:W-:Y:S02]  /*66b0*/  LEA.HI.X.SX32 R175, R178, R72, 0x2, P5 ;  /* 0x00000048b2af7211 */ /* 0x000fe400028f16ff */
[----:B------:R-:W-:Y:S01]  /*66c0*/  LEA R178, P5, R182, R240, 0x2 ;  /* 0x000000f0b6b27211 */ /* 0x000fe200078a10ff */
[----:B------:R2:W-:Y:S01]  /*66d0*/  STL [R1+0x230], R6 ;  /* 0x0002300601007387 */ /* 0x0005e20000100800 */
[----:B------:R-:W-:-:S02]  /*66e0*/  LEA.HI.X.SX32 R177, R180, R72, 0x2, P6 ;  /* 0x00000048b4b17211 */ /* 0x000fc400030f16ff */
[----:B---3--:R-:W-:Y:S01]  /*66f0*/  LEA R180, P6, R8, R240, 0x2 ;  /* 0x000000f008b47211 */ /* 0x008fe200078c10ff */
[----:B------:R3:W-:Y:S01]  /*6700*/  STL [R1+0x224], R202 ;  /* 0x000224ca01007387 */ /* 0x0007e20000100800 */
[----:B------:R-:W-:Y:S02]  /*6710*/  LEA.HI.X.SX32 R179, R182, R72, 0x2, P5 ;  /* 0x00000048b6b37211 */ /* 0x000fe400028f16ff */
[----:B------:R-:W-:Y:S02]  /*6720*/  LEA R182, P5, R186, R240, 0x2 ;  /* 0x000000f0bab67211 */ /* 0x000fe400078a10ff */
[----:B------:R-:W-:Y:S01]  /*6730*/  LEA.HI.X.SX32 R181, R8, R72, 0x2, P6 ;  /* 0x0000004808b57211 */ /* 0x000fe200030f16ff */
[----:B------:R-:W-:Y:S01]  /*6740*/  IMAD R8, R183, UR4, RZ ;  /* 0x00000004b7087c24 */ /* 0x000fe2000f8e02ff */
[----:B------:R-:W-:Y:S02]  /*6750*/  LEA R184, P6, R188, R240, 0x2 ;  /* 0x000000f0bcb87211 */ /* 0x000fe400078c10ff */
[----:B------:R-:W-:-:S02]  /*6760*/  LEA.HI.X.SX32 R183, R186, R72, 0x2, P5 ;  /* 0x00000048bab77211 */ /* 0x000fc400028f16ff */
[----:B------:R-:W-:Y:S01]  /*6770*/  LEA R186, P5, R190, R240, 0x2 ;  /* 0x000000f0beba7211 */ /* 0x000fe200078a10ff */
[----:B------:R4:W-:Y:S01]  /*6780*/  STL [R1+0x218], R8 ;  /* 0x0002180801007387 */ /* 0x0009e20000100800 */
[----:B------:R-:W-:Y:S02]  /*6790*/  LEA.HI.X.SX32 R185, R188, R72, 0x2, P6 ;  /* 0x00000048bcb97211 */ /* 0x000fe400030f16ff */
[C---:B------:R-:W-:Y:S01]  /*67a0*/  LEA R188, P6, R7.reuse, R240, 0x2 ;  /* 0x000000f007bc7211 */ /* 0x040fe200078c10ff */
[----:B------:R1:W-:Y:S01]  /*67b0*/  STL [R1+0x20c], R206 ;  /* 0x00020cce01007387 */ /* 0x0003e20000100800 */
        /* <DEDUP_REMOVED lines=12> */
[----:B-1----:R-:W-:-:S02]  /*6880*/  LEA R198, P5, R202, R240, 0x2 ;  /* 0x000000f0cac67211 */ /* 0x002fc400078a10ff */
[----:B------:R-:W-:Y:S01]  /*6890*/  LEA.HI.X.SX32 R197, R6, R72, 0x2, P6 ;  /* 0x0000004806c57211 */ /* 0x000fe200030f16ff */
[----:B--2---:R-:W-:Y:S01]  /*68a0*/  IMAD R6, R199, UR4, RZ ;  /* 0x00000004c7067c24 */ /* 0x004fe2000f8e02ff */
[----:B------:R-:W-:Y:S02]  /*68b0*/  LEA R200, P6, R8, R240, 0x2 ;  /* 0x000000f008c87211 */ /* 0x000fe400078c10ff */
[----:B------:R-:W-:Y:S02]  /*68c0*/  LEA.HI.X.SX32 R199, R202, R72, 0x2, P5 ;  /* 0x00000048cac77211 */ /* 0x000fe400028f16ff */
[----:B---3--:R-:W-:Y:S01]  /*68d0*/  LEA R202, P5, R206, R240, 0x2 ;  /* 0x000000f0ceca7211 */ /* 0x008fe200078a10ff */
[----:B------:R1:W-:Y:S01]  /*68e0*/  STL [R1+0x1e4], R6 ;  /* 0x0001e40601007387 */ /* 0x0003e20000100800 */
[----:B------:R-:W-:Y:S01]  /*68f0*/  LEA.HI.X.SX32 R201, R8, R72, 0x2, P6 ;  /* 0x0000004808c97211 */ /* 0x000fe200030f16ff */
[----:B----4-:R-:W-:Y:S01]  /*6900*/  IMAD R8, R203, UR4, RZ ;  /* 0x00000004cb087c24 */ /* 0x010fe2000f8e02ff */
[----:B------:R-:W-:-:S02]  /*6910*/  LEA R204, P6, R7, R240, 0x2 ;  /* 0x000000f007cc7211 */ /* 0x000fc400078c10ff */
[----:B------:R-:W-:Y:S02]  /*6920*/  LEA.HI.X.SX32 R203, R206, R72, 0x2, P5 ;  /* 0x00000048cecb7211 */ /* 0x000fe400028f16ff */
[----:B------:R-:W-:Y:S01]  /*6930*/  LEA R206, P5, R210, R240, 0x2 ;  /* 0x000000f0d2ce7211 */ /* 0x000fe200078a10ff */
[----:B------:R2:W-:Y:S01]  /*6940*/  STL [R1+0x290], R8 ;  /* 0x0002900801007387 */ /* 0x0005e20000100800 */
[----:B------:R-:W-:Y:S01]  /*6950*/  LEA.HI.X.SX32 R205, R7, R72, 0x2, P6 ;  /* 0x0000004807cd7211 */ /* 0x000fe200030f16ff */
[----:B------:R-:W-:Y:S01]  /*6960*/  IMAD R7, R207, UR4, RZ ;  /* 0x00000004cf077c24 */ /* 0x000fe2000f8e02ff */
[----:B------:R-:W-:Y:S02]  /*6970*/  LEA R208, P6, R6, R240, 0x2 ;  /* 0x000000f006d07211 */ /* 0x000fe400078c10ff */
[----:B------:R-:W-:Y:S02]  /*6980*/  LEA.HI.X.SX32 R207, R210, R72, 0x2, P5 ;  /* 0x00000048d2cf7211 */ /* 0x000fe400028f16ff */
[----:B------:R-:W-:Y:S01]  /*6990*/  LEA R210, P5, R214, R240, 0x2 ;  /* 0x000000f0d6d27211 */ /* 0x000fe200078a10ff */
[----:B------:R3:W-:Y:S01]  /*69a0*/  STL [R1+0x274], R7 ;  /* 0x0002740701007387 */ /* 0x0007e20000100800 */
[----:B------:R-:W-:Y:S01]  /*69b0*/  LEA.HI.X.SX32 R209, R6, R72, 0x2, P6 ;  /* 0x0000004806d17211 */ /* 0x000fe200030f16ff */
[----:B-1----:R-:W-:Y:S01]  /*69c0*/  IMAD R6, R211, UR4, RZ ;  /* 0x00000004d3067c24 */ /* 0x002fe2000f8e02ff */
[----:B------:R-:W-:-:S02]  /*69d0*/  LEA R212, P6, R8, R240, 0x2 ;  /* 0x000000f008d47211 */ /* 0x000fc400078c10ff */
[----:B------:R-:W-:Y:S02]  /*69e0*/  LEA.HI.X.SX32 R211, R214, R72, 0x2, P5 ;  /* 0x00000048d6d37211 */ /* 0x000fe400028f16ff */
[----:B------:R-:W-:Y:S01]  /*69f0*/  LEA R214, P5, R218, R240, 0x2 ;  /* 0x000000f0dad67211 */ /* 0x000fe200078a10ff */
[----:B------:R1:W-:Y:S01]  /*6a00*/  STL [R1+0x1ec], R6 ;  /* 0x0001ec0601007387 */ /* 0x0003e20000100800 */
[----:B------:R-:W-:Y:S01]  /*6a10*/  LEA.HI.X.SX32 R213, R8, R72, 0x2, P6 ;  /* 0x0000004808d57211 */ /* 0x000fe200030f16ff */
[----:B--2---:R-:W-:Y:S01]  /*6a20*/  IMAD R8, R215, UR4, RZ ;  /* 0x00000004d7087c24 */ /* 0x004fe2000f8e02ff */
[C---:B------:R-:W-:Y:S02]  /*6a30*/  LEA R216, P6, R7.reuse, R240, 0x2 ;  /* 0x000000f007d87211 */ /* 0x040fe400078c10ff */
[----:B------:R-:W-:Y:S02]  /*6a40*/  LEA.HI.X.SX32 R215, R218, R72, 0x2, P5 ;  /* 0x00000048dad77211 */ /* 0x000fe400028f16ff */
[----:B------:R-:W-:Y:S01]  /*6a50*/  LEA R218, P5, R76, R240, 0x2 ;  /* 0x000000f04cda7211 */ /* 0x000fe200078a10ff */
[----:B------:R2:W-:Y:S01]  /*6a60*/  STL [R1+0x1e0], R8 ;  /* 0x0001e00801007387 */ /* 0x0005e20000100800 */
[----:B------:R-:W-:Y:S01]  /*6a70*/  LEA.HI.X.SX32 R217, R7, R72, 0x2, P6 ;  /* 0x0000004807d97211 */ /* 0x000fe200030f16ff */
[----:B---3--:R-:W-:Y:S01]  /*6a80*/  IMAD R7, R219, UR4, RZ ;  /* 0x00000004db077c24 */ /* 0x008fe2000f8e02ff */
[----:B------:R-:W-:-:S02]  /*6a90*/  LEA R220, P6, R6, R240, 0x2 ;  /* 0x000000f006dc7211 */ /* 0x000fc400078c10ff */
[----:B------:R-:W-:Y:S02]  /*6aa0*/  LEA.HI.X.SX32 R219, R76, R72, 0x2, P5 ;  /* 0x000000484cdb7211 */ /* 0x000fe400028f16ff */
[----:B------:R-:W-:Y:S01]  /*6ab0*/  LEA R222, P5, R9, R240, 0x2 ;  /* 0x000000f009de7211 */ /* 0x000fe200078a10ff */
[----:B------:R3:W-:Y:S01]  /*6ac0*/  STL [R1+0x1dc], R7 ;  /* 0x0001dc0701007387 */ /* 0x0007e20000100800 */
[----:B------:R-:W-:Y:S01]  /*6ad0*/  LEA.HI.X.SX32 R221, R6, R72, 0x2, P6 ;  /* 0x0000004806dd7211 */ /* 0x000fe200030f16ff */
[----:B-1----:R-:W-:Y:S01]  /*6ae0*/  IMAD R6, R73, UR4, RZ ;  /* 0x0000000449067c24 */ /* 0x002fe2000f8e02ff */
[C---:B------:R-:W-:Y:S01]  /*6af0*/  LEA R224, P6, R8.reuse, R240, 0x2 ;  /* 0x000000f008e07211 */ /* 0x040fe200078c10ff */
[----:B------:R-:W-:Y:S01]  /*6b00*/  VIADD R73, R77, 0xffffffbd ;  /* 0xffffffbd4d497836 */ /* 0x000fe20000000000 */
[----:B------:R-:W-:Y:S02]  /*6b10*/  LEA.HI.X.SX32 R223, R9, R72, 0x2, P5 ;  /* 0x0000004809df7211 */ /* 0x000fe400028f16ff */
[----:B------:R-:W-:Y:S01]  /*6b20*/  LEA R226, P5, R7, R240, 0x2 ;  /* 0x000000f007e27211 */ /* 0x000fe200078a10ff */
[----:B------:R1:W-:Y:S01]  /*6b30*/  STL [R1+0x1d8], R6 ;  /* 0x0001d80601007387 */ /* 0x0003e20000100800 */
[----:B------:R-:W-:Y:S01]  /*6b40*/  LEA.HI.X.SX32 R225, R8, R72, 0x2, P6 ;  /* 0x0000004808e17211 */ /* 0x000fe200030f16ff */
[----:B--2---:R-:W-:Y:S01]  /*6b50*/  IMAD R8, R74, UR4, RZ ;  /* 0x000000044a087c24 */ /* 0x004fe2000f8e02ff */
[----:B------:R-:W-:-:S02]  /*6b60*/  ISETP.GE.U32.AND P6, PT, R227, 0x7fffff7f, PT ;  /* 0x7fffff7fe300780c */ /* 0x000fc40003fc6070 */
[----:B------:R-:W-:Y:S01]  /*6b70*/  LEA.HI.X.SX32 R227, R7, R72, 0x2, P5 ;  /* 0x0000004807e37211 */ /* 0x000fe200028f16ff */
[----:B---3--:R-:W-:Y:S01]  /*6b80*/  IMAD R7, R75, UR4, RZ ;  /* 0x000000044b077c24 */ /* 0x008fe2000f8e02ff */
[C---:B------:R-:W-:Y:S01]  /*6b90*/  LEA R228, P5, R6.reuse, R240, 0x2 ;  /* 0x000000f006e47211 */ /* 0x040fe200078a10ff */
[----:B------:R2:W-:Y:S03]  /*6ba0*/  STL [R1+0x1d4], R8 ;  /* 0x0001d40801007387 */ /* 0x0005e60000100800 */
[----:B------:R-:W-:Y:S01]  /*6bb0*/  LEA.HI.X.SX32 R229, R6, R72, 0x2, P5 ;  /* 0x0000004806e57211 */ /* 0x000fe200028f16ff */
[----:B-1----:R-:W-:Y:S01]  /*6bc0*/  IMAD R6, R231, UR4, RZ ;  /* 0x00000004e7067c24 */ /* 0x002fe2000f8e02ff */
[C---:B------:R-:W-:Y:S01]  /*6bd0*/  LEA R230, P5, R8.reuse, R240, 0x2 ;  /* 0x000000f008e67211 */ /* 0x040fe200078a10ff */
[----:B------:R1:W-:Y:S03]  /*6be0*/  STL [R1+0x1d0], R7 ;  /* 0x0001d00701007387 */ /* 0x0003e60000100800 */
[----:B------:R-:W-:Y:S01]  /*6bf0*/  LEA.HI.X.SX32 R231, R8, R72, 0x2, P5 ;  /* 0x0000004808e77211 */ /* 0x000fe200028f16ff */
[----:B--2---:R-:W-:Y:S01]  /*6c00*/  IMAD R8, R233, UR4, RZ ;  /* 0x00000004e9087c24 */ /* 0x004fe2000f8e02ff */
[C---:B------:R-:W-:Y:S01]  /*6c10*/  LEA R232, P5, R7.reuse, R240, 0x2 ;  /* 0x000000f007e87211 */ /* 0x040fe200078a10ff */
[----:B------:R2:W-:Y:S03]  /*6c20*/  STL [R1+0x1cc], R6 ;  /* 0x0001cc0601007387 */ /* 0x0005e60000100800 */
[----:B------:R-:W-:Y:S01]  /*6c30*/  LEA.HI.X.SX32 R233, R7, R72, 0x2, P5 ;  /* 0x0000004807e97211 */ /* 0x000fe200028f16ff */
[----:B-1----:R-:W-:Y:S01]  /*6c40*/  IMAD R7, R235, UR4, RZ ;  /* 0x00000004eb077c24 */ /* 0x002fe2000f8e02ff */
[C---:B------:R-:W-:Y:S01]  /*6c50*/  LEA R234, P5, R6.reuse, R240, 0x2 ;  /* 0x000000f006ea7211 */ /* 0x040fe200078a10ff */
[----:B------:R-:W-:Y:S03]  /*6c60*/  STL [R1+0x1c8], R8 ;  /* 0x0001c80801007387 */ /* 0x000fe60000100800 */
[----:B------:R-:W-:Y:S01]  /*6c70*/  LEA.HI.X.SX32 R235, R6, R72, 0x2, P5 ;  /* 0x0000004806eb7211 */ /* 0x000fe200028f16ff */
[----:B--2---:R-:W-:Y:S01]  /*6c80*/  IMAD R6, R237, UR4, RZ ;  /* 0x00000004ed067c24 */ /* 0x004fe2000f8e02ff */
[C---:B------:R-:W-:Y:S01]  /*6c90*/  LEA R236, P5, R8.reuse, R240, 0x2 ;  /* 0x000000f008ec7211 */ /* 0x040fe200078a10ff */
[----:B------:R1:W-:Y:S03]  /*6ca0*/  STL [R1+0x1c4], R7 ;  /* 0x0001c40701007387 */ /* 0x0003e60000100800 */
[----:B------:R-:W-:Y:S01]  /*6cb0*/  LEA.HI.X.SX32 R237, R8, R72, 0x2, P5 ;  /* 0x0000004808ed7211 */ /* 0x000fe200028f16ff */
[----:B------:R2:W-:Y:S01]  /*6cc0*/  STL [R1+0x1c0], R6 ;  /* 0x0001c00601007387 */ /* 0x0005e20000100800 */
[----:B------:R-:W-:-:S04]  /*6cd0*/  LEA R238, P5, R7, R240, 0x2 ;  /* 0x000000f007ee7211 */ /* 0x000fc800078a10ff */
[----:B------:R-:W-:Y:S02]  /*6ce0*/  LEA.HI.X.SX32 R239, R7, R72, 0x2, P5 ;  /* 0x0000004807ef7211 */ /* 0x000fe400028f16ff */
[C---:B------:R-:W-:Y:S02]  /*6cf0*/  LEA R240, P5, R6.reuse, R240, 0x2 ;  /* 0x000000f006f07211 */ /* 0x040fe400078a10ff */
[C---:B-1----:R-:W-:Y:S02]  /*6d00*/  LOP3.LUT R7, R3.reuse, 0x20, RZ, 0x3c, !PT ;  /* 0x0000002003077812 */ /* 0x042fe400078e3cff */
[----:B------:R-:W-:Y:S01]  /*6d10*/  LEA.HI.X.SX32 R241, R6, R72, 0x2, P5 ;  /* 0x0000004806f17211 */ /* 0x000fe200028f16ff */
[----:B--2---:R-:W-:Y:S01]  /*6d20*/  VIADD R6, R3, UR10 ;  /* 0x0000000a03067c36 */ /* 0x004fe20008000000 */
[----:B------:R-:W-:Y:S01]  /*6d30*/  ISETP.GE.U32.AND P5, PT, R73, 0x7fffff7e, PT ;  /* 0x7fffff7e4900780c */ /* 0x000fe20003fa6070 */
[----:B------:R-:W-:-:S03]  /*6d40*/  VIADD R75, R7, UR10 ;  /* 0x0000000a074b7c36 */ /* 0x000fc60008000000 */
[----:B------:R-:W-:Y:S04]  /*6d50*/  LDGSTS.E [R6], desc[UR32][R114.64], P3 ;  /* 0x0000000072067fae */ /* 0x000fe800099a1020 */
[----:B------:R-:W-:Y:S04]  /*6d60*/  LDGSTS.E [R6+0x400], desc[UR32][R116.64], P3 ;  /* 0x0040000074067fae */ /* 0x000fe800099a1020 */
        /* <DEDUP_REMOVED lines=13> */
[----:B------:R1:W-:Y:S01]  /*6e40*/  LDGSTS.E [R6+0x3c00], desc[UR32][R144.64], P3 ;  /* 0x03c0000090067fae */ /* 0x0003e200099a1020 */
[----:B------:R-:W-:-:S03]  /*6e50*/  VIADD R8, R77, 0xffffffbc ;  /* 0xffffffbc4d087836 */ /* 0x000fc60000000000 */
[----:B------:R-:W-:Y:S04]  /*6e60*/  LDGSTS.E [R75+0x100], desc[UR32][R146.64], P3 ;  /* 0x00100000924b7fae */ /* 0x000fe800099a1020 */
[----:B------:R-:W-:Y:S01]  /*6e70*/  LDGSTS.E [R75+0x500], desc[UR32][R148.64], P3 ;  /* 0x00500000944b7fae */ /* 0x000fe200099a1020 */
[----:B-1----:R-:W-:-:S03]  /*6e80*/  LOP3.LUT R6, R3, 0x40, RZ, 0x3c, !PT ;  /* 0x0000004003067812 */ /* 0x002fc600078e3cff */
[----:B------:R-:W-:Y:S02]  /*6e90*/  LDGSTS.E [R75+0x900], desc[UR32][R150.64], P3 ;  /* 0x00900000964b7fae */ /* 0x000fe400099a1020 */
[----:B------:R-:W-:Y:S01]  /*6ea0*/  VIADD R74, R6, UR10 ;  /* 0x0000000a064a7c36 */ /* 0x000fe20008000000 */
[----:B------:R-:W-:Y:S01]  /*6eb0*/  LOP3.LUT R6, R3, 0x60, RZ, 0x3c, !PT ;  /* 0x0000006003067812 */ /* 0x000fe200078e3cff */
[----:B------:R-:W-:Y:S04]  /*6ec0*/  LDGSTS.E [R75+0xd00], desc[UR32][R152.64], P3 ;  /* 0x00d00000984b7fae */ /* 0x000fe800099a1020 */
[----:B------:R-:W-:Y:S01]  /*6ed0*/  VIADD R73, R6, UR10 ;  /* 0x0000000a06497c36 */ /* 0x000fe20008000000 */
[----:B------:R-:W-:Y:S04]  /*6ee0*/  LDGSTS.E [R75+0x1100], desc[UR32][R154.64], P3 ;  /* 0x011000009a4b7fae */ /* 0x000fe800099a1020 */
[----:B------:R-:W2:Y:S04]  /*6ef0*/  LDL.LU.64 R6, [R1+0x38] ;  /* 0x0000380001067983 */ /* 0x000ea80000300a00 */
[----:B------:R-:W3:Y:S04]  /*6f00*/  LDL.LU.64 R242, [R1+0x30] ;  /* 0x0000300001f27983 */ /* 0x000ee80000300a00 */
[----:B------:R-:W4:Y:S04]  /*6f10*/  LDL.LU.64 R244, [R1+0x28] ;  /* 0x0000280001f47983 */ /* 0x000f280000300a00 */
[----:B------:R-:W4:Y:S04]  /*6f20*/  LDL.LU.64 R246, [R1+0x20] ;  /* 0x0000200001f67983 */ /* 0x000f280000300a00 */
[----:B------:R-:W4:Y:S04]  /*6f30*/  LDL.LU.64 R248, [R1+0x18] ;  /* 0x0000180001f87983 */ /* 0x000f280000300a00 */
[----:B------:R-:W4:Y:S04]  /*6f40*/  LDL.LU.64 R250, [R1+0x10] ;  /* 0x0000100001fa7983 */ /* 0x000f280000300a00 */
[----:B------:R-:W4:Y:S04]  /*6f50*/  LDL.LU.64 R76, [R1+0x8] ;  /* 0x00000800014c7983 */ /* 0x000f280000300a00 */
        /* <DEDUP_REMOVED lines=36> */
[----:B------:R-:W-:Y:S01]  /*71a0*/  LDGSTS.E [R73+0x2700], desc[UR32][R228.64], P3 ;  /* 0x02700000e4497fae */ /* 0x000fe200099a1020 */
[----:B------:R-:W-:-:S03]  /*71b0*/  IMAD.SHL.U32 R72, R78, 0x40, RZ ;  /* 0x000000404e487824 */ /* 0x000fc600078e00ff */
[----:B------:R-:W-:Y:S04]  /*71c0*/  LDGSTS.E [R73+0x2b00], desc[UR32][R230.64], P3 ;  /* 0x02b00000e6497fae */ /* 0x000fe800099a1020 */
[----:B------:R-:W-:Y:S04]  /*71d0*/  LDGSTS.E [R73+0x2f00], desc[UR32][R232.64], P3 ;  /* 0x02f00000e8497fae */ /* 0x000fe800099a1020 */
[----:B------:R-:W-:Y:S04]  /*71e0*/  LDGSTS.E [R73+0x3300], desc[UR32][R234.64], P3 ;  /* 0x03300000ea497fae */ /* 0x000fe800099a1020 */
[----:B------:R-:W-:Y:S04]  /*71f0*/  LDGSTS.E [R73+0x3700], desc[UR32][R236.64], P3 ;  /* 0x03700000ec497fae */ /* 0x000fe800099a1020 */
[----:B------:R-:W-:Y:S04]  /*7200*/  LDGSTS.E [R73+0x3b00], desc[UR32][R238.64], P3 ;  /* 0x03b00000ee497fae */ /* 0x000fe800099a1020 */
[----:B------:R-:W-:Y:S01]  /*7210*/  LDGSTS.E [R73+0x3f00], desc[UR32][R240.64], P3 ;  /* 0x03f00000f0497fae */ /* 0x000fe200099a1020 */
[----:B------:R-:W-:Y:S01]  /*7220*/  ISETP.GE.U32.AND P3, PT, R8, 0x7fffff7d, PT ;  /* 0x7fffff7d0800780c */ /* 0x000fe20003f66070 */
[----:B------:R-:W-:-:S02]  /*7230*/  IMAD.WIDE R8, R72, 0x4, R4 ;  /* 0x0000000448087825 */ /* 0x000fc400078e0204 */
[----:B------:R-:W1:Y:S01]  /*7240*/  LDC R5, c[0x0][0x3a0] ;  /* 0x0000e800ff057b82 */ /* 0x000e620000000800 */
[----:B------:R-:W0:Y:S07]  /*7250*/  LDGDEPBAR ;  /* 0x00000000000079af */ /* 0x000e2e0000000000 */
[----:B------:R-:W-:Y:S01]  /*7260*/  BAR.SYNC.DEFER_BLOCKING 0x0 ;  /* 0x0000000000007b1d */ /* 0x000fe20000010000 */
[----:B-1----:R-:W-:-:S05]  /*7270*/  VIADD R4, R5, 0xffffffbb ;  /* 0xffffffbb05047836 */ /* 0x002fca0000000000 */
[----:B------:R-:W-:Y:S01]  /*7280*/  @!PT LDS RZ, [RZ] ;  /* 0x00000000fffff984 */ /* 0x000fe20000000800 */
[----:B------:R-:W-:Y:S01]  /*7290*/  @!PT LDS RZ, [RZ] ;  /* 0x00000000fffff984 */ /* 0x000fe20000000800 */
[----:B------:R-:W-:Y:S01]  /*72a0*/  @!PT LDS RZ, [RZ] ;  /* 0x00000000fffff984 */ /* 0x000fe20000000800 */
[----:B------:R-:W-:Y:S01]  /*72b0*/  LDGSTS.E [R252+0x20000], desc[UR32][R8.64], !P4 ;  /* 0x2000000008fc7fae */ /* 0x000fe2000e1a1020 */
[----:B------:R-:W-:Y:S01]  /*72c0*/  ISETP.GE.U32.AND P4, PT, R4, 0x7fffff7c, PT ;  /* 0x7fffff7c0400780c */ /* 0x000fe20003f86070 */
[----:B------:R-:W-:Y:S02]  /*72d0*/  VIADD R4, R5, 0xffffffba ;  /* 0xffffffba05047836 */ /* 0x000fe40000000000 */
[----:B------:R1:W-:Y:S04]  /*72e0*/  STL.64 [R1+0x40], R8 ;  /* 0x0000400801007387 */ /* 0x0003e80000100a00 */
[----:B-1----:R-:W4:Y:S01]  /*72f0*/  LDL.LU.64 R8, [R1+0x350] ;  /* 0x0003500001087983 */ /* 0x002f220000300a00 */
[----:B--2---:R-:W-:-:S04]  /*7300*/  IMAD.WIDE R6, R72, 0x4, R6 ;  /* 0x0000000448067825 */ /* 0x004fc800078e0206 */
[----:B---3--:R-:W-:Y:S01]  /*7310*/  IMAD.WIDE R242, R72, 0x4, R242 ;  /* 0x0000000448f27825 */ /* 0x008fe200078e02f2 */
[----:B------:R1:W-:Y:S01]  /*7320*/  LDGSTS.E [R252+0x20004], desc[UR32][R6.64], !P6 ;  /* 0x2000400006fc7fae */ /* 0x0003e2000f1a1020 */
[----:B------:R-:W-:Y:S02]  /*7330*/  ISETP.GE.U32.AND P6, PT, R4, 0x7fffff7b, PT ;  /* 0x7fffff7b0400780c */ /* 0x000fe40003fc6070 */
[----:B------:R-:W-:Y:S01]  /*7340*/  VIADD R4, R5, 0xffffffb9 ;  /* 0xffffffb905047836 */ /* 0x000fe20000000000 */
[----:B------:R2:W-:Y:S01]  /*7350*/  LDGSTS.E [R252+0x20008], desc[UR32][R242.64], !P5 ;  /* 0x20008000f2fc7fae */ /* 0x0005e2000e9a1020 */
[----:B----4-:R-:W-:-:S03]  /*7360*/  IMAD.WIDE R244, R72, 0x4, R244 ;  /* 0x0000000448f47825 */ /* 0x010fc600078e02f4 */
[----:B------:R-:W-:Y:S01]  /*7370*/  ISETP.GE.U32.AND P5, PT, R4, 0x7fffff7a, PT ;  /* 0x7fffff7a0400780c */ /* 0x000fe20003fa6070 */
[----:B------:R-:W-:Y:S01]  /*7380*/  VIADD R4, R5, 0xffffffb8 ;  /* 0xffffffb805047836 */ /* 0x000fe20000000000 */
[----:B------:R3:W-:Y:S01]  /*7390*/  LDGSTS.E [R252+0x2000c], desc[UR32][R244.64], !P3 ;  /* 0x2000c000f4fc7fae */ /* 0x0007e2000d9a1020 */
[----:B------:R-:W-:-:S03]  /*73a0*/  IMAD.WIDE R246, R72, 0x4, R246 ;  /* 0x0000000448f67825 */ /* 0x000fc600078e02f6 */
[----:B------:R-:W-:Y:S01]  /*73b0*/  ISETP.GE.U32.AND P3, PT, R4, 0x7fffff79, PT ;  /* 0x7fffff790400780c */ /* 0x000fe20003f66070 */
[----:B------:R4:W-:Y:S01]  /*73c0*/  STL.64 [R1+0x38], R6 ;  /* 0x0000380601007387 */ /* 0x0009e20000100a00 */
[----:B------:R-:W-:-:S03]  /*73d0*/  IMAD.WIDE R248, R72, 0x4, R248 ;  /* 0x0000000448f87825 */ /* 0x000fc600078e02f8 */
[----:B------:R1:W-:Y:S01]  /*73e0*/  LDGSTS.E [R252+0x20010], desc[UR32][R246.64], !P4 ;  /* 0x20010000f6fc7fae */ /* 0x0003e2000e1a1020 */
[----:B------:R-:W-:-:S03]  /*73f0*/  IMAD.WIDE R250, R72, 0x4, R250 ;  /* 0x0000000448fa7825 */ /* 0x000fc600078e02fa */
[----:B------:R1:W-:Y:S04]  /*7400*/  LDGSTS.E [R252+0x20014], desc[UR32][R248.64], !P6 ;  /* 0x20014000f8fc7fae */ /* 0x0003e8000f1a1020 */
[----:B----4-:R-:W1:Y:S04]  /*7410*/  LDL.LU.64 R6, [R1+0x348] ;  /* 0x0003480001067983 */ /* 0x010e680000300a00 */
[----:B------:R4:W-:Y:S01]  /*7420*/  STL.64 [R1+0x30], R242 ;  /* 0x000030f201007387 */ /* 0x0009e20000100a00 */
[----:B------:R-:W-:-:S03]  /*7430*/  IMAD.WIDE R76, R72, 0x4, R76 ;  /* 0x00000004484c7825 */ /* 0x000fc600078e024c */
[----:B------:R1:W-:Y:S04]  /*7440*/  LDGSTS.E [R252+0x20018], desc[UR32][R250.64], !P5 ;  /* 0x20018000fafc7fae */ /* 0x0003e8000e9a1020 */
[----:B------:R1:W-:Y:S04]  /*7450*/  LDGSTS.E [R252+0x2001c], desc[UR32][R76.64], !P3 ;  /* 0x2001c0004cfc7fae */ /* 0x0003e8000d9a1020 */
[----:B----4-:R-:W2:Y:S04]  /*7460*/  LDL.LU.64 R242, [R1+0x340] ;  /* 0x0003400001f27983 */ /* 0x010ea80000300a00 */
[----:B------:R4:W-:Y:S04]  /*7470*/  STL.64 [R1+0x28], R244 ;  /* 0x000028f401007387 */ /* 0x0009e80000100a00 */
[----:B----4-:R-:W3:Y:S04]  /*7480*/  LDL.LU.64 R244, [R1+0x338] ;  /* 0x0003380001f47983 */ /* 0x010ee80000300a00 */
[----:B------:R4:W-:Y:S04]  /*7490*/  STL.64 [R1+0x20], R246 ;  /* 0x000020f601007387 */ /* 0x0009e80000100a00 */
[----:B----4-:R-:W4:Y:S04]  /*74a0*/  LDL.LU.64 R246, [R1+0x330] ;  /* 0x0003300001f67983 */ /* 0x010f280000300a00 */
[----:B------:R1:W-:Y:S04]  /*74b0*/  STL.64 [R1+0x18], R248 ;  /* 0x000018f801007387 */ /* 0x0003e80000100a00 */
[----:B-1----:R-:W4:Y:S04]  /*74c0*/  LDL.LU.64 R248, [R1+0x328] ;  /* 0x0003280001f87983 */ /* 0x002f280000300a00 */
[----:B------:R1:W-:Y:S04]  /*74d0*/  STL.64 [R1+0x10], R250 ;  /* 0x000010fa01007387 */ /* 0x0003e80000100a00 */
[----:B-1----:R-:W4:Y:S04]  /*74e0*/  LDL.LU.64 R250, [R1+0x320] ;  /* 0x0003200001fa7983 */ /* 0x002f280000300a00 */
[----:B------:R1:W-:Y:S04]  /*74f0*/  STL.64 [R1+0x8], R76 ;  /* 0x0000084c01007387 */ /* 0x0003e80000100a00 */
[----:B-1----:R-:W4:Y:S01]  /*7500*/  LDL.LU.64 R76, [R1+0x318] ;  /* 0x00031800014c7983 */ /* 0x002f220000300a00 */
[----:B------:R-:W-:-:S05]  /*7510*/  VIADD R4, R5, 0xffffffb7 ;  /* 0xffffffb705047836 */ /* 0x000fca0000000000 */
[----:B------:R-:W-:Y:S01]  /*7520*/  ISETP.GE.U32.AND P4, PT, R4, 0x7fffff78, PT ;  /* 0x7fffff780400780c */ /* 0x000fe20003f86070 */
[----:B------:R-:W-:-:S05]  /*7530*/  VIADD R4, R5, 0xffffffb6 ;  /* 0xffffffb605047836 */ /* 0x000fca0000000000 */
[----:B------:R-:W-:Y:S01]  /*7540*/  ISETP.GE.U32.AND P6, PT, R4, 0x7fffff77, PT ;  /* 0x7fffff770400780c */ /* 0x000fe20003fc6070 */
[----:B------:R-:W-:-:S05]  /*7550*/  VIADD R4, R5, 0xffffffb5 ;  /* 0xffffffb505047836 */ /* 0x000fca0000000000 */
[----:B------:R-:W-:Y:S01]  /*7560*/  ISETP.GE.U32.AND P5, PT, R4, 0x7fffff76, PT ;  /* 0x7fffff760400780c */ /* 0x000fe20003fa6070 */
[----:B------:R-:W-:-:S05]  /*7570*/  VIADD R4, R5, 0xffffffb4 ;  /* 0xffffffb405047836 */ /* 0x000fca0000000000 */
[----:B------:R-:W-:Y:S01]  /*7580*/  ISETP.GE.U32.AND P3, PT, R4, 0x7fffff75, PT ;  /* 0x7fffff750400780c */ /* 0x000fe20003f66070 */
[----:B------:R-:W-:Y:S02]  /*7590*/  VIADD R4, R5, 0xffffffb3 ;  /* 0xffffffb305047836 */ /* 0x000fe40000000000 */
[----:B------:R-:W-:-:S04]  /*75a0*/  IMAD.WIDE R6, R72, 0x4, R6 ;  /* 0x0000000448067825 */ /* 0x000fc800078e0206 */
[----:B--2---:R-:W-:-:S04]  /*75b0*/  IMAD.WIDE R242, R72, 0x4, R242 ;  /* 0x0000000448f27825 */ /* 0x004fc800078e02f2 */
[----:B---3--:R-:W-:-:S04]  /*75c0*/  IMAD.WIDE R244, R72, 0x4, R244 ;  /* 0x0000000448f47825 */ /* 0x008fc800078e02f4 */
[----:B----4-:R-:W-:-:S04]  /*75d0*/  IMAD.WIDE R246, R72, 0x4, R246 ;  /* 0x0000000448f67825 */ /* 0x010fc800078e02f6 */
[----:B------:R-:W-:-:S04]  /*75e0*/  IMAD.WIDE R248, R72, 0x4, R248 ;  /* 0x0000000448f87825 */ /* 0x000fc800078e02f8 */
[----:B------:R-:W-:-:S04]  /*75f0*/  IMAD.WIDE R250, R72, 0x4, R250 ;  /* 0x0000000448fa7825 */ /* 0x000fc800078e02fa */
[----:B------:R-:W-:-:S05]  /*7600*/  IMAD.WIDE R76, R72, 0x4, R76 ;  /* 0x00000004484c7825 */ /* 0x000fca00078e024c */
[----:B------:R-:W-:Y:S01]  /*7610*/  LDGSTS.E [R252+0x20020], desc[UR32][R76.64], !P4 ;  /* 0x200200004cfc7fae */ /* 0x000fe2000e1a1020 */
[----:B------:R-:W-:Y:S01]  /*7620*/  ISETP.GE.U32.AND P4, PT, R4, 0x7fffff74, PT ;  /* 0x7fffff740400780c */ /* 0x000fe20003f86070 */
[C---:B------:R-:W-:Y:S02]  /*7630*/  VIADD R4, R5.reuse, 0xffffffb2 ;  /* 0xffffffb205047836 */ /* 0x040fe40000000000 */
[----:B------:R-:W-:Y:S03]  /*7640*/  LDGSTS.E [R252+0x20024], desc[UR32][R250.64], !P6 ;  /* 0x20024000fafc7fae */ /* 0x000fe6000f1a1020 */
[----:B------:R-:W-:Y:S01]  /*7650*/  ISETP.GE.U32.AND P6, PT, R4, 0x7fffff73, PT ;  /* 0x7fffff730400780c */ /* 0x000fe20003fc6070 */
[C---:B------:R-:W-:Y:S01]  /*7660*/  VIADD R4, R5.reuse, 0xffffffb1 ;  /* 0xffffffb105047836 */ /* 0x040fe20000000000 */
[----:B------:R-:W-:Y:S04]  /*7670*/  LDGSTS.E [R252+0x20028], desc[UR32][R248.64], !P5 ;  /* 0x20028000f8fc7fae */ /* 0x000fe8000e9a1020 */
[----:B------:R-:W-:Y:S01]  /*7680*/  ISETP.GE.U32.AND P5, PT, R4, 0x7fffff72, PT ;  /* 0x7fffff720400780c */ /* 0x000fe20003fa6070 */
[C---:B------:R-:W-:Y:S01]  /*7690*/  VIADD R4, R5.reuse, 0xffffffb0 ;  /* 0xffffffb005047836 */ /* 0x040fe20000000000 */
[----:B------:R-:W-:Y:S04]  /*76a0*/  LDGSTS.E [R252+0x2002c], desc[UR32][R246.64], !P3 ;  /* 0x2002c000f6fc7fae */ /* 0x000fe8000d9a1020 */
[----:B------:R-:W-:Y:S01]  /*76b0*/  ISETP.GE.U32.AND P3, PT, R4, 0x7fffff71, PT ;  /* 0x7fffff710400780c */ /* 0x000fe20003f66070 */
[C---:B------:R-:W-:Y:S01]  /*76c0*/  VIADD R4, R5.reuse, 0xffffffaf ;  /* 0xffffffaf05047836 */ /* 0x040fe20000000000 */
[----:B------:R1:W-:Y:S04]  /*76d0*/  STL.64 [R1], R76 ;  /* 0x0000004c01007387 */ /* 0x0003e80000100a00 */
[----:B------:R-:W-:Y:S01]  /*76e0*/  LDGSTS.E [R252+0x20030], desc[UR32][R244.64], !P4 ;  /* 0x20030000f4fc7fae */ /* 0x000fe2000e1a1020 */
[----:B------:R-:W-:Y:S01]  /*76f0*/  ISETP.GE.U32.AND P4, PT, R4, 0x7fffff70, PT ;  /* 0x7fffff700400780c */ /* 0x000fe20003f86070 */
[----:B------:R-:W-:-:S02]  /*7700*/  VIADD R4, R5, 0xffffffae ;  /* 0xffffffae05047836 */ /* 0x000fc40000000000 */
[----:B------:R-:W-:Y:S04]  /*7710*/  LDGSTS.E [R252+0x20034], desc[UR32][R242.64], !P6 ;  /* 0x20034000f2fc7fae */ /* 0x000fe8000f1a1020 */
[----:B-1----:R-:W5:Y:S04]  /*7720*/  LDL.LU.64 R76, [R1+0x310] ;  /* 0x00031000014c7983 */ /* 0x002f680000300a00 */
[----:B------:R1:W-:Y:S04]  /*7730*/  STL.64 [R1+0x1b8], R6 ;  /* 0x0001b80601007387 */ /* 0x0003e80000100a00 */
[----:B------:R1:W-:Y:S01]  /*7740*/  LDGSTS.E [R252+0x20038], desc[UR32][R6.64], !P5 ;  /* 0x2003800006fc7fae */ /* 0x0003e2000e9a1020 */
[----:B------:R-:W-:Y:S01]  /*7750*/  ISETP.GE.U32.AND P6, PT, R4, 0x7fffff6f, PT ;  /* 0x7fffff6f0400780c */ /* 0x000fe20003fc6070 */
[----:B------:R-:W-:-:S02]  /*7760*/  VIADD R4, R5, 0xffffffad ;  /* 0xffffffad05047836 */ /* 0x000fc40000000000 */
[----:B-1----:R-:W-:-:S05]  /*7770*/  IMAD.WIDE R6, R72, 0x4, R8 ;  /* 0x0000000448067825 */ /* 0x002fca00078e0208 */
[----:B------:R1:W-:Y:S04]  /*7780*/  STL.64 [R1+0x1b0], R6 ;  /* 0x0001b00601007387 */ /* 0x0003e80000100a00 */
[----:B------:R1:W-:Y:S01]  /*7790*/  LDGSTS.E [R252+0x2003c], desc[UR32][R6.64], !P3 ;  /* 0x2003c00006fc7fae */ /* 0x0003e2000d9a1020 */
[----:B------:R-:W-:Y:S01]  /*77a0*/  ISETP.GE.U32.AND P5, PT, R4, 0x7fffff6e, PT ;  /* 0x7fffff6e0400780c */ /* 0x000fe20003fa6070 */
[----:B------:R-:W-:Y:S02]  /*77b0*/  VIADD R4, R5, 0xffffffac ;  /* 0xffffffac05047836 */ /* 0x000fe40000000000 */
        /* <DEDUP_REMOVED lines=134> */
[----:B-1----:R-:W-:-:S05]  /*8020*/  IMAD.WIDE R6, R72, 0x4, R64 ;  /* 0x0000000448067825 */ /* 0x002fca00078e0240 */
[----:B------:R1:W-:Y:S04]  /*8030*/  STL.64 [R1+0xc8], R6 ;  /* 0x0000c80601007387 */ /* 0x0003e80000100a00 */
[----:B------:R1:W-:Y:S02]  /*8040*/  LDGSTS.E [R252+0x200ac], desc[UR32][R6.64], !P3 ;  /* 0x200ac00006fc7fae */ /* 0x0003e4000d9a1020 */
[----:B-1----:R-:W-:-:S05]  /*8050*/  IMAD.WIDE R6, R72, 0x4, R66 ;  /* 0x0000000448067825 */ /* 0x002fca00078e0242 */
[----:B------:R1:W-:Y:S04]  /*8060*/  STL.64 [R1+0xc0], R6 ;  /* 0x0000c00601007387 */ /* 0x0003e80000100a00 */
[----:B------:R1:W-:Y:S01]  /*8070*/  LDGSTS.E [R252+0x200b0], desc[UR32][R6.64], !P4 ;  /* 0x200b000006fc7fae */ /* 0x0003e2000e1a1020 */
[----:B------:R-:W-:Y:S02]  /*8080*/  VIADD R4, R5, 0xffffff91 ;  /* 0xffffff9105047836 */ /* 0x000fe40000000000 */
[----:B-1----:R-:W-:-:S05]  /*8090*/  IMAD.WIDE R6, R72, 0x4, R68 ;  /* 0x0000000448067825 */ /* 0x002fca00078e0244 */
[----:B------:R1:W-:Y:S04]  /*80a0*/  STL.64 [R1+0xb8], R6 ;  /* 0x0000b80601007387 */ /* 0x0003e80000100a00 */
[----:B------:R1:W-:Y:S01]  /*80b0*/  LDGSTS.E [R252+0x200b4], desc[UR32][R6.64], !P6 ;  /* 0x200b400006fc7fae */ /* 0x0003e2000f1a1020 */
[----:B------:R-:W-:Y:S01]  /*80c0*/  ISETP.GE.U32.AND P5, PT, R4, 0x7fffff52, PT ;  /* 0x7fffff520400780c */ /* 0x000fe20003fa6070 */
[C---:B------:R-:W-:Y:S02]  /*80d0*/  VIADD R4, R5.reuse, 0xffffff90 ;  /* 0xffffff9005047836 */ /* 0x040fe40000000000 */
[----:B-1----:R-:W-:Y:S02]  /*80e0*/  IMAD.WIDE R6, R72, 0x4, R70 ;  /* 0x0000000448067825 */ /* 0x002fe400078e0246 */
[----:B------:R-:W1:Y:S01]  /*80f0*/  LDC R71, c[0x0][0x3a0] ;  /* 0x0000e800ff477b82 */ /* 0x000e620000000800 */
[----:B------:R-:W-:Y:S01]  /*8100*/  ISETP.GE.U32.AND P3, PT, R4, 0x7fffff51, PT ;  /* 0x7fffff510400780c */ /* 0x000fe20003f66070 */
[----:B------:R-:W-:-:S06]  /*8110*/  VIADD R4, R5, 0xffffff8f ;  /* 0xffffff8f05047836 */ /* 0x000fcc0000000000 */
[----:B------:R2:W-:Y:S01]  /*8120*/  LDGSTS.E [R252+0x200b8], desc[UR32][R6.64], !P5 ;  /* 0x200b800006fc7fae */ /* 0x0005e2000e9a1020 */
[----:B------:R-:W-:Y:S01]  /*8130*/  ISETP.GE.U32.AND P4, PT, R4, 0x7fffff50, PT ;  /* 0x7fffff500400780c */ /* 0x000fe20003f86070 */
[----:B------:R-:W-:Y:S02]  /*8140*/  VIADD R4, R5, 0xffffff8e ;  /* 0xffffff8e05047836 */ /* 0x000fe40000000000 */
[----:B------:R2:W-:Y:S03]  /*8150*/  STL.64 [R1+0xb0], R6 ;  /* 0x0000b00601007387 */ /* 0x0005e60000100a00 */
[----:B------:R-:W-:Y:S01]  /*8160*/  ISETP.GE.U32.AND P6, PT, R4, 0x7fffff4f, PT ;  /* 0x7fffff4f0400780c */ /* 0x000fe20003fc6070 */
[----:B--2---:R-:W-:-:S04]  /*8170*/  IMAD.WIDE R6, R72, 0x4, R80 ;  /* 0x0000000448067825 */ /* 0x004fc800078e0250 */
[C---:B-1----:R-:W-:Y:S01]  /*8180*/  VIADD R4, R71.reuse, 0xffffff8d ;  /* 0xffffff8d47047836 */ /* 0x042fe20000000000 */
[----:B------:R1:W-:Y:S04]  /*8190*/  STL.64 [R1+0xa8], R6 ;  /* 0x0000a80601007387 */ /* 0x0003e80000100a00 */
[----:B------:R-:W-:Y:S01]  /*81a0*/  ISETP.GE.U32.AND P5, PT, R4, 0x7fffff4e, PT ;  /* 0x7fffff4e0400780c */ /* 0x000fe20003fa6070 */
[----:B------:R1:W-:Y:S01]  /*81b0*/  LDGSTS.E [R252+0x200bc], desc[UR32][R6.64], !P3 ;  /* 0x200bc00006fc7fae */ /* 0x0003e2000d9a1020 */
[----:B------:R-:W-:-:S05]  /*81c0*/  VIADD R4, R71, 0xffffff8c ;  /* 0xffffff8c47047836 */ /* 0x000fca0000000000 */
[----:B------:R-:W-:Y:S01]  /*81d0*/  ISETP.GE.U32.AND P3, PT, R4, 0x7fffff4d, PT ;  /* 0x7fffff4d0400780c */ /* 0x000fe20003f66070 */
[----:B-1----:R-:W-:-:S04]  /*81e0*/  IMAD.WIDE R6, R72, 0x4, R82 ;  /* 0x0000000448067825 */ /* 0x002fc800078e0252 */
[C---:B------:R-:W-:Y:S01]  /*81f0*/  VIADD R4, R71.reuse, 0xffffff8b ;  /* 0xffffff8b47047836 */ /* 0x040fe20000000000 */
        /* <DEDUP_REMOVED lines=48> */
[C---:B------:R-:W-:Y:S02]  /*8500*/  VIADD R4, R71.reuse, 0xffffff81 ;  /* 0xffffff8147047836 */ /* 0x040fe40000000000 */
[----:B------:R-:W-:Y:S02]  /*8510*/  VIADD R5, R71, 0xffffff80 ;  /* 0xffffff8047057836 */ /* 0x000fe40000000000 */
[----:B-1----:R-:W-:-:S05]  /*8520*/  IMAD.WIDE R6, R72, 0x4, R102 ;  /* 0x0000000448067825 */ /* 0x002fca00078e0266 */
[----:B------:R1:W-:Y:S04]  /*8530*/  STL.64 [R1+0x50], R6 ;  /* 0x0000500601007387 */ /* 0x0003e80000100a00 */
[----:B------:R1:W-:Y:S01]  /*8540*/  LDGSTS.E [R252+0x200e8], desc[UR32][R6.64], !P5 ;  /* 0x200e800006fc7fae */ /* 0x0003e2000e9a1020 */
[----:B------:R-:W-:Y:S01]  /*8550*/  ISETP.GE.U32.AND P5, PT, R4, 0x7fffff42, PT ;  /* 0x7fffff420400780c */ /* 0x000fe20003fa6070 */
[----:B-1----:R-:W-:-:S05]  /*8560*/  IMAD.WIDE R6, R72, 0x4, R104 ;  /* 0x0000000448067825 */ /* 0x002fca00078e0268 */
[----:B------:R1:W-:Y:S01]  /*8570*/  LDGSTS.E [R252+0x200ec], desc[UR32][R6.64], !P3 ;  /* 0x200ec00006fc7fae */ /* 0x0003e2000d9a1020 */
[----:B------:R-:W-:Y:S01]  /*8580*/  ISETP.GE.U32.AND P3, PT, R5, 0x7fffff41, PT ;  /* 0x7fffff410500780c */ /* 0x000fe20003f66070 */
[----:B------:R-:W-:-:S04]  /*8590*/  IMAD.WIDE R106, R72, 0x4, R106 ;  /* 0x00000004486a7825 */ /* 0x000fc800078e026a */
[----:B------:R-:W-:Y:S01]  /*85a0*/  IMAD.SHL.U32 R79, R79, 0x40, RZ ;  /* 0x000000404f4f7824 */ /* 0x000fe200078e00ff */
[----:B------:R1:W-:Y:S01]  /*85b0*/  LDGSTS.E [R252+0x200f0], desc[UR32][R106.64], !P4 ;  /* 0x200f00006afc7fae */ /* 0x0003e2000e1a1020 */
[----:B------:R-:W-:-:S04]  /*85c0*/  IMAD.WIDE R108, R72, 0x4, R108 ;  /* 0x00000004486c7825 */ /* 0x000fc800078e026c */
[C---:B------:R-:W-:Y:S01]  /*85d0*/  IMAD.WIDE R110, R72.reuse, 0x4, R110 ;  /* 0x00000004486e7825 */ /* 0x040fe200078e026e */
[----:B------:R1:W-:Y:S03]  /*85e0*/  LDGSTS.E [R252+0x200f4], desc[UR32][R108.64], !P6 ;  /* 0x200f40006cfc7fae */ /* 0x0003e6000f1a1020 */
[----:B------:R-:W-:Y:S01]  /*85f0*/  IMAD.WIDE R112, R72, 0x4, R112 ;  /* 0x0000000448707825 */ /* 0x000fe200078e0270 */
[----:B------:R1:W-:Y:S03]  /*8600*/  LDGSTS.E [R252+0x200f8], desc[UR32][R110.64], !P5 ;  /* 0x200f80006efc7fae */ /* 0x0003e6000e9a1020 */
[----:B------:R-:W-:Y:S01]  /*8610*/  IMAD.WIDE R114, R79, 0x4, R114 ;  /* 0x000000044f727825 */ /* 0x000fe200078e0272 */
[----:B------:R1:W-:Y:S03]  /*8620*/  LDGSTS.E [R252+0x200fc], desc[UR32][R112.64], !P3 ;  /* 0x200fc00070fc7fae */ /* 0x0003e6000d9a1020 */
[----:B------:R-:W-:Y:S01]  /*8630*/  VIADD R5, R3, UR10 ;  /* 0x0000000a03057c36 */ /* 0x000fe20008000000 */
[----:B------:R-:W0:Y:S01]  /*8640*/  LDGDEPBAR ;  /* 0x00000000000079af */ /* 0x000e220000000000 */
[----:B------:R-:W-:-:S03]  /*8650*/  IMAD.WIDE R116, R79, 0x4, R116 ;  /* 0x000000044f747825 */ /* 0x000fc600078e0274 */
[----:B------:R1:W-:Y:S01]  /*8660*/  LDGSTS.E [R5+0x8000], desc[UR32][R114.64], P1 ;  /* 0x0800000072057fae */ /* 0x0003e200089a1020 */
        /* <DEDUP_REMOVED lines=123> */
[----:B------:R1:W-:Y:S04]  /*8e20*/  LDGSTS.E [R73+0xbb00], desc[UR32][R238.64], P1 ;  /* 0x0bb00000ee497fae */ /* 0x0003e800089a1020 */
[----:B------:R1:W-:Y:S04]  /*8e30*/  LDGSTS.E [R73+0xbf00], desc[UR32][R240.64], P1 ;  /* 0x0bf00000f0497fae */ /* 0x0003e800089a1020 */
[----:B------:R-:W0:Y:S04]  /*8e40*/  LDGDEPBAR ;  /* 0x00000000000079af */ /* 0x000e280000000000 */
[----:B------:R1:W-:Y:S01]  /*8e50*/  STL.64 [R1+0x48], R6 ;  /* 0x0000480601007387 */ /* 0x0003e20000100a00 */
[----:B------:R-:W-:-:S04]  /*8e60*/  DEPBAR.LE SB0, 0x2 ;  /* 0x000080800000791a */ /* 0x000fc80000000000 */
[----:B------:R-:W-:Y:S06]  /*8e70*/  BAR.SYNC.DEFER_BLOCKING 0x0 ;  /* 0x0000000000007b1d */ /* 0x000fec0000010000 */
[----:B------:R-:W-:Y:S05]  /*8e80*/  @!P0 BRA `(.L_x_6) ;  /* 0x0000000000448947 */ /* 0x000fea0003800000 */
[----:B-1----:R-:W-:Y:S04]  /*8e90*/  LDS.128 R4, [R252+0x18000] ;  /* 0x01800000fc047984 */ /* 0x002fe80000000c00 */
[----:B------:R-:W-:Y:S04]  /*8ea0*/  LDS.128 R8, [R252+0x18010] ;  /* 0x01801000fc087984 */ /* 0x000fe80000000c00 */
        /* <DEDUP_REMOVED lines=13> */
[----:B------:R-:W1:Y:S02]  /*8f80*/  LDS.128 R64, [R252+0x180f0] ;  /* 0x0180f000fc407984 */ /* 0x000e640000000c00 */
[----:B-1----:R2:W-:Y:S02]  /*8f90*/  STTM.x64 tmem[UR12+0x80], R4 ;  /* 0x00008004000079ed */ /* 0x0025e4000834000c */
.L_x_6:
[----:B--2---:R-:W2:Y:S01]  /*8fa0*/  LDL.LU.64 R8, [R1+0x40] ;  /* 0x0000400001087983 */ /* 0x004ea20000300a00 */
[----:B------:R-:W3:Y:S03]  /*8fb0*/  LDC R10, c[0x0][0x3a0] ;  /* 0x0000e800ff0a7b82 */ /* 0x000ee60000000800 */
[----:B------:R-:W4:Y:S01]  /*8fc0*/  LDL.LU.64 R12, [R1+0x38] ;  /* 0x00003800010c7983 */ /* 0x000f220000300a00 */
[C---:B------:R-:W-:Y:S01]  /*8fd0*/  IMAD.SHL.U32 R68, R72.reuse, 0x4, RZ ;  /* 0x0000000448447824 */ /* 0x040fe200078e00ff */
[----:B------:R-:W-:Y:S01]  /*8fe0*/  SHF.R.S32.HI R4, RZ, 0x1f, R72 ;  /* 0x0000001fff047819 */ /* 0x000fe20000011448 */
[----:B-1----:R-:W-:Y:S01]  /*8ff0*/  VIADD R5, R71, 0xffffff7f ;  /* 0xffffff7f47057836 */ /* 0x002fe20000000000 */
[----:B------:R-:W1:Y:S01]  /*9000*/  FENCE.VIEW.ASYNC.T ;  /* 0x00000000000073c6 */ /* 0x000e620000000200 */
[----:B------:R-:W-:Y:S01]  /*9010*/  UIADD3 UR13, UPT, UPT, UR11, 0x80, URZ ;  /* 0x000000800b0d7890 */ /* 0x000fe2000fffe0ff */
[----:B------:R-:W-:Y:S01]  /*9020*/  SHF.L.U64.HI R69, R72, 0x2, R4 ;  /* 0x0000000248457819 */ /* 0x000fe20000010204 */
[----:B-1----:R-:W-:Y:S01]  /*9030*/  BAR.SYNC.DEFER_BLOCKING 0x0 ;  /* 0x0000000000007b1d */ /* 0x002fe20000010000 */
[----:B------:R-:W-:Y:S01]  /*9040*/  ISETP.GE.U32.AND P4, PT, R5, 0x7fffff40, PT ;  /* 0x7fffff400500780c */ /* 0x000fe20003f86070 */
[----:B------:R-:W-:-:S05]  /*9050*/  VIADD R5, R71, 0xffffff7e ;  /* 0xffffff7e47057836 */ /* 0x000fca0000000000 */
[----:B------:R-:W-:Y:S01]  /*9060*/  ISETP.GE.U32.AND P3, PT, R5, 0x7fffff3f, PT ;  /* 0x7fffff3f0500780c */ /* 0x000fe20003f66070 */
[----:B---3--:R-:W-:Y:S01]  /*9070*/  VIADD R10, R10, 0x3f ;  /* 0x0000003f0a0a7836 */ /* 0x008fe20000000000 */
[----:B--2---:R-:W-:-:S05]  /*9080*/  IADD3 R6, P0, PT, R8, R68, RZ ;  /* 0x0000004408067210 */ /* 0x004fca0007f1e0ff */
[----:B------:R-:W-:Y:S01]  /*9090*/  IMAD.X R7, R9, 0x1, R69, P0 ;  /* 0x0000000109077824 */ /* 0x000fe200000e0645 */
[----:B----4-:R-:W-:-:S05]  /*90a0*/  IADD3 R8, P0, PT, R12, R68, RZ ;  /* 0x000000440c087210 */ /* 0x010fca0007f1e0ff */
[----:B------:R-:W-:Y:S01]  /*90b0*/  IMAD.X R9, R13, 0x1, R69, P0 ;  /* 0x000000010d097824 */ /* 0x000fe200000e0645 */
[----:B------:R-:W-:-:S04]  /*90c0*/  ISETP.NE.U32.AND P0, PT, RZ, UR9, PT ;  /* 0x00000009ff007c0c */ /* 0x000fc8000bf05070 */
[----:B------:R-:W-:-:S13]  /*90d0*/  ISETP.LT.OR P1, PT, R10, 0x40, P0 ;  /* 0x000000400a00780c */ /* 0x000fda0000721670 */
[----:B------:R-:W-:Y:S05]  /*90e0*/  @P1 BRA `(.L_x_7) ;  /* 0x0000000000c01947 */ /* 0x000fea0003800000 */
[----:B------:R-:W-:Y:S01]  /*90f0*/  USHF.R.U32.HI UR6, URZ, 0x4, UR10 ;  /* 0x00000004ff067899 */ /* 0x000fe2000801160a */
[----:B------:R-:W-:Y:S01]  /*9100*/  UMOV UR4, URZ ;  /* 0x000000ff00047c82 */ /* 0x000fe20008000000 */
[----:B------:R-:W-:Y:S02]  /*9110*/  UMOV UR5, URZ ;  /* 0x000000ff00057c82 */ /* 0x000fe40008000000 */
[----:B------:R-:W-:Y:S02]  /*9120*/  USGXT.U32 UR6, UR6, 0xe ;  /* 0x0000000e0606789a */ /* 0x000fe40008000000 */
[----:B------:R-:W-:Y:S02]  /*9130*/  UIADD3 UR9, UPT, UPT, UR11, 0x88, URZ ;  /* 0x000000880b097890 */ /* 0x000fe4000fffe0ff */
[----:B------:R-:W-:Y:S02]  /*9140*/  UIADD3 UR34, UP1, UPT, UR6, 0x2, URZ ;  /* 0x0000000206227890 */ /* 0x000fe4000ff3e0ff */
[----:B------:R-:W-:-:S02]  /*9150*/  UIADD3 UR14, UPT, UPT, UR11, 0x90, URZ ;  /* 0x000000900b0e7890 */ /* 0x000fc4000fffe0ff */
[----:B------:R-:W-:Y:S02]  /*9160*/  UIADD3.X UR35, UPT, UPT, UR4, 0x40004040, URZ, UP1, !UPT ;  /* 0x4000404004237890 */ /* 0x000fe40008ffe4ff */
[----:B------:R-:W-:Y:S01]  /*9170*/  UIADD3 UR15, UPT, UPT, UR11, 0x98, URZ ;  /* 0x000000980b0f7890 */ /* 0x000fe2000fffe0ff */
[----:B------:R-:W-:Y:S01]  /*9180*/  UMOV UR4, UR8 ;  /* 0x0000000800047c82 */ /* 0x000fe20008000000 */
[----:B------:R-:W-:Y:S01]  /*9190*/  UIADD3.64 UR16, UPT, UPT, UR34, 0x4, URZ ;  /* 0x0000000422107897 */ /* 0x000fe2000fffe0ff */
[----:B------:R-:W-:Y:S01]  /*91a0*/  UMOV UR30, UR4 ;  /* 0x00000004001e7c82 */ /* 0x000fe20008000000 */
[----:B------:R-:W-:Y:S02]  /*91b0*/  UIADD3.64 UR4, UPT, UPT, UR34, 0x2, URZ ;  /* 0x0000000222047897 */ /* 0x000fe4000fffe0ff */
[----:B------:R-:W-:Y:S02]  /*91c0*/  UIADD3 UR20, UPT, UPT, UR11, 0xa0, URZ ;  /* 0x000000a00b147890 */ /* 0x000fe4000fffe0ff */
[----:B------:R-:W-:-:S02]  /*91d0*/  UIADD3.64 UR18, UPT, UPT, UR34, 0x3fe, URZ ;  /* 0x000003fe22127897 */ /* 0x000fc4000fffe0ff */
[----:B------:R-:W-:Y:S02]  /*91e0*/  UIADD3 UR21, UPT, UPT, UR11, 0xa8, URZ ;  /* 0x000000a80b157890 */ /* 0x000fe4000fffe0ff */
[----:B------:R-:W-:Y:S02]  /*91f0*/  UIADD3.64 UR22, UPT, UPT, UR34, 0x400, URZ ;  /* 0x0000040022167897 */ /* 0x000fe4000fffe0ff */
[----:B------:R-:W-:Y:S02]  /*9200*/  UIADD3 UR26, UPT, UPT, UR11, 0xb0, URZ ;  /* 0x000000b00b1a7890 */ /* 0x000fe4000fffe0ff */
[----:B------:R-:W-:Y:S01]  /*9210*/  UIADD3.64 UR24, UPT, UPT, UR34, 0x402, URZ ;  /* 0x0000040222187897 */ /* 0x000fe2000fffe0ff */
[----:B------:R-:W-:Y:S01]  /*9220*/  UMOV UR36, 0x0 ;  /* 0x0000000000247882 */ /* 0x000fe20000000000 */
[----:B------:R-:W-:Y:S01]  /*9230*/  UMOV UR37, 0x8200910 ;  /* 0x0820091000257882 */ /* 0x000fe20000000000 */
[----:B------:R-:W-:Y:S02]  /*9240*/  UIADD3 UR27, UPT, UPT, UR11, 0xb8, URZ ;  /* 0x000000b80b1b7890 */ /* 0x000fe4000fffe0ff */
[----:B------:R-:W-:Y:S01]  /*9250*/  UIADD3.64 UR28, UPT, UPT, UR34, 0x404, URZ ;  /* 0x00000404221c7897 */ /* 0x000fe2000fffe0ff */
[----:B------:R-:W-:Y:S01]  /*9260*/  UMOV UR7, 0x40004040 ;  /* 0x4000404000077882 */ /* 0x000fe20000000000 */
[----:B------:R-:W-:Y:S01]  /*9270*/  UMOV UR38, 0x0 ;  /* 0x0000000000267882 */ /* 0x000fe20000000000 */
[----:B------:R-:W-:Y:S01]  /*9280*/  UMOV UR39, 0x8200910 ;  /* 0x0820091000277882 */ /* 0x000fe20000000000 */
[----:B------:R-:W-:Y:S01]  /*9290*/  UMOV UR40, 0x0 ;  /* 0x0000000000287882 */ /* 0x000fe20000000000 */
[----:B------:R-:W-:Y:S01]  /*92a0*/  UMOV UR41, 0x8200910 ;  /* 0x0820091000297882 */ /* 0x000fe20000000000 */
[----:B------:R1:W-:Y:S01]  /*92b0*/  UTCHMMA tmem[UR13], gdesc[UR6], tmem[UR11], tmem[UR36], idesc[UR37], !UPT ;  /* 0x00ff24060d0079ea */ /* 0x0003e2000f80000b */
[----:B------:R-:W-:Y:S01]  /*92c0*/  UMOV UR42, 0x0 ;  /* 0x00000000002a7882 */ /* 0x000fe20000000000 */
[----:B------:R-:W-:Y:S01]  /*92d0*/  UMOV UR43, 0x8200910 ;  /* 0x08200910002b7882 */ /* 0x000fe20000000000 */
[----:B------:R1:W-:Y:S01]  /*92e0*/  UTCHMMA tmem[UR9], gdesc[UR34], tmem[UR11], tmem[UR38], idesc[UR39], UPT ;  /* 0x00ff2622090079ea */ /* 0x0003e2000b80000b */
        /* <DEDUP_REMOVED lines=12> */
[----:B------:R1:W-:Y:S01]  /*93b0*/  UTCHMMA tmem[UR26], gdesc[UR24], tmem[UR11], tmem[UR48], idesc[UR49], UPT ;  /* 0x00ff30181a0079ea */ /* 0x0003e2000b80000b */
[----:B------:R1:W-:Y:S01]  /*93c0*/  UTCHMMA tmem[UR27], gdesc[UR28], tmem[UR11], tmem[UR50], idesc[UR51], UPT ;  /* 0x00ff321c1b0079ea */ /* 0x0003e2000b80000b */
[----:B------:R1:W-:Y:S01]  /*93d0*/  UTCBAR [UR30], URZ ;  /* 0x000000ff1e0073e9 */ /* 0x0003e200080000ff */
[----:B------:R-:W-:Y:S01]  /*93e0*/  NOP ;  /* 0x0000000000007918 */ /* 0x000fe20000000000 */
.L_x_7:
[----:B------:R-:W2:Y:S01]  /*93f0*/  LDL.LU.64 R22, [R1+0x30] ;  /* 0x0000300001167983 */ /* 0x000ea20000300a00 */
[----:B------:R-:W-:Y:S01]  /*9400*/  BAR.SYNC.DEFER_BLOCKING 0x0 ;  /* 0x0000000000007b1d */ /* 0x000fe20000010000 */
[----:B------:R-:W-:Y:S02]  /*9410*/  VIADD R5, R71, 0xffffff7d ;  /* 0xffffff7d47057836 */ /* 0x000fe40000000000 */
[----:B------:R-:W-:-:S03]  /*9420*/  IMAD.SHL.U32 R70, R79, 0x4, RZ ;  /* 0x000000044f467824 */ /* 0x000fc600078e00ff */
[----:B------:R-:W3:Y:S01]  /*9430*/  LDCU UR53, c[0x0][0x3a0] ;  /* 0x00007400ff3577ac */ /* 0x000ee20008000800 */
[----:B------:R-:W4:Y:S01]  /*9440*/  LDL.LU.64 R20, [R1+0x28] ;  /* 0x0000280001147983 */ /* 0x000f220000300a00 */
[----:B-1----:R-:W1:Y:S03]  /*9450*/  LDCU UR40, c[0x0][0x3a0] ;  /* 0x00007400ff2877ac */ /* 0x002e660008000800 */
[----:B------:R-:W3:Y:S01]  /*9460*/  LDL.LU.64 R18, [R1+0x20] ;  /* 0x0000200001127983 */ /* 0x000ee20000300a00 */
[----:B------:R-:W1:Y:S03]  /*9470*/  LDCU UR55, c[0x0][0x3a0] ;  /* 0x00007400ff3777ac */ /* 0x000e660008000800 */
[----:B------:R-:W3:Y:S01]  /*9480*/  LDL.LU.64 R16, [R1+0x18] ;  /* 0x0000180001107983 */ /* 0x000ee20000300a00 */
[----:B------:R-:W1:Y:S03]  /*9490*/  LDCU UR41, c[0x0][0x3a0] ;  /* 0x00007400ff2977ac */ /* 0x000e660008000800 */
[----:B------:R-:W3:Y:S01]  /*94a0*/  LDL.LU.64 R14, [R1+0x10] ;  /* 0x00001000010e7983 */ /* 0x000ee20000300a00 */
[----:B------:R-:W1:Y:S03]  /*94b0*/  LDCU UR54, c[0x0][0x3a0] ;  /* 0x00007400ff3677ac */ /* 0x000e660008000800 */
[----:B------:R-:W3:Y:S01]  /*94c0*/  LDL.LU.64 R12, [R1+0x8] ;  /* 0x00000800010c7983 */ /* 0x000ee20000300a00 */
[----:B------:R-:W1:Y:S03]  /*94d0*/  LDCU UR42, c[0x0][0x3a0] ;  /* 0x00007400ff2a77ac */ /* 0x000e660008000800 */
[----:B------:R-:W3:Y:S01]  /*94e0*/  LDL.64 R10, [R1] ;  /* 0x00000000010a7983 */ /* 0x000ee20000100a00 */
[----:B------:R-:W1:Y:S03]  /*94f0*/  LDCU UR57, c[0x0][0x3a0] ;  /* 0x00007400ff3977ac */ /* 0x000e660008000800 */
[----:B------:R-:W-:Y:S01]  /*9500*/  @!PT LDS RZ, [RZ] ;  /* 0x00000000fffff984 */ /* 0x000fe20000000800 */
[----:B------:R-:W-:Y:S01]  /*9510*/  @!PT LDS RZ, [RZ] ;  /* 0x00000000fffff984 */ /* 0x000fe20000000800 */
[----:B------:R-:W-:Y:S01]  /*9520*/  @!PT LDS RZ, [RZ] ;  /* 0x00000000fffff984 */ /* 0x000fe20000000800 */
[----:B------:R2:W-:Y:S01]  /*9530*/  LDGSTS.E [R252+0x18000], desc[UR32][R6.64], !P4 ;  /* 0x1800000006fc7fae */ /* 0x0005e2000e1a1020 */
[----:B------:R-:W1:Y:S03]  /*9540*/  LDCU UR43, c[0x0][0x3a0] ;  /* 0x00007400ff2b77ac */ /* 0x000e660008000800 */
[----:B------:R4:W-:Y:S01]  /*9550*/  LDGSTS.E [R252+0x18004], desc[UR32][R8.64], !P3 ;  /* 0x1800400008fc7fae */ /* 0x0009e2000d9a1020 */
[----:B------:R-:W-:Y:S01]  /*9560*/  ISETP.GE.U32.AND P3, PT, R5, 0x7fffff3e, PT ;  /* 0x7fffff3e0500780c */ /* 0x000fe20003f66070 */
[----:B------:R-:W-:Y:S01]  /*9570*/  VIADD R5, R71, 0xffffff7c ;  /* 0xffffff7c47057836 */ /* 0x000fe20000000000 */
[----:B------:R-:W1:Y:S04]  /*9580*/  LDCU UR56, c[0x0][0x3a0] ;  /* 0x00007400ff3877ac */ /* 0x000e680008000800 */
[----:B------:R-:W-:Y:S01]  /*9590*/  ISETP.GE.U32.AND P1, PT, R5, 0x7fffff3d, PT ;  /* 0x7fffff3d0500780c */ /* 0x000fe20003f26070 */
[----:B------:R-:W-:Y:S01]  /*95a0*/  VIADD R5, R71, 0xffffff7b ;  /* 0xffffff7b47057836 */ /* 0x000fe20000000000 */
[----:B------:R-:W1:Y:S01]  /*95b0*/  LDCU UR44, c[0x0][0x3a0] ;  /* 0x00007400ff2c77ac */ /* 0x000e620008000800 */
        /* <DEDUP_REMOVED lines=37> */
[----:B--2---:R-:W-:-:S05]  /*9810*/  IADD3 R6, P4, PT, R22, R68, RZ ;  /* 0x0000004416067210 */ /* 0x004fca0007f9e0ff */
[----:B------:R-:W-:-:S05]  /*9820*/  IMAD.X R7, R23, 0x1, R69, P4 ;  /* 0x0000000117077824 */ /* 0x000fca00020e0645 */
[----:B------:R3:W-:Y:S01]  /*9830*/  LDGSTS.E [R252+0x18008], desc[UR32][R6.64], !P3 ;  /* 0x1800800006fc7fae */ /* 0x0007e2000d9a1020 */
[----:B------:R-:W-:Y:S01]  /*9840*/  ISETP.GE.U32.AND P3, PT, R5, 0x7fffff3c, PT ;  /* 0x7fffff3c0500780c */ /* 0x000fe20003f66070 */
[----:B------:R-:W-:Y:S01]  /*9850*/  VIADD R5, R71, 0xffffff7a ;  /* 0xffffff7a47057836 */ /* 0x000fe20000000000 */
[----:B----4-:R-:W-:-:S05]  /*9860*/  IADD3 R8, P4, PT, R20, R68, RZ ;  /* 0x0000004414087210 */ /* 0x010fca0007f9e0ff */
[----:B------:R-:W-:Y:S01]  /*9870*/  IMAD.X R9, R21, 0x1, R69, P4 ;  /* 0x0000000115097824 */ /* 0x000fe200020e0645 */
[----:B---3--:R-:W-:-:S04]  /*9880*/  IADD3 R6, P4, PT, R18, R68, RZ ;  /* 0x0000004412067210 */ /* 0x008fc80007f9e0ff */
[----:B------:R2:W-:Y:S01]  /*9890*/  LDGSTS.E [R252+0x1800c], desc[UR32][R8.64], !P1 ;  /* 0x1800c00008fc7fae */ /* 0x0005e2000c9a1020 */
[----:B------:R-:W-:Y:S01]  /*98a0*/  ISETP.GE.U32.AND P1, PT, R5, 0x7fffff3b, PT ;  /* 0x7fffff3b0500780c */ /* 0x000fe20003f26070 */
[----:B------:R-:W-:Y:S02]  /*98b0*/  VIADD R5, R71, 0xffffff79 ;  /* 0xffffff7947057836 */ /* 0x000fe40000000000 */
[----:B------:R-:W-:-:S05]  /*98c0*/  IMAD.X R7, R19, 0x1, R69, P4 ;  /* 0x0000000113077824 */ /* 0x000fca00020e0645 */
[----:B------:R3:W-:Y:S01]  /*98d0*/  LDGSTS.E [R252+0x18010], desc[UR32][R6.64], !P3 ;  /* 0x1801000006fc7fae */ /* 0x0007e2000d9a1020 */
[----:B------:R-:W-:Y:S01]  /*98e0*/  ISETP.GE.U32.AND P3, PT, R5, 0x7fffff3a, PT ;  /* 0x7fffff3a0500780c */ /* 0x000fe20003f66070 */
[----:B------:R-:W-:Y:S01]  /*98f0*/  VIADD R5, R71, 0xffffff78 ;  /* 0xffffff7847057836 */ /* 0x000fe20000000000 */
[----:B--2---:R-:W-:-:S05]  /*9900*/  IADD3 R8, P4, PT, R16, R68, RZ ;  /* 0x0000004410087210 */ /* 0x004fca0007f9e0ff */
        /* <DEDUP_REMOVED lines=14> */
[----:B------:R-:W-:Y:S01]  /*99f0*/  VIADD R5, R71, 0xffffff75 ;  /* 0xffffff7547057836 */ /* 0x000fe20000000000 */
[----:B------:R-:W-:Y:S01]  /*9a00*/  SHF.R.S32.HI R10, RZ, 0x1f, R79 ;  /* 0x0000001fff0a7819 */ /* 0x000fe2000001144f */
        /* <DEDUP_REMOVED lines=12> */
[----:B--2---:R-:W-:-:S05]  /*9ad0*/  IADD3 R8, P4, PT, R246, R68, RZ ;  /* 0x00000044f6087210 */ /* 0x004fca0007f9e0ff */
[----:B------:R-:W-:Y:S01]  /*9ae0*/  IMAD.X R9, R247, 0x1, R69, P4 ;  /* 0x00000001f7097824 */ /* 0x000fe200020e0645 */
[----:B---3--:R-:W-:-:S04]  /*9af0*/  IADD3 R6, P4, PT, R244, R68, RZ ;  /* 0x00000044f4067210 */ /* 0x008fc80007f9e0ff */
[----:B------:R2:W-:Y:S01]  /*9b00*/  LDGSTS.E [R252+0x1802c], desc[UR32][R8.64], !P1 ;  /* 0x1802c00008fc7fae */ /* 0x0005e2000c9a1020 */
[----:B------:R-:W-:Y:S01]  /*9b10*/  ISETP.GE.U32.AND P1, PT, R5, 0x7fffff33, PT ;  /* 0x7fffff330500780c */ /* 0x000fe20003f26070 */
[----:B------:R-:W-:Y:S01]  /*9b20*/  VIADD R5, R71, 0xffffff73 ;  /* 0xffffff7347057836 */ /* 0x000fe20000000000 */
[----:B------:R-:W-:Y:S01]  /*9b30*/  SHF.L.U64.HI R71, R79, 0x2, R10 ;  /* 0x000000024f477819 */ /* 0x000fe2000001020a */
[----:B------:R-:W-:-:S03]  /*9b40*/  IMAD.X R7, R245, 0x1, R69, P4 ;  /* 0x00000001f5077824 */ /* 0x000fc600020e0645 */
[----:B------:R-:W-:Y:S01]  /*9b50*/  ISETP.GE.U32.AND P3, PT, R5, 0x7fffff34, PT ;  /* 0x7fffff340500780c */ /* 0x000fe20003f66070 */
[----:B------:R-:W-:Y:S01]  /*9b60*/  UIADD3 UR53, UPT, UPT, UR53, -0x94, URZ ;  /* 0xffffff6c35357890 */ /* 0x000fe2000fffe0ff */
[----:B------:R-:W3:Y:S01]  /*9b70*/  LDC R5, c[0x0][0x3a0] ;  /* 0x0000e800ff057b82 */ /* 0x000ee20000000800 */
[----:B--2---:R-:W-:-:S05]  /*9b80*/  IADD3 R8, P4, PT, R242, R68, RZ ;  /* 0x00000044f2087210 */ /* 0x004fca0007f9e0ff */
[----:B------:R-:W-:-:S05]  /*9b90*/  IMAD.X R9, R243, 0x1, R69, P4 ;  /* 0x00000001f3097824 */ /* 0x000fca00020e0645 */
[----:B------:R-:W-:Y:S01]  /*9ba0*/  LDGSTS.E [R252+0x18030], desc[UR32][R6.64], !P3 ;  /* 0x1803000006fc7fae */ /* 0x000fe2000d9a1020 */
[----:B------:R-:W-:-:S03]  /*9bb0*/  IADD3 R246, P3, PT, R118, R70, RZ ;  /* 0x0000004676f67210 */ /* 0x000fc60007f7e0ff */
[----:B------:R2:W-:Y:S01]  /*9bc0*/  LDGSTS.E [R252+0x18034], desc[UR32][R8.64], !P1 ;  /* 0x1803400008fc7fae */ /* 0x0005e2000c9a1020 */
[-C--:B------:R-:W-:Y:S01]  /*9bd0*/  IADD3 R250, P1, PT, R114, R70.reuse, RZ ;  /* 0x0000004672fa7210 */ /* 0x080fe20007f3e0ff */
[----:B------:R-:W-:Y:S01]  /*9be0*/  IMAD.X R247, R119, 0x1, R71, P3 ;  /* 0x0000000177f77824 */ /* 0x000fe200018e0647 */
[----:B------:R-:W-:-:S03]  /*9bf0*/  IADD3 R242, P3, PT, R122, R70, RZ ;  /* 0x000000467af27210 */ /* 0x000fc60007f7e0ff */
[----:B------:R-:W-:Y:S01]  /*9c00*/  IMAD.X R251, R115, 0x1, R71, P1 ;  /* 0x0000000173fb7824 */ /* 0x000fe200008e0647 */
[----:B------:R-:W-:-:S05]  /*9c10*/  IADD3 R248, P1, PT, R116, R70, RZ ;  /* 0x0000004674f87210 */ /* 0x000fca0007f3e0ff */
[--C-:B------:R-:W-:Y:S01]  /*9c20*/  IMAD.X R249, R117, 0x1, R71.reuse, P1 ;  /* 0x0000000175f97824 */ /* 0x100fe200008e0647 */
[-C--:B------:R-:W-:Y:S01]  /*9c30*/  IADD3 R244, P1, PT, R120, R70.reuse, RZ ;  /* 0x0000004678f47210 */ /* 0x080fe20007f3e0ff */
[----:B------:R-:W-:Y:S01]  /*9c40*/  IMAD.X R243, R123, 0x1, R71, P3 ;  /* 0x000000017bf37824 */ /* 0x000fe200018e0647 */
[----:B--2---:R-:W-:-:S03]  /*9c50*/  IADD3 R8, P3, PT, R126, R70, RZ ;  /* 0x000000467e087210 */ /* 0x004fc60007f7e0ff */
[--C-:B------:R-:W-:Y:S01]  /*9c60*/  IMAD.X R245, R121, 0x1, R71.reuse, P1 ;  /* 0x0000000179f57824 */ /* 0x100fe200008e0647 */
[-C--:B------:R-:W-:Y:S01]  /*9c70*/  IADD3 R6, P1, PT, R124, R70.reuse, RZ ;  /* 0x000000467c067210 */ /* 0x080fe20007f3e0ff */
[--C-:B------:R-:W-:Y:S01]  /*9c80*/  IMAD.X R9, R127, 0x1, R71.reuse, P3 ;  /* 0x000000017f097824 */ /* 0x100fe200018e0647 */
[-C--:B------:R-:W-:Y:S01]  /*9c90*/  IADD3 R12, P3, PT, R130, R70.reuse, RZ ;  /* 0x00000046820c7210 */ /* 0x080fe20007f7e0ff */
[----:B------:R-:W2:Y:S02]  /*9ca0*/  LDL.LU.64 R120, [R1+0x1a0] ;  /* 0x0001a00001787983 */ /* 0x000ea40000300a00 */
[--C-:B------:R-:W-:Y:S01]  /*9cb0*/  IMAD.X R7, R125, 0x1, R71.reuse, P1 ;  /* 0x000000017d077824 */ /* 0x100fe200008e0647 */
[----:B------:R-:W-:Y:S01]  /*9cc0*/  IADD3 R10, P1, PT, R128, R70, RZ ;  /* 0x00000046800a7210 */ /* 0x000fe20007f3e0ff */
[----:B------:R-:W4:Y:S01]  /*9cd0*/  LDL.LU.64 R124, [R1+0x180] ;  /* 0x00018000017c7983 */ /* 0x000f220000300a00 */
[----:B------:R-:W-:-:S03]  /*9ce0*/  IMAD.X R13, R131, 0x1, R71, P3 ;  /* 0x00000001830d7824 */ /* 0x000fc600018e0647 */
[----:B------:R-:W2:Y:S01]  /*9cf0*/  LDL.LU.64 R126, [R1+0x190] ;  /* 0x00019000017e7983 */ /* 0x000ea20000300a00 */
[----:B------:R-:W-:-:S03]  /*9d00*/  IMAD.X R11, R129, 0x1, R71, P1 ;  /* 0x00000001810b7824 */ /* 0x000fc600008e0647 */
[----:B------:R-:W2:Y:S04]  /*9d10*/  LDL.LU.64 R128, [R1+0x1b0] ;  /* 0x0001b00001807983 */ /* 0x000ea80000300a00 */
[----:B------:R-:W3:Y:S01]  /*9d20*/  LDL.LU.64 R130, [R1+0x1b8] ;  /* 0x0001b80001827983 */ /* 0x000ee20000300a00 */
[-C--:B------:R-:W-:Y:S02]  /*9d30*/  IADD3 R14, P1, PT, R132, R70.reuse, RZ ;  /* 0x00000046840e7210 */ /* 0x080fe40007f3e0ff */
[----:B------:R-:W-:-:S03]  /*9d40*/  IADD3 R16, P3, PT, R134, R70, RZ ;  /* 0x0000004686107210 */ /* 0x000fc60007f7e0ff */
[--C-:B------:R-:W-:Y:S01]  /*9d50*/  IMAD.X R15, R133, 0x1, R71.reuse, P1 ;  /* 0x00000001850f7824 */ /* 0x100fe200008e0647 */
[----:B------:R-:W-:Y:S01]  /*9d60*/  IADD3 R18, P1, PT, R136, R70, RZ ;  /* 0x0000004688127210 */ /* 0x000fe20007f3e0ff */
[----:B------:R-:W4:Y:S01]  /*9d70*/  LDL.LU.64 R132, [R1+0x188] ;  /* 0x0001880001847983 */ /* 0x000f220000300a00 */
[----:B------:R-:W-:-:S03]  /*9d80*/  IMAD.X R17, R135, 0x1, R71, P3 ;  /* 0x0000000187117824 */ /* 0x000fc600018e0647 */
[----:B------:R-:W4:Y:S01]  /*9d90*/  LDL.LU.64 R134, [R1+0x1a8] ;  /* 0x0001a80001867983 */ /* 0x000f220000300a00 */
[--C-:B------:R-:W-:Y:S01]  /*9da0*/  IMAD.X R19, R137, 0x1, R71.reuse, P1 ;  /* 0x0000000189137824 */ /* 0x100fe200008e0647 */
[-C--:B------:R-:W-:Y:S02]  /*9db0*/  IADD3 R20, P3, PT, R138, R70.reuse, RZ ;  /* 0x000000468a147210 */ /* 0x080fe40007f7e0ff */
[----:B------:R-:W4:Y:S01]  /*9dc0*/  LDL.LU.64 R136, [R1+0x198] ;  /* 0x0001980001887983 */ /* 0x000f220000300a00 */
[-C--:B------:R-:W-:Y:S01]  /*9dd0*/  IADD3 R22, P1, PT, R140, R70.reuse, RZ ;  /* 0x000000468c167210 */ /* 0x080fe20007f3e0ff */
[----:B-1----:R-:W-:Y:S01]  /*9de0*/  UIADD3 UR40, UPT, UPT, UR40, -0x93, URZ ;  /* 0xffffff6d28287890 */ /* 0x002fe2000fffe0ff */
[--C-:B------:R-:W-:Y:S01]  /*9df0*/  IMAD.X R21, R139, 0x1, R71.reuse, P3 ;  /* 0x000000018b157824 */ /* 0x100fe200018e0647 */
[-C--:B------:R-:W-:Y:S01]  /*9e00*/  IADD3 R24, P3, PT, R142, R70.reuse, RZ ;  /* 0x000000468e187210 */ /* 0x080fe20007f7e0ff */
[----:B------:R-:W-:Y:S01]  /*9e10*/  UIADD3 UR55, UPT, UPT, UR55, -0x92, URZ ;  /* 0xffffff6e37377890 */ /* 0x000fe2000fffe0ff */
[--C-:B------:R-:W-:Y:S01]  /*9e20*/  IMAD.X R23, R141, 0x1, R71.reuse, P1 ;  /* 0x000000018d177824 */ /* 0x100fe200008e0647 */
[-C--:B------:R-:W-:Y:S01]  /*9e30*/  IADD3 R28, P1, PT, R146, R70.reuse, RZ ;  /* 0x00000046921c7210 */ /* 0x080fe20007f3e0ff */
[----:B------:R-:W-:Y:S01]  /*9e40*/  UISETP.GE.U32.AND UP1, UPT, UR53, 0x7fffff2d, UPT ;  /* 0x7fffff2d3500788c */ /* 0x000fe2000bf26070 */
[--C-:B------:R-:W-:Y:S01]  /*9e50*/  IMAD.X R25, R143, 0x1, R71.reuse, P3 ;  /* 0x000000018f197824 */ /* 0x100fe200018e0647 */
[-C--:B------:R-:W-:Y:S01]  /*9e60*/  IADD3 R26, P3, PT, R144, R70.reuse, RZ ;  /* 0x00000046901a7210 */ /* 0x080fe20007f7e0ff */
[----:B------:R-:W-:Y:S01]  /*9e70*/  UIADD3 UR41, UPT, UPT, UR41, -0x96, URZ ;  /* 0xffffff6a29297890 */ /* 0x000fe2000fffe0ff */
        /* <DEDUP_REMOVED lines=17> */
[----:B------:R-:W-:Y:S01]  /*9f90*/  USEL UR40, URZ, 0x1, UP1 ;  /* 0x00000001ff287887 */ /* 0x000fe20008800000 */
        /* <DEDUP_REMOVED lines=88> */
[----:B------:R-:W-:Y:S01]  /*a520*/  IADD3 R122, P3, PT, R218, R70, RZ ;  /* 0x00000046da7a7210 */ /* 0x000fe20007f7e0ff */
[----:B------:R-:W-:Y:S01]  /*a530*/  UIADD3 UR7, UPT, UPT, UR7, -0xb8, URZ ;  /* 0xffffff4807077890 */ /* 0x000fe2000fffe0ff */
[----:B------:R-:W-:Y:S01]  /*a540*/  IMAD.X R119, R217, 0x1, R71, P1 ;  /* 0x00000001d9777824 */ /* 0x000fe200008e0647 */
[----:B------:R-:W-:-:S02]  /*a550*/  UIADD3 UR6, UPT, UPT, UR6, -0xb7, URZ ;  /* 0xffffff4906067890 */ /* 0x000fc4000fffe0ff */
[----:B------:R-:W-:Y:S01]  /*a560*/  IMAD.X R123, R219, 0x1, R71, P3 ;  /* 0x00000001db7b7824 */ /* 0x000fe200018e0647 */
[----:B------:R-:W-:Y:S02]  /*a570*/  UIADD3 UR16, UPT, UPT, UR16, -0xbc, URZ ;  /* 0xffffff4410107890 */ /* 0x000fe4000fffe0ff */
[----:B------:R-:W-:Y:S02]  /*a580*/  UIADD3 UR9, UPT, UPT, UR9, -0xb5, URZ ;  /* 0xffffff4b09097890 */ /* 0x000fe4000fffe0ff */
[----:B------:R-:W-:Y:S02]  /*a590*/  UIADD3 UR15, UPT, UPT, UR15, -0xbb, URZ ;  /* 0xffffff450f0f7890 */ /* 0x000fe4000fffe0ff */
[----:B------:R-:W-:Y:S02]  /*a5a0*/  UIADD3 UR14, UPT, UPT, UR14, -0xb6, URZ ;  /* 0xffffff4a0e0e7890 */ /* 0x000fe4000fffe0ff */
[----:B------:R-:W-:Y:S02]  /*a5b0*/  UIADD3 UR21, UPT, UPT, UR21, -0xbe, URZ ;  /* 0xffffff4215157890 */ /* 0x000fe4000fffe0ff */
[----:B------:R-:W-:-:S02]  /*a5c0*/  UIADD3 UR19, UPT, UPT, UR19, -0xbf, URZ ;  /* 0xffffff4113137890 */ /* 0x000fc4000fffe0ff */
        /* <DEDUP_REMOVED lines=18> */
[----:B------:R-:W-:Y:S01]  /*a6f0*/  UIADD3 UR39, UPT, UPT, UR39, -0xae, URZ ;  /* 0xffffff5227277890 */ /* 0x000fe2000fffe0ff */
[-C--:B--2---:R-:W-:Y:S02]  /*a700*/  IADD3 R210, P3, PT, R128, R68.reuse, RZ ;  /* 0x0000004480d27210 */ /* 0x084fe40007f7e0ff */
[----:B---3--:R-:W-:-:S03]  /*a710*/  IADD3 R212, P1, PT, R130, R68, RZ ;  /* 0x0000004482d47210 */ /* 0x008fc60007f3e0ff */
[--C-:B------:R-:W-:Y:S02]  /*a720*/  IMAD.X R211, R129, 0x1, R69.reuse, P3 ;  /* 0x0000000181d37824 */ /* 0x100fe400018e0645 */
[----:B------:R-:W-:Y:S02]  /*a730*/  IMAD.X R213, R131, 0x1, R69, P1 ;  /* 0x0000000183d57824 */ /* 0x000fe400008e0645 */
[----:B------:R-:W2:Y:S04]  /*a740*/  LDL.LU.64 R130, [R1+0x178] ;  /* 0x0001780001827983 */ /* 0x000ea80000300a00 */
[----:B------:R-:W3:Y:S01]  /*a750*/  LDL.LU.64 R128, [R1+0x170] ;  /* 0x0001700001807983 */ /* 0x000ee20000300a00 */
[-C--:B----4-:R-:W-:Y:S01]  /*a760*/  IADD3 R208, P1, PT, R134, R68.reuse, RZ ;  /* 0x0000004486d07210 */ /* 0x090fe20007f3e0ff */
[----:B------:R-:W-:Y:S01]  /*a770*/  USEL UR47, URZ, 0x7fff8, UP3 ;  /* 0x0007fff8ff2f7887 */ /* 0x000fe20009800000 */
[----:B------:R-:W-:Y:S01]  /*a780*/  IADD3 R206, P3, PT, R120, R68, RZ ;  /* 0x0000004478ce7210 */ /* 0x000fe20007f7e0ff */
[----:B------:R-:W-:-:S02]  /*a790*/  UISETP.GE.U32.AND UP3, UPT, UR48, 0x7fffff22, UPT ;  /* 0x7fffff223000788c */ /* 0x000fc4000bf66070 */
[--C-:B------:R-:W-:Y:S01]  /*a7a0*/  IMAD.X R209, R135, 0x1, R69.reuse, P1 ;  /* 0x0000000187d17824 */ /* 0x100fe200008e0645 */
[-C--:B------:R-:W-:Y:S01]  /*a7b0*/  IADD3 R204, P1, PT, R136, R68.reuse, RZ ;  /* 0x0000004488cc7210 */ /* 0x080fe20007f3e0ff */
[--C-:B------:R-:W-:Y:S01]  /*a7c0*/  IMAD.X R207, R121, 0x1, R69.reuse, P3 ;  /* 0x0000000179cf7824 */ /* 0x100fe200018e0645 */
[----:B------:R-:W4:Y:S01]  /*a7d0*/  LDL.LU.64 R134, [R1+0x168] ;  /* 0x0001680001867983 */ /* 0x000f220000300a00 */
[-C--:B------:R-:W-:Y:S01]  /*a7e0*/  IADD3 R202, P3, PT, R126, R68.reuse, RZ ;  /* 0x000000447eca7210 */ /* 0x080fe20007f7e0ff */
[----:B------:R-:W-:Y:S02]  /*a7f0*/  USEL UR48, URZ, 0x1, UP4 ;  /* 0x00000001ff307887 */ /* 0x000fe4000a000000 */
[----:B------:R-:W4:Y:S01]  /*a800*/  LDL.LU.64 R120, [R1+0x160] ;  /* 0x0001600001787983 */ /* 0x000f220000300a00 */
[--C-:B------:R-:W-:Y:S01]  /*a810*/  IMAD.X R205, R137, 0x1, R69.reuse, P1 ;  /* 0x0000000189cd7824 */ /* 0x100fe200008e0645 */
[----:B------:R-:W-:Y:S01]  /*a820*/  IADD3 R200, P1, PT, R132, R68, RZ ;  /* 0x0000004484c87210 */ /* 0x000fe20007f3e0ff */
[----:B------:R-:W-:Y:S01]  /*a830*/  IMAD.X R203, R127, 0x1, R69, P3 ;  /* 0x000000017fcb7824 */ /* 0x000fe200018e0645 */
[----:B------:R-:W4:Y:S01]  /*a840*/  LDL.LU.64 R136, [R1+0x150] ;  /* 0x0001500001887983 */ /* 0x000f220000300a00 */
[----:B------:R-:W-:-:S03]  /*a850*/  UISETP.GE.U32.AND UP4, UPT, UR49, 0x7fffff23, UPT ;  /* 0x7fffff233100788c */ /* 0x000fc6000bf86070 */
[----:B------:R-:W4:Y:S01]  /*a860*/  LDL.LU.64 R126, [R1+0x148] ;  /* 0x00014800017e7983 */ /* 0x000f220000300a00 */
[--C-:B------:R-:W-:Y:S01]  /*a870*/  IMAD.X R201, R133, 0x1, R69.reuse, P1 ;  /* 0x0000000185c97824 */ /* 0x100fe200008e0645 */
[-C--:B------:R-:W-:Y:S02]  /*a880*/  IADD3 R198, P3, PT, R124, R68.reuse, RZ ;  /* 0x000000447cc67210 */ /* 0x080fe40007f7e0ff */
[----:B------:R-:W4:Y:S03]  /*a890*/  LDL.LU.64 R132, [R1+0x140] ;  /* 0x0001400001847983 */ /* 0x000f260000300a00 */
[----:B------:R-:W-:Y:S02]  /*a8a0*/  IMAD.X R199, R125, 0x1, R69, P3 ;  /* 0x000000017dc77824 */ /* 0x000fe400018e0645 */
[----:B------:R-:W4:Y:S01]  /*a8b0*/  LDL.LU.64 R124, [R1+0x138] ;  /* 0x00013800017c7983 */ /* 0x000f220000300a00 */
[----:B---3--:R-:W-:-:S02]  /*a8c0*/  IADD3 R194, P3, PT, R128, R68, RZ ;  /* 0x0000004480c27210 */ /* 0x008fc40007f7e0ff */
[----:B--2---:R-:W-:-:S03]  /*a8d0*/  IADD3 R196, P1, PT, R130, R68, RZ ;  /* 0x0000004482c47210 */ /* 0x004fc60007f3e0ff */
[--C-:B------:R-:W-:Y:S02]  /*a8e0*/  IMAD.X R195, R129, 0x1, R69.reuse, P3 ;  /* 0x0000000181c37824 */ /* 0x100fe400018e0645 */
[----:B------:R-:W2:Y:S01]  /*a8f0*/  LDL.LU.64 R128, [R1+0x130] ;  /* 0x0001300001807983 */ /* 0x000ea20000300a00 */
[--C-:B------:R-:W-:Y:S01]  /*a900*/  IMAD.X R197, R131, 0x1, R69.reuse, P1 ;  /* 0x0000000183c57824 */ /* 0x100fe200008e0645 */
[-C--:B----4-:R-:W-:Y:S02]  /*a910*/  IADD3 R192, P1, PT, R134, R68.reuse, RZ ;  /* 0x0000004486c07210 */ /* 0x090fe40007f3e0ff */
[----:B------:R-:W3:Y:S01]  /*a920*/  LDL.LU.64 R130, [R1+0x128] ;  /* 0x0001280001827983 */ /* 0x000ee20000300a00 */
[-C--:B------:R-:W-:Y:S02]  /*a930*/  IADD3 R190, P3, PT, R120, R68.reuse, RZ ;  /* 0x0000004478be7210 */ /* 0x080fe40007f7e0ff */
[--C-:B------:R-:W-:Y:S02]  /*a940*/  IMAD.X R193, R135, 0x1, R69.reuse, P1 ;  /* 0x0000000187c17824 */ /* 0x100fe400008e0645 */
[----:B------:R-:W4:Y:S01]  /*a950*/  LDL.LU.64 R134, [R1+0x120] ;  /* 0x0001200001867983 */ /* 0x000f220000300a00 */
[----:B------:R-:W-:Y:S01]  /*a960*/  IADD3 R188, P1, PT, R136, R68, RZ ;  /* 0x0000004488bc7210 */ /* 0x000fe20007f3e0ff */
[----:B------:R-:W-:-:S02]  /*a970*/  IMAD.X R191, R121, 0x1, R69, P3 ;  /* 0x0000000179bf7824 */ /* 0x000fc400018e0645 */
[----:B------:R-:W4:Y:S01]  /*a980*/  LDL.LU.64 R120, [R1+0x118] ;  /* 0x0001180001787983 */ /* 0x000f220000300a00 */
[-C--:B------:R-:W-:Y:S01]  /*a990*/  IADD3 R186, P3, PT, R126, R68.reuse, RZ ;  /* 0x000000447eba7210 */ /* 0x080fe20007f7e0ff */
[----:B------:R-:W-:Y:S01]  /*a9a0*/  IMAD.X R189, R137, 0x1, R69, P1 ;  /* 0x0000000189bd7824 */ /* 0x000fe200008e0645 */
[----:B------:R-:W-:-:S03]  /*a9b0*/  IADD3 R184, P1, PT, R132, R68, RZ ;  /* 0x0000004484b87210 */ /* 0x000fc60007f3e0ff */
[--C-:B------:R-:W-:Y:S02]  /*a9c0*/  IMAD.X R187, R127, 0x1, R69.reuse, P3 ;  /* 0x000000017fbb7824 */ /* 0x100fe400018e0645 */
[----:B------:R-:W4:Y:S01]  /*a9d0*/  LDL.LU.64 R126, [R1+0x110] ;  /* 0x00011000017e7983 */ /* 0x000f220000300a00 */
[--C-:B------:R-:W-:Y:S01]  /*a9e0*/  IMAD.X R185, R133, 0x1, R69.reuse, P1 ;  /* 0x0000000185b97824 */ /* 0x100fe200008e0645 */
[-C--:B------:R-:W-:Y:S02]  /*a9f0*/  IADD3 R182, P3, PT, R124, R68.reuse, RZ ;  /* 0x000000447cb67210 */ /* 0x080fe40007f7e0ff */
[----:B------:R-:W4:Y:S03]  /*aa00*/  LDL.LU.64 R132, [R1+0x108] ;  /* 0x0001080001847983 */ /* 0x000f260000300a00 */
[----:B------:R-:W-:Y:S02]  /*aa10*/  IMAD.X R183, R125, 0x1, R69, P3 ;  /* 0x000000017db77824 */ /* 0x000fe400018e0645 */
[----:B------:R-:W4:Y:S01]  /*aa20*/  LDL.LU.64 R124, [R1+0x100] ;  /* 0x00010000017c7983 */ /* 0x000f220000300a00 */
[----:B--2---:R-:W-:-:S02]  /*aa30*/  IADD3 R180, P1, PT, R128, R68, RZ ;  /* 0x0000004480b47210 */ /* 0x004fc40007f3e0ff */
[----:B---3--:R-:W-:-:S03]  /*aa40*/  IADD3 R178, P3, PT, R130, R68, RZ ;  /* 0x0000004482b27210 */ /* 0x008fc60007f7e0ff */
[--C-:B------:R-:W-:Y:S02]  /*aa50*/  IMAD.X R181, R129, 0x1, R69.reuse, P1 ;  /* 0x0000000181b57824 */ /* 0x100fe400008e0645 */
[----:B------:R-:W2:Y:S01]  /*aa60*/  LDL.LU.64 R128, [R1+0xf8] ;  /* 0x0000f80001807983 */ /* 0x000ea20000300a00 */
[--C-:B------:R-:W-:Y:S01]  /*aa70*/  IMAD.X R179, R131, 0x1, R69.reuse, P3 ;  /* 0x0000000183b37824 */ /* 0x100fe200018e0645 */
[-C--:B----4-:R-:W-:Y:S02]  /*aa80*/  IADD3 R176, P1, PT, R134, R68.reuse, RZ ;  /* 0x0000004486b07210 */ /* 0x090fe40007f3e0ff */
[----:B------:R-:W3:Y:S01]  /*aa90*/  LDL.LU.64 R130, [R1+0xf0] ;  /* 0x0000f00001827983 */ /* 0x000ee20000300a00 */
[----:B------:R-:W-:Y:S02]  /*aaa0*/  IADD3 R174, P3, PT, R120, R68, RZ ;  /* 0x0000004478ae7210 */ /* 0x000fe40007f7e0ff */
[----:B------:R-:W-:-:S03]  /*aab0*/  IMAD.X R177, R135, 0x1, R69, P1 ;  /* 0x0000000187b17824 */ /* 0x000fc600008e0645 */
[----:B------:R-:W-:Y:S02]  /*aac0*/  IMAD.X R175, R121, 0x1, R69, P3 ;  /* 0x0000000179af7824 */ /* 0x000fe400018e0645 */
[----:B------:R-:W4:Y:S01]  /*aad0*/  LDL.LU.64 R120, [R1+0xe8] ;  /* 0x0000e80001787983 */ /* 0x000f220000300a00 */
[----:B------:R-:W-:-:S05]  /*aae0*/  IADD3 R172, P1, PT, R126, R68, RZ ;  /* 0x000000447eac7210 */ /* 0x000fca0007f3e0ff */
[--C-:B------:R-:W-:Y:S01]  /*aaf0*/  IMAD.X R173, R127, 0x1, R69.reuse, P1 ;  /* 0x000000017fad7824 */ /* 0x100fe200008e0645 */
[-C--:B------:R-:W-:Y:S01]  /*ab00*/  IADD3 R170, P1, PT, R132, R68.reuse, RZ ;  /* 0x0000004484aa7210 */ /* 0x080fe20007f3e0ff */
[----:B------:R-:W4:Y:S04]  /*ab10*/  LDL.LU.64 R126, [R1+0xe0] ;  /* 0x0000e000017e7983 */ /* 0x000f280000300a00 */
[----:B------:R-:W-:Y:S01]  /*ab20*/  IMAD.X R171, R133, 0x1, R69, P1 ;  /* 0x0000000185ab7824 */ /* 0x000fe200008e0645 */
[----:B------:R-:W-:-:S05]  /*ab30*/  IADD3 R168, P1, PT, R124, R68, RZ ;  /* 0x000000447ca87210 */ /* 0x000fca0007f3e0ff */
[----:B------:R-:W-:Y:S02]  /*ab40*/  IMAD.X R169, R125, 0x1, R69, P1 ;  /* 0x000000017da97824 */ /* 0x000fe400008e0645 */
[----:B------:R-:W4:Y:S04]  /*ab50*/  LDL.LU.64 R124, [R1+0xd8] ;  /* 0x0000d800017c7983 */ /* 0x000f280000300a00 */
[----:B------:R-:W4:Y:S01]  /*ab60*/  LDL.LU.64 R132, [R1+0xd0] ;  /* 0x0000d00001847983 */ /* 0x000f220000300a00 */
[----:B--2---:R-:W-:-:S05]  /*ab70*/  IADD3 R166, P1, PT, R128, R68, RZ ;  /* 0x0000004480a67210 */ /* 0x004fca0007f3e0ff */
[--C-:B------:R-:W-:Y:S01]  /*ab80*/  IMAD.X R167, R129, 0x1, R69.reuse, P1 ;  /* 0x0000000181a77824 */ /* 0x100fe200008e0645 */
[-C--:B---3--:R-:W-:Y:S01]  /*ab90*/  IADD3 R164, P1, PT, R130, R68.reuse, RZ ;  /* 0x0000004482a47210 */ /* 0x088fe20007f3e0ff */
[----:B------:R-:W2:Y:S04]  /*aba0*/  LDL.LU.64 R128, [R1+0xc8] ;  /* 0x0000c80001807983 */ /* 0x000ea80000300a00 */
[----:B------:R-:W-:Y:S01]  /*abb0*/  IMAD.X R165, R131, 0x1, R69, P1 ;  /* 0x0000000183a57824 */ /* 0x000fe200008e0645 */
[----:B----4-:R-:W-:-:S05]  /*abc0*/  IADD3 R162, P1, PT, R120, R68, RZ ;  /* 0x0000004478a27210 */ /* 0x010fca0007f3e0ff */
[----:B------:R-:W-:Y:S02]  /*abd0*/  IMAD.X R163, R121, 0x1, R69, P1 ;  /* 0x0000000179a37824 */ /* 0x000fe400008e0645 */
[----:B------:R-:W3:Y:S01]  /*abe0*/  LDL.LU.64 R120, [R1+0xc0] ;  /* 0x0000c00001787983 */ /* 0x000ee20000300a00 */
[----:B------:R-:W-:-:S03]  /*abf0*/  IADD3 R160, P1, PT, R126, R68, RZ ;  /* 0x000000447ea07210 */ /* 0x000fc60007f3e0ff */
[----:B------:R-:W4:Y:S02]  /*ac00*/  LDL.LU.64 R130, [R1+0xb8] ;  /* 0x0000b80001827983 */ /* 0x000f240000300a00 */
[----:B------:R-:W-:Y:S02]  /*ac10*/  IMAD.X R161, R127, 0x1, R69, P1 ;  /* 0x000000017fa17824 */ /* 0x000fe400008e0645 */
[----:B------:R-:W4:Y:S01]  /*ac20*/  LDL.LU.64 R126, [R1+0xb0] ;  /* 0x0000b000017e7983 */ /* 0x000f220000300a00 */
[----:B------:R-:W-:-:S05]  /*ac30*/  IADD3 R158, P1, PT, R124, R68, RZ ;  /* 0x000000447c9e7210 */ /* 0x000fca0007f3e0ff */
[----:B------:R-:W-:Y:S02]  /*ac40*/  IMAD.X R159, R125, 0x1, R69, P1 ;  /* 0x000000017d9f7824 */ /* 0x000fe400008e0645 */
[----:B------:R-:W4:Y:S01]  /*ac50*/  LDL.LU.64 R124, [R1+0xa8] ;  /* 0x0000a800017c7983 */ /* 0x000f220000300a00 */
[----:B------:R-:W-:-:S05]  /*ac60*/  IADD3 R156, P1, PT, R132, R68, RZ ;  /* 0x00000044849c7210 */ /* 0x000fca0007f3e0ff */
[----:B------:R-:W-:Y:S01]  /*ac70*/  IMAD.X R157, R133, 0x1, R69, P1 ;  /* 0x00000001859d7824 */ /* 0x000fe200008e0645 */
[----:B--2---:R-:W-:-:S05]  /*ac80*/  IADD3 R154, P1, PT, R128, R68, RZ ;  /* 0x00000044809a7210 */ /* 0x004fca0007f3e0ff */
[----:B------:R-:W-:Y:S02]  /*ac90*/  IMAD.X R155, R129, 0x1, R69, P1 ;  /* 0x00000001819b7824 */ /* 0x000fe400008e0645 */
[----:B------:R-:W2:Y:S01]  /*aca0*/  LDL.LU.64 R128, [R1+0xa0] ;  /* 0x0000a00001807983 */ /* 0x000ea20000300a00 */
[----:B---3--:R-:W-:-:S05]  /*acb0*/  IADD3 R152, P1, PT, R120, R68, RZ ;  /* 0x0000004478987210 */ /* 0x008fca0007f3e0ff */
[--C-:B------:R-:W-:Y:S01]  /*acc0*/  IMAD.X R153, R121, 0x1, R69.reuse, P1 ;  /* 0x0000000179997824 */ /* 0x100fe200008e0645 */
[-C--:B----4-:R-:W-:Y:S01]  /*acd0*/  IADD3 R150, P1, PT, R130, R68.reuse, RZ ;  /* 0x0000004482967210 */ /* 0x090fe20007f3e0ff */
[----:B------:R-:W3:Y:S04]  /*ace0*/  LDL.LU.64 R120, [R1+0x98] ;  /* 0x0000980001787983 */ /* 0x000ee80000300a00 */
[----:B------:R-:W-:Y:S01]  /*acf0*/  IMAD.X R151, R131, 0x1, R69, P1 ;  /* 0x0000000183977824 */ /* 0x000fe200008e0645 */
[----:B------:R-:W-:-:S05]  /*ad00*/  IADD3 R148, P1, PT, R126, R68, RZ ;  /* 0x000000447e947210 */ /* 0x000fca0007f3e0ff */
[----:B------:R-:W-:Y:S02]  /*ad10*/  IMAD.X R149, R127, 0x1, R69, P1 ;  /* 0x000000017f957824 */ /* 0x000fe400008e0645 */
[----:B------:R-:W4:Y:S01]  /*ad20*/  LDL.LU.64 R126, [R1+0x90] ;  /* 0x00009000017e7983 */ /* 0x000f220000300a00 */
[----:B------:R-:W-:-:S05]  /*ad30*/  IADD3 R146, P1, PT, R124, R68, RZ ;  /* 0x000000447c927210 */ /* 0x000fca0007f3e0ff */
[----:B------:R-:W-:Y:S02]  /*ad40*/  IMAD.X R147, R125, 0x1, R69, P1 ;  /* 0x000000017d937824 */ /* 0x000fe400008e0645 */
[----:B------:R-:W4:Y:S04]  /*ad50*/  LDL.LU.64 R124, [R1+0x88] ;  /* 0x00008800017c7983 */ /* 0x000f280000300a00 */
[----:B------:R-:W4:Y:S04]  /*ad60*/  LDL.LU.64 R134, [R1+0x80] ;  /* 0x0000800001867983 */ /* 0x000f280000300a00 */
[----:B------:R-:W4:Y:S01]  /*ad70*/  LDL.LU.64 R132, [R1+0x78] ;  /* 0x0000780001847983 */ /* 0x000f220000300a00 */
[----:B--2---:R-:W-:-:S05]  /*ad80*/  IADD3 R144, P5, PT, R128, R68, RZ ;  /* 0x0000004480907210 */ /* 0x004fca0007fbe0ff */
[----:B------:R-:W-:Y:S02]  /*ad90*/  IMAD.X R145, R129, 0x1, R69, P5 ;  /* 0x0000000181917824 */ /* 0x000fe400028e0645 */
[----:B------:R-:W2:Y:S04]  /*ada0*/  LDL.LU.64 R128, [R1+0x70] ;  /* 0x0000700001807983 */ /* 0x000ea80000300a00 */
[----:B------:R-:W2:Y:S01]  /*adb0*/  LDL.LU.64 R130, [R1+0x68] ;  /* 0x0000680001827983 */ /* 0x000ea20000300a00 */
[----:B---3--:R-:W-:-:S05]  /*adc0*/  IADD3 R142, P5, PT, R120, R68, RZ ;  /* 0x00000044788e7210 */ /* 0x008fca0007fbe0ff */
[----:B------:R-:W-:Y:S02]  /*add0*/  IMAD.X R143, R121, 0x1, R69, P5 ;  /* 0x00000001798f7824 */ /* 0x000fe400028e0645 */
[----:B------:R-:W3:Y:S01]  /*ade0*/  LDL.LU.64 R120, [R1+0x60] ;  /* 0x0000600001787983 */ /* 0x000ee20000300a00 */
[----:B----4-:R-:W-:-:S05]  /*adf0*/  IADD3 R140, P5, PT, R126, R68, RZ ;  /* 0x000000447e8c7210 */ /* 0x010fca0007fbe0ff */
[----:B------:R-:W-:Y:S02]  /*ae00*/  IMAD.X R141, R127, 0x1, R69, P5 ;  /* 0x000000017f8d7824 */ /* 0x000fe400028e0645 */
[----:B------:R-:W4:Y:S01]  /*ae10*/  LDL.LU.64 R126, [R1+0x58] ;  /* 0x00005800017e7983 */ /* 0x000f220000300a00 */
[----:B------:R-:W-:-:S05]  /*ae20*/  IADD3 R138, P5, PT, R124, R68, RZ ;  /* 0x000000447c8a7210 */ /* 0x000fca0007fbe0ff */
[----:B------:R-:W-:Y:S02]  /*ae30*/  IMAD.X R139, R125, 0x1, R69, P5 ;  /* 0x000000017d8b7824 */ /* 0x000fe400028e0645 */
[----:B------:R-:W4:Y:S04]  /*ae40*/  LDL.LU.64 R124, [R1+0x50] ;  /* 0x00005000017c7983 */ /* 0x000f280000300a00 */
[----:B------:R-:W4:Y:S01]  /*ae50*/  LDL.LU.64 R214, [R1+0x48] ;  /* 0x0000480001d67983 */ /* 0x000f220000300a00 */
[----:B------:R-:W-:Y:S02]  /*ae60*/  USEL UR49, URZ, 0x1fffe, UP5 ;  /* 0x0001fffeff317887 */ /* 0x000fe4000a800000 */
[----:B------:R-:W-:Y:S02]  /*ae70*/  UISETP.GE.U32.AND UP5, UPT, UR50, 0x7fffff24, UPT ;  /* 0x7fffff243200788c */ /* 0x000fe4000bfa6070 */
[----:B------:R-:W-:-:S02]  /*ae80*/  USEL UR50, URZ, 0x4, UP6 ;  /* 0x00000004ff327887 */ /* 0x000fc4000b000000 */
[----:B------:R-:W-:Y:S02]  /*ae90*/  UISETP.GE.U32.AND UP6, UPT, UR51, 0x7fffff0d, UPT ;  /* 0x7fffff0d3300788c */ /* 0x000fe4000bfc6070 */
[----:B------:R-:W-:Y:S02]  /*aea0*/  USEL UR51, URZ, 0x7fff8, UP2 ;  /* 0x0007fff8ff337887 */ /* 0x000fe40009000000 */
[----:B------:R-:W-:Y:S02]  /*aeb0*/  UISETP.GE.U32.AND UP2, UPT, UR52, 0x7fffff0e, UPT ;  /* 0x7fffff0e3400788c */ /* 0x000fe4000bf46070 */
[----:B------:R-:W-:Y:S02]  /*aec0*/  USEL UR52, URZ, 0x1fffe, UP3 ;  /* 0x0001fffeff347887 */ /* 0x000fe40009800000 */
[----:B------:R-:W-:Y:S01]  /*aed0*/  UISETP.GE.U32.AND UP3, UPT, UR5, 0x7fffff0f, UPT ;  /* 0x7fffff0f0500788c */ /* 0x000fe2000bf66070 */
[----:B------:R-:W-:Y:S01]  /*aee0*/  IADD3 R136, P5, PT, R134, R68, RZ ;  /* 0x0000004486887210 */ /* 0x000fe20007fbe0ff */
[----:B------:R-:W-:-:S02]  /*aef0*/  USEL UR5, URZ, 0x4, UP4 ;  /* 0x00000004ff057887 */ /* 0x000fc4000a000000 */
[----:B------:R-:W-:Y:S02]  /*af00*/  UISETP.GE.U32.AND UP4, UPT, UR4, 0x7fffff10, UPT ;  /* 0x7fffff100400788c */ /* 0x000fe4000bf86070 */
[----:B------:R-:W-:Y:S02]  /*af10*/  USEL UR4, URZ, 0x7fff8, UP5 ;  /* 0x0007fff8ff047887 */ /* 0x000fe4000a800000 */
[----:B------:R-:W-:Y:S02]  /*af20*/  UISETP.GE.U32.AND UP5, UPT, UR7, 0x7fffff09, UPT ;  /* 0x7fffff090700788c */ /* 0x000fe4000bfa6070 */
[----:B------:R-:W-:Y:S01]  /*af30*/  USEL UR53, URZ, 0x1, UP6 ;  /* 0x00000001ff357887 */ /* 0x000fe2000b000000 */
[----:B------:R-:W-:Y:S01]  /*af40*/  IMAD.X R137, R135, 0x1, R69, P5 ;  /* 0x0000000187897824 */ /* 0x000fe200028e0645 */
[----:B------:R-:W-:Y:S02]  /*af50*/  UISETP.GE.U32.AND UP6, UPT, UR6, 0x7fffff0a, UPT ;  /* 0x7fffff0a0600788c */ /* 0x000fe4000bfc6070 */
[----:B------:R-:W-:Y:S01]  /*af60*/  USEL UR7, URZ, 0x7fff8, UP4 ;  /* 0x0007fff8ff077887 */ /* 0x000fe2000a000000 */
[----:B------:R-:W-:Y:S01]  /*af70*/  IADD3 R134, P5, PT, R132, R68, RZ ;  /* 0x0000004484867210 */ /* 0x000fe20007fbe0ff */
[----:B------:R-:W-:-:S02]  /*af80*/  USEL UR6, URZ, 0x4, UP3 ;  /* 0x00000004ff067887 */ /* 0x000fc40009800000 */
[----:B------:R-:W-:Y:S02]  /*af90*/  UISETP.GE.U32.AND UP4, UPT, UR16, 0x7fffff05, UPT ;  /* 0x7fffff051000788c */ /* 0x000fe4000bf86070 */
[----:B------:R-:W-:Y:S02]  /*afa0*/  UISETP.GE.U32.AND UP3, UPT, UR9, 0x7fffff0c, UPT ;  /* 0x7fffff0c0900788c */ /* 0x000fe4000bf66070 */
[----:B------:R-:W-:Y:S02]  /*afb0*/  USEL UR55, URZ, 0x1, UP5 ;  /* 0x00000001ff377887 */ /* 0x000fe4000a800000 */
[----:B------:R-:W-:Y:S02]  /*afc0*/  USEL UR54, URZ, 0x1fffe, UP2 ;  /* 0x0001fffeff367887 */ /* 0x000fe40009000000 */
[----:B------:R-:W-:Y:S02]  /*afd0*/  UISETP.GE.U32.AND UP5, UPT, UR15, 0x7fffff06, UPT ;  /* 0x7fffff060f00788c */ /* 0x000fe4000bfa6070 */
[----:B------:R-:W-:-:S02]  /*afe0*/  UISETP.GE.U32.AND UP2, UPT, UR14, 0x7fffff0b, UPT ;  /* 0x7fffff0b0e00788c */ /* 0x000fc4000bf46070 */
[----:B------:R-:W-:Y:S01]  /*aff0*/  USEL UR57, URZ, 0x1, UP4 ;  /* 0x00000001ff397887 */ /* 0x000fe2000a000000 */
[----:B------:R-:W-:Y:S01]  /*b000*/  IMAD.X R135, R133, 0x1, R69, P5 ;  /* 0x0000000185877824 */ /* 0x000fe200028e0645 */
[----:B------:R-:W-:Y:S02]  /*b010*/  USEL UR14, URZ, 0x7fff8, UP3 ;  /* 0x0007fff8ff0e7887 */ /* 0x000fe40009800000 */
[----:B------:R-:W-:Y:S02]  /*b020*/  UISETP.GE.U32.AND UP4, UPT, UR21, 0x7fffff03, UPT ;  /* 0x7fffff031500788c */ /* 0x000fe4000bf86070 */
[----:B------:R-:W-:Y:S02]  /*b030*/  UISETP.GE.U32.AND UP3, UPT, UR19, 0x7fffff02, UPT ;  /* 0x7fffff021300788c */ /* 0x000fe4000bf66070 */
[----:B------:R-:W-:Y:S02]  /*b040*/  USEL UR58, URZ, 0x1fffe, UP5 ;  /* 0x0001fffeff3a7887 */ /* 0x000fe4000a800000 */
[----:B------:R-:W-:-:S02]  /*b050*/  UISETP.GE.U32.AND UP5, UPT, UR20, 0x7fffff04, UPT ;  /* 0x7fffff041400788c */ /* 0x000fc4000bfa6070 */
[----:B------:R-:W-:Y:S02]  /*b060*/  USEL UR16, URZ, 0x4, UP4 ;  /* 0x00000004ff107887 */ /* 0x000fe4000a000000 */
[----:B------:R-:W-:Y:S02]  /*b070*/  USEL UR9, URZ, 0x4, UP2 ;  /* 0x00000004ff097887 */ /* 0x000fe40009000000 */
[----:B------:R-:W-:Y:S02]  /*b080*/  USEL UR19, URZ, 0x1fffe, UP3 ;  /* 0x0001fffeff137887 */ /* 0x000fe40009800000 */
[----:B------:R-:W-:Y:S02]  /*b090*/  UISETP.GE.U32.AND UP4, UPT, UR24, 0x7fffff20, UPT ;  /* 0x7fffff201800788c */ /* 0x000fe4000bf86070 */
[----:B------:R-:W-:Y:S02]  /*b0a0*/  UISETP.GE.U32.AND UP2, UPT, UR17, 0x7fffff08, UPT ;  /* 0x7fffff081100788c */ /* 0x000fe4000bf46070 */
[----:B------:R-:W-:-:S02]  /*b0b0*/  UISETP.GE.U32.AND UP3, UPT, UR25, 0x7fffff1f, UPT ;  /* 0x7fffff1f1900788c */ /* 0x000fc4000bf66070 */
[----:B------:R-:W-:Y:S02]  /*b0c0*/  USEL UR17, URZ, 0x7fff8, UP5 ;  /* 0x0007fff8ff117887 */ /* 0x000fe4000a800000 */
[----:B------:R-:W-:Y:S02]  /*b0d0*/  UISETP.GE.U32.AND UP5, UPT, UR27, 0x7fffff19, UPT ;  /* 0x7fffff191b00788c */ /* 0x000fe4000bfa6070 */
[----:B------:R-:W-:Y:S01]  /*b0e0*/  USEL UR21, URZ, 0x7fff8, UP4 ;  /* 0x0007fff8ff157887 */ /* 0x000fe2000a000000 */
[----:B------:R-:W-:Y:S01]  /*b0f0*/  VIADD R5, R5, 0xffffff71 ;  /* 0xffffff7105057836 */ /* 0x000fe20000000000 */
[----:B------:R-:W-:Y:S02]  /*b100*/  USEL UR20, URZ, 0x4, UP3 ;  /* 0x00000004ff147887 */ /* 0x000fe40009800000 */
[----:B------:R-:W-:Y:S02]  /*b110*/  UISETP.GE.U32.AND UP4, UPT, UR31, 0x7fffff15, UPT ;  /* 0x7fffff151f00788c */ /* 0x000fe4000bf86070 */
[----:B------:R-:W-:-:S02]  /*b120*/  UISETP.GE.U32.AND UP3, UPT, UR28, 0x7fffff1c, UPT ;  /* 0x7fffff1c1c00788c */ /* 0x000fc4000bf66070 */
[----:B------:R-:W-:Y:S02]  /*b130*/  USEL UR28, URZ, 0x1, UP5 ;  /* 0x00000001ff1c7887 */ /* 0x000fe4000a800000 */
[----:B------:R-:W-:Y:S02]  /*b140*/  UISETP.GE.U32.AND UP5, UPT, UR30, 0x7fffff16, UPT ;  /* 0x7fffff161e00788c */ /* 0x000fe4000bfa6070 */
[----:B------:R-:W-:Y:S01]  /*b150*/  USEL UR30, URZ, 0x1, UP4 ;  /* 0x00000001ff1e7887 */ /* 0x000fe2000a000000 */
[----:B------:R-:W-:Y:S01]  /*b160*/  ISETP.GE.U32.AND P3, PT, R5, 0x7fffff32, PT ;  /* 0x7fffff320500780c */ /* 0x000fe20003f66070 */
[----:B------:R-:W-:Y:S01]  /*b170*/  UISETP.GE.U32.AND UP4, UPT, UR36, 0x7fffff12, UPT ;  /* 0x7fffff122400788c */ /* 0x000fe2000bf86070 */
[----:B------:R-:W1:Y:S01]  /*b180*/  LDC R5, c[0x0][0x3a0] ;  /* 0x0000e800ff057b82 */ /* 0x000e620000000800 */
[----:B------:R-:W-:Y:S02]  /*b190*/  USEL UR36, URZ, 0x1, UP1 ;  /* 0x00000001ff247887 */ /* 0x000fe40008800000 */
[----:B------:R-:W-:-:S02]  /*b1a0*/  UIADD3 UR44, UPT, UPT, UR44, UR45, URZ ;  /* 0x0000002d2c2c7290 */ /* 0x000fc4000fffe0ff */
[----:B------:R-:W-:Y:S02]  /*b1b0*/  UIADD3 UR36, UPT, UPT, UR36, UR52, URZ ;  /* 0x0000003424247290 */ /* 0x000fe4000fffe0ff */
[----:B------:R-:W-:Y:S02]  /*b1c0*/  UIADD3 UR53, UPT, UPT, UR53, UR54, URZ ;  /* 0x0000003635357290 */ /* 0x000fe4000fffe0ff */
[----:B------:R-:W-:Y:S02]  /*b1d0*/  UIADD3 UR48, UPT, UPT, UR48, UR49, URZ ;  /* 0x0000003130307290 */ /* 0x000fe4000fffe0ff */
[----:B------:R-:W-:Y:S01]  /*b1e0*/  ULOP3.LUT UR44, UR44, 0x3, URZ, 0xc0, !UPT ;  /* 0x000000032c2c7892 */ /* 0x000fe2000f8ec0ff */
[----:B------:R1:W-:Y:S01]  /*b1f0*/  LDGSTS.E [R252+0x18038], desc[UR32][R212.64], !P3 ;  /* 0x18038000d4fc7fae */ /* 0x0003e2000d9a1020 */
[----:B------:R-:W-:Y:S02]  /*b200*/  ULOP3.LUT UR36, UR36, 0x3, URZ, 0xc0, !UPT ;  /* 0x0000000324247892 */ /* 0x000fe4000f8ec0ff */
[----:B------:R-:W-:-:S02]  /*b210*/  ULOP3.LUT UR53, UR53, 0x3, URZ, 0xc0, !UPT ;  /* 0x0000000335357892 */ /* 0x000fc4000f8ec0ff */
[----:B------:R-:W-:Y:S02]  /*b220*/  USEL UR56, URZ, 0x1fffe, UP6 ;  /* 0x0001fffeff387887 */ /* 0x000fe4000b000000 */
[----:B------:R-:W-:Y:S02]  /*b230*/  UIADD3 UR40, UPT, UPT, UR40, UR41, URZ ;  /* 0x0000002928287290 */ /* 0x000fe4000fffe0ff */
[----:B------:R-:W-:Y:S02]  /*b240*/  ULOP3.LUT UR48, UR48, 0x3, URZ, 0xc0, !UPT ;  /* 0x0000000330307892 */ /* 0x000fe4000f8ec0ff */
[----:B------:R-:W-:Y:S02]  /*b250*/  UIADD3 UR44, UPT, UPT, UR44, UR47, UR46 ;  /* 0x0000002f2c2c7290 */ /* 0x000fe4000fffe02e */
[----:B------:R-:W-:Y:S02]  /*b260*/  UIADD3 UR4, UPT, UPT, UR36, UR4, UR5 ;  /* 0x0000000424047290 */ /* 0x000fe4000fffe005 */
[----:B------:R-:W-:-:S02]  /*b270*/  UIADD3 UR6, UPT, UPT, UR53, UR7, UR6 ;  /* 0x0000000735067290 */ /* 0x000fc4000fffe006 */
[----:B------:R-:W-:Y:S02]  /*b280*/  UIADD3 UR55, UPT, UPT, UR55, UR56, URZ ;  /* 0x0000003837377290 */ /* 0x000fe4000fffe0ff */
[----:B------:R-:W-:Y:S02]  /*b290*/  ULOP3.LUT UR40, UR40, 0x3, URZ, 0xc0, !UPT ;  /* 0x0000000328287892 */ /* 0x000fe4000f8ec0ff */
[----:B------:R-:W-:Y:S02]  /*b2a0*/  UIADD3 UR48, UPT, UPT, UR48, UR51, UR50 ;  /* 0x0000003330307290 */ /* 0x000fe4000fffe032 */
[----:B------:R-:W-:Y:S02]  /*b2b0*/  USHF.L.U32 UR7, UR44, 0x8, URZ ;  /* 0x000000082c077899 */ /* 0x000fe400080006ff */
[----:B------:R-:W-:Y:S02]  /*b2c0*/  ULOP3.LUT UR4, UR4, 0xf, URZ, 0xc0, !UPT ;  /* 0x0000000f04047892 */ /* 0x000fe4000f8ec0ff */
[----:B------:R-:W-:-:S02]  /*b2d0*/  ULOP3.LUT UR55, UR55, 0x3, URZ, 0xc0, !UPT ;  /* 0x0000000337377892 */ /* 0x000fc4000f8ec0ff */
[----:B------:R-:W-:Y:S02]  /*b2e0*/  UIADD3 UR40, UPT, UPT, UR40, UR43, UR42 ;  /* 0x0000002b28287290 */ /* 0x000fe4000fffe02a */
[----:B------:R-:W-:Y:S02]  /*b2f0*/  ULOP3.LUT UR7, UR7, 0xf00, URZ, 0xe2, !UPT ;  /* 0x00000f0007077892 */ /* 0x000fe4000f8ee2ff */
[----:B------:R-:W-:Y:S02]  /*b300*/  ULEA UR48, UR48, UR4, 0x4 ;  /* 0x0000000430307291 */ /* 0x000fe4000f8e20ff */
[----:B------:R-:W-:Y:S01]  /*b310*/  UISETP.GE.U32.AND UP6, UPT, UR18, 0x7fffff07, UPT ;  /* 0x7fffff071200788c */ /* 0x000fe2000bfc6070 */
[----:B-1----:R-:W-:Y:S01]  /*b320*/  VIADD R5, R5, 0xffffff70 ;  /* 0xffffff7005057836 */ /* 0x002fe20000000000 */
[----:B------:R-:W-:Y:S02]  /*b330*/  USEL UR18, URZ, 0x7fff8, UP2 ;  /* 0x0007fff8ff127887 */ /* 0x000fe40009000000 */
[----:B------:R-:W-:-:S02]  /*b340*/  UIADD3 UR9, UPT, UPT, UR55, UR14, UR9 ;  /* 0x0000000e37097290 */ /* 0x000fc4000fffe009 */
[----:B------:R-:W-:Y:S02]  /*b350*/  ULEA UR7, UR40, UR7, 0xc ;  /* 0x0000000728077291 */ /* 0x000fe4000f8e60ff */
[----:B------:R-:W-:Y:S02]  /*b360*/  ULOP3.LUT UR48, UR48, 0xff, URZ, 0xc0, !UPT ;  /* 0x000000ff30307892 */ /* 0x000fe4000f8ec0ff */
[----:B------:R-:W-:Y:S02]  /*b370*/  UISETP.GE.U32.AND UP2, UPT, UR22, 0x7fffff1e, UPT ;  /* 0x7fffff1e1600788c */ /* 0x000fe4000bf46070 */
[----:B------:R-:W-:Y:S02]  /*b380*/  USHF.L.U32 UR9, UR9, 0x8, URZ ;  /* 0x0000000809097899 */ /* 0x000fe400080006ff */
[----:B------:R-:W-:Y:S01]  /*b390*/  UIADD3 UR7, UPT, UPT, UR7, UR48, URZ ;  /* 0x0000003007077290 */ /* 0x000fe2000fffe0ff */
[----:B------:R-:W-:Y:S01]  /*b3a0*/  ISETP.GE.U32.AND P4, PT, R5, 0x7fffff31, PT ;  /* 0x7fffff310500780c */ /* 0x000fe20003f86070 */
[----:B------:R-:W-:Y:S01]  /*b3b0*/  USEL UR60, URZ, 0x1fffe, UP2 ;  /* 0x0001fffeff3c7887 */ /* 0x000fe20009000000 */
[----:B------:R-:W1:Y:S01]  /*b3c0*/  LDC R5, c[0x0][0x3a0] ;  /* 0x0000e800ff057b82 */ /* 0x000e620000000800 */
[----:B------:R-:W-:-:S02]  /*b3d0*/  UISETP.GE.U32.AND UP2, UPT, UR29, 0x7fffff1b, UPT ;  /* 0x7fffff1b1d00788c */ /* 0x000fc4000bf46070 */
[----:B------:R-:W-:Y:S02]  /*b3e0*/  ULOP3.LUT UR4, UR9, 0xf00, URZ, 0xe2, !UPT ;  /* 0x00000f0009047892 */ /* 0x000fe4000f8ee2ff */
[----:B------:R-:W-:Y:S02]  /*b3f0*/  ULOP3.LUT UR7, UR7, 0xffff, URZ, 0xc0, !UPT ;  /* 0x0000ffff07077892 */ /* 0x000fe4000f8ec0ff */
[----:B------:R-:W-:Y:S02]  /*b400*/  USEL UR15, URZ, 0x4, UP6 ;  /* 0x00000004ff0f7887 */ /* 0x000fe4000b000000 */
[----:B------:R-:W-:Y:S02]  /*b410*/  UISETP.GE.U32.AND UP6, UPT, UR23, 0x7fffff1d, UPT ;  /* 0x7fffff1d1700788c */ /* 0x000fe4000bfc6070 */
[----:B------:R-:W-:Y:S01]  /*b420*/  USEL UR22, URZ, 0x4, UP2 ;  /* 0x00000004ff167887 */ /* 0x000fe20009000000 */
[----:B------:R-:W-:Y:S01]  /*b430*/  IADD3 R212, P3, PT, R220, R70, RZ ;  /* 0x00000046dcd47210 */ /* 0x000fe20007f7e0ff */
[----:B------:R-:W-:Y:S01]  /*b440*/  UISETP.GE.U32.AND UP2, UPT, UR34, 0x7fffff18, UPT ;  /* 0x7fffff182200788c */ /* 0x000fe2000bf46070 */
[----:B------:R-:W-:Y:S01]  /*b450*/  LDGSTS.E [R252+0x1803c], desc[UR32][R210.64], !P4 ;  /* 0x1803c000d2fc7fae */ /* 0x000fe2000e1a1020 */
[----:B------:R-:W-:-:S02]  /*b460*/  USEL UR23, URZ, 0x7fff8, UP3 ;  /* 0x0007fff8ff177887 */ /* 0x000fc40009800000 */
[----:B------:R-:W-:Y:S02]  /*b470*/  UISETP.GE.U32.AND UP3, UPT, UR37, 0x7fffff11, UPT ;  /* 0x7fffff112500788c */ /* 0x000fe4000bf66070 */
[----:B------:R-:W-:Y:S02]  /*b480*/  ULEA UR4, UR6, UR4, 0xc ;  /* 0x0000000406047291 */ /* 0x000fe4000f8e60ff */
[----:B------:R-:W-:Y:S02]  /*b490*/  USHF.R.U32.HI UR9, URZ, 0xf, UR7 ;  /* 0x0000000fff097899 */ /* 0x000fe40008011607 */
[----:B------:R-:W-:Y:S02]  /*b4a0*/  USHF.R.U32.HI UR6, URZ, 0xe, UR7 ;  /* 0x0000000eff067899 */ /* 0x000fe40008011607 */
[----:B------:R-:W-:Y:S02]  /*b4b0*/  USEL UR27, URZ, 0x7fff8, UP2 ;  /* 0x0007fff8ff1b7887 */ /* 0x000fe40009000000 */
[----:B------:R-:W-:-:S02]  /*b4c0*/  USEL UR34, URZ, 0x1, UP3 ;  /* 0x00000001ff227887 */ /* 0x000fc40009800000 */
[----:B------:R-:W-:Y:S02]  /*b4d0*/  ULOP3.LUT UP2, URZ, UR9, 0x1, URZ, 0xc0, !UPT ;  /* 0x0000000109ff7892 */ /* 0x000fe4000f84c0ff */
[----:B------:R-:W-:Y:S02]  /*b4e0*/  ULOP3.LUT UP3, URZ, UR6, 0x1, URZ, 0xc0, !UPT ;  /* 0x0000000106ff7892 */ /* 0x000fe4000f86c0ff */
[----:B------:R-:W-:-:S04]  /*b4f0*/  USHF.R.U32.HI UR14, URZ, 0xd, UR7 ;  /* 0x0000000dff0e7899 */ /* 0x000fc80008011607 */
[----:B------:R-:W-:Y:S01]  /*b500*/  PLOP3.LUT P6, PT, PT, PT, UP3, 0x40, 0x4 ;  /* 0x000000000004781c */ /* 0x000fe20003fce838 */
[----:B------:R-:W-:Y:S01]  /*b510*/  USHF.R.U32.HI UR9, URZ, 0xc, UR7 ;  /* 0x0000000cff097899 */ /* 0x000fe20008011607 */
[----:B-1----:R-:W-:Y:S01]  /*b520*/  VIADD R5, R5, 0xffffff40 ;  /* 0xffffff4005057836 */ /* 0x002fe20000000000 */
[----:B------:R-:W-:Y:S01]  /*b530*/  USEL UR59, URZ, 0x1, UP6 ;  /* 0x00000001ff3b7887 */ /* 0x000fe2000b000000 */
[----:B--2---:R-:W-:-:S05]  /*b540*/  IADD3 R132, P5, PT, R128, R68, RZ ;  /* 0x0000004480847210 */ /* 0x004fca0007fbe0ff */
[----:B------:R-:W-:Y:S01]  /*b550*/  IMAD.X R133, R129, 0x1, R69, P5 ;  /* 0x0000000181857824 */ /* 0x000fe200028e0645 */
[----:B------:R-:W-:-:S05]  /*b560*/  IADD3 R128, P5, PT, R130, R68, RZ ;  /* 0x0000004482807210 */ /* 0x000fca0007fbe0ff */
[----:B------:R-:W-:Y:S01]  /*b570*/  IMAD.X R129, R131, 0x1, R69, P5 ;  /* 0x0000000183817824 */ /* 0x000fe200028e0645 */
[----:B---3--:R-:W-:-:S05]  /*b580*/  IADD3 R130, P5, PT, R120, R68, RZ ;  /* 0x0000004478827210 */ /* 0x008fca0007fbe0ff */
[----:B------:R-:W-:Y:S01]  /*b590*/  IMAD.X R131, R121, 0x1, R69, P5 ;  /* 0x0000000179837824 */ /* 0x000fe200028e0645 */
[----:B----4-:R-:W-:-:S05]  /*b5a0*/  IADD3 R120, P5, PT, R126, R68, RZ ;  /* 0x000000447e787210 */ /* 0x010fca0007fbe0ff */
[----:B------:R-:W-:Y:S01]  /*b5b0*/  IMAD.X R121, R127, 0x1, R69, P5 ;  /* 0x000000017f797824 */ /* 0x000fe200028e0645 */
[----:B------:R-:W-:-:S05]  /*b5c0*/  IADD3 R126, P5, PT, R124, R68, RZ ;  /* 0x000000447c7e7210 */ /* 0x000fca0007fbe0ff */
[----:B------:R-:W-:Y:S01]  /*b5d0*/  IMAD.X R127, R125, 0x1, R69, P5 ;  /* 0x000000017d7f7824 */ /* 0x000fe200028e0645 */
[----:B------:R-:W-:-:S05]  /*b5e0*/  IADD3 R124, P5, PT, R214, R68, RZ ;  /* 0x00000044d67c7210 */ /* 0x000fca0007fbe0ff */
[--C-:B------:R-:W-:Y:S01]  /*b5f0*/  IMAD.X R125, R215, 0x1, R69.reuse, P5 ;  /* 0x00000001d77d7824 */ /* 0x100fe200028e0645 */
[-C--:B------:R-:W-:Y:S01]  /*b600*/  IADD3 R106, P5, PT, R106, R68.reuse, RZ ;  /* 0x000000446a6a7210 */ /* 0x080fe20007fbe0ff */
[----:B------:R-:W-:Y:S02]  /*b610*/  UISETP.GE.U32.AND UP6, UPT, UR26, 0x7fffff1a, UPT ;  /* 0x7fffff1a1a00788c */ /* 0x000fe4000bfc6070 */
[----:B------:R-:W-:Y:S02]  /*b620*/  USHF.R.U32.HI UR6, URZ, 0xb, UR7 ;  /* 0x0000000bff067899 */ /* 0x000fe40008011607 */
[----:B------:R-:W-:Y:S01]  /*b630*/  ULOP3.LUT UP3, URZ, UR9, 0x1, URZ, 0xc0, !UPT ;  /* 0x0000000109ff7892 */ /* 0x000fe2000f86c0ff */
[----:B------:R-:W-:Y:S01]  /*b640*/  IMAD.X R107, R107, 0x1, R69, P5 ;  /* 0x000000016b6b7824 */ /* 0x000fe200028e0645 */
[-C--:B------:R-:W-:Y:S02]  /*b650*/  IADD3 R108, P5, PT, R108, R68.reuse, RZ ;  /* 0x000000446c6c7210 */ /* 0x080fe40007fbe0ff */
[----:B------:R-:W-:Y:S01]  /*b660*/  ISETP.GE.U32.AND P1, PT, R5, 0x7fffff01, PT ;  /* 0x7fffff010500780c */ /* 0x000fe20003f26070 */
[----:B------:R-:W-:Y:S01]  /*b670*/  IMAD.X R213, R221, 0x1, R71, P3 ;  /* 0x00000001ddd57824 */ /* 0x000fe200018e0647 */
[----:B------:R-:W-:Y:S01]  /*b680*/  USEL UR31, URZ, 0x1fffe, UP5 ;  /* 0x0001fffeff1f7887 */ /* 0x000fe2000a800000 */
[--C-:B------:R-:W-:Y:S01]  /*b690*/  IMAD.X R109, R109, 0x1, R69.reuse, P5 ;  /* 0x000000016d6d7824 */ /* 0x100fe200028e0645 */
[-C--:B------:R-:W-:Y:S01]  /*b6a0*/  IADD3 R110, P5, PT, R110, R68.reuse, RZ ;  /* 0x000000446e6e7210 */ /* 0x080fe20007fbe0ff */
[----:B------:R-:W-:Y:S01]  /*b6b0*/  UIADD3 UR57, UPT, UPT, UR57, UR58, URZ ;  /* 0x0000003a39397290 */ /* 0x000fe2000fffe0ff */
[----:B------:R-:W1:Y:S03]  /*b6c0*/  LDC R215, c[0x0][0x3a0] ;  /* 0x0000e800ffd77b82 */ /* 0x000e660000000800 */
[----:B------:R-:W-:Y:S01]  /*b6d0*/  IMAD.X R111, R111, 0x1, R69, P5 ;  /* 0x000000016f6f7824 */ /* 0x000fe200028e0645 */
[----:B------:R-:W-:-:S05]  /*b6e0*/  IADD3 R112, P5, PT, R112, R68, RZ ;  /* 0x0000004470707210 */ /* 0x000fca0007fbe0ff */
[----:B------:R-:W-:Y:S01]  /*b6f0*/  IMAD.X R113, R113, 0x1, R69, P5 ;  /* 0x0000000171717824 */ /* 0x000fe200028e0645 */
[----:B------:R-:W-:Y:S01]  /*b700*/  PLOP3.LUT P5, PT, PT, PT, UP2, 0x40, 0x4 ;  /* 0x000000000004781c */ /* 0x000fe20003fae828 */
[----:B------:R-:W-:Y:S02]  /*b710*/  ULOP3.LUT UP2, URZ, UR14, 0x1, URZ, 0xc0, !UPT ;  /* 0x000000010eff7892 */ /* 0x000fe4000f84c0ff */
[----:B------:R-:W-:-:S04]  /*b720*/  USEL UR29, URZ, 0x1fffe, UP6 ;  /* 0x0001fffeff1d7887 */ /* 0x000fc8000b000000 */
[----:B------:R-:W-:Y:S01]  /*b730*/  PLOP3.LUT P4, PT, PT, PT, UP2, 0x40, 0x4 ;  /* 0x000000000004781c */ /* 0x000fe20003f8e828 */
[----:B------:R-:W-:-:S05]  /*b740*/  ULOP3.LUT UP2, URZ, UR6, 0x1, URZ, 0xc0, !UPT ;  /* 0x0000000106ff7892 */ /* 0x000fca000f84c0ff */
[----:B------:R2:W-:Y:S04]  /*b750*/  LDGSTS.E [R252+0x18040], desc[UR32][R208.64], !P5 ;  /* 0x18040000d0fc7fae */ /* 0x0005e8000e9a1020 */
[----:B------:R3:W-:Y:S01]  /*b760*/  LDGSTS.E [R252+0x18044], desc[UR32][R206.64], !P6 ;  /* 0x18044000cefc7fae */ /* 0x0007e2000f1a1020 */
[----:B------:R-:W-:Y:S01]  /*b770*/  SEL R5, RZ, 0x1, P1 ;  /* 0x00000001ff057807 */ /* 0x000fe20000800000 */
[----:B------:R-:W-:Y:S01]  /*b780*/  USHF.R.U32.HI UR14, URZ, 0xa, UR7 ;  /* 0x0000000aff0e7899 */ /* 0x000fe20008011607 */
[----:B------:R-:W-:Y:S01]  /*b790*/  PLOP3.LUT P3, PT, PT, PT, UP3, 0x40, 0x4 ;  /* 0x000000000004781c */ /* 0x000fe20003f6e838 */
[----:B------:R-:W-:Y:S01]  /*b7a0*/  UIADD3 UR28, UPT, UPT, UR28, UR29, URZ ;  /* 0x0000001d1c1c7290 */ /* 0x000fe2000fffe0ff */
[-C--:B--2---:R-:W-:Y:S01]  /*b7b0*/  IADD3 R208, P6, PT, R224, R70.reuse, RZ ;  /* 0x00000046e0d07210 */ /* 0x084fe20007fde0ff */
[----:B------:R-:W-:Y:S01]  /*b7c0*/  USHF.R.U32.HI UR6, URZ, 0x9, UR7 ;  /* 0x00000009ff067899 */ /* 0x000fe20008011607 */
[----:B------:R-:W-:Y:S01]  /*b7d0*/  R2UR UR29, R5 ;  /* 0x00000000051d72ca */ /* 0x000fe200000e0000 */
[----:B------:R-:W-:Y:S01]  /*b7e0*/  USHF.R.U32.HI UR9, URZ, 0x8, UR7 ;  /* 0x00000008ff097899 */ /* 0x000fe20008011607 */
[-C--:B---3--:R-:W-:Y:S01]  /*b7f0*/  IADD3 R206, P5, PT, R222, R70.reuse, RZ ;  /* 0x00000046dece7210 */ /* 0x088fe20007fbe0ff */
[--C-:B------:R-:W-:Y:S01]  /*b800*/  IMAD.X R209, R225, 0x1, R71.reuse, P6 ;  /* 0x00000001e1d17824 */ /* 0x100fe200030e0647 */
[----:B------:R-:W-:Y:S01]  /*b810*/  PLOP3.LUT P6, PT, PT, PT, UP2, 0x40, 0x4 ;  /* 0x000000000004781c */ /* 0x000fe20003fce828 */
[----:B------:R-:W-:Y:S01]  /*b820*/  ULOP3.LUT UP2, URZ, UR14, 0x1, URZ, 0xc0, !UPT ;  /* 0x000000010eff7892 */ /* 0x000fe2000f84c0ff */
[----:B------:R-:W-:Y:S01]  /*b830*/  LDGSTS.E [R252+0x18048], desc[UR32][R204.64], !P4 ;  /* 0x18048000ccfc7fae */ /* 0x000fe2000e1a1020 */
[----:B------:R-:W-:Y:S01]  /*b840*/  ULOP3.LUT UP3, URZ, UR6, 0x1, URZ, 0xc0, !UPT ;  /* 0x0000000106ff7892 */ /* 0x000fe2000f86c0ff */
[--C-:B------:R-:W-:Y:S01]  /*b850*/  IMAD.X R207, R223, 0x1, R71.reuse, P5 ;  /* 0x00000001dfcf7824 */ /* 0x100fe200028e0647 */
[----:B------:R-:W-:Y:S01]  /*b860*/  IADD3 R210, P5, PT, R226, R70, RZ ;  /* 0x00000046e2d27210 */ /* 0x000fe20007fbe0ff */
[----:B------:R-:W-:Y:S01]  /*b870*/  UISETP.GE.U32.AND UP6, UPT, UR35, 0x7fffff17, UPT ;  /* 0x7fffff172300788c */ /* 0x000fe2000bfc6070 */
[----:B------:R-:W-:Y:S01]  /*b880*/  PLOP3.LUT P4, PT, PT, PT, UP2, 0x40, 0x4 ;  /* 0x000000000004781c */ /* 0x000fe20003f8e828 */
[----:B------:R-:W-:Y:S01]  /*b890*/  ULOP3.LUT UP2, URZ, UR9, 0x1, URZ, 0xc0, !UPT ;  /* 0x0000000109ff7892 */ /* 0x000fe2000f84c0ff */
[----:B------:R-:W-:Y:S01]  /*b8a0*/  LDGSTS.E [R252+0x1804c], desc[UR32][R202.64], !P3 ;  /* 0x1804c000cafc7fae */ /* 0x000fe2000d9a1020 */
[----:B------:R-:W-:Y:S01]  /*b8b0*/  USEL UR35, URZ, 0x1fffe, UP4 ;  /* 0x0001fffeff237887 */ /* 0x000fe2000a000000 */
[----:B------:R-:W-:Y:S01]  /*b8c0*/  PLOP3.LUT P3, PT, PT, PT, UP3, 0x40, 0x4 ;  /* 0x000000000004781c */ /* 0x000fe20003f6e838 */
[----:B------:R-:W-:Y:S01]  /*b8d0*/  USHF.R.U32.HI UR14, URZ, 0x7, UR7 ;  /* 0x00000007ff0e7899 */ /* 0x000fe20008011607 */
[----:B------:R-:W-:Y:S01]  /*b8e0*/  IMAD.X R211, R227, 0x1, R71, P5 ;  /* 0x00000001e3d37824 */ /* 0x000fe200028e0647 */
[----:B------:R-:W-:Y:S01]  /*b8f0*/  USEL UR24, URZ, 0x4, UP6 ;  /* 0x00000004ff187887 */ /* 0x000fe2000b000000 */
[----:B------:R-:W-:Y:S01]  /*b900*/  PLOP3.LUT P5, PT, PT, PT, UP2, 0x40, 0x4 ;  /* 0x000000000004781c */ /* 0x000fe20003fae828 */
[----:B------:R-:W-:Y:S01]  /*b910*/  UISETP.GE.U32.AND UP5, UPT, UR39, 0x7fffff13, UPT ;  /* 0x7fffff132700788c */ /* 0x000fe2000bfa6070 */
[----:B------:R-:W-:Y:S01]  /*b920*/  LDGSTS.E [R252+0x18050], desc[UR32][R200.64], !P6 ;  /* 0x18050000c8fc7fae */ /* 0x000fe2000f1a1020 */
[----:B------:R-:W-:-:S02]  /*b930*/  UISETP.GE.U32.AND UP6, UPT, UR38, 0x7fffff14, UPT ;  /* 0x7fffff142600788c */ /* 0x000fc4000bfc6070 */
[----:B------:R-:W-:Y:S01]  /*b940*/  UIADD3 UR34, UPT, UPT, UR34, UR35, URZ ;  /* 0x0000002322227290 */ /* 0x000fe2000fffe0ff */
[----:B------:R-:W-:Y:S01]  /*b950*/  LDGSTS.E [R252+0x18054], desc[UR32][R198.64], !P4 ;  /* 0x18054000c6fc7fae */ /* 0x000fe2000e1a1020 */
[----:B------:R-:W-:Y:S02]  /*b960*/  UIADD3 UR19, UPT, UPT, UR29, UR19, URZ ;  /* 0x000000131d137290 */ /* 0x000fe4000fffe0ff */
[----:B------:R-:W-:Y:S01]  /*b970*/  USHF.R.U32.HI UR9, URZ, 0x6, UR7 ;  /* 0x00000006ff097899 */ /* 0x000fe20008011607 */
[----:B------:R-:W-:Y:S01]  /*b980*/  LDGSTS.E [R252+0x18058], desc[UR32][R196.64], !P3 ;  /* 0x18058000c4fc7fae */ /* 0x000fe2000d9a1020 */
[----:B------:R-:W-:Y:S02]  /*b990*/  ULOP3.LUT UP2, URZ, UR14, 0x1, URZ, 0xc0, !UPT ;  /* 0x000000010eff7892 */ /* 0x000fe4000f84c0ff */
[----:B------:R-:W-:Y:S01]  /*b9a0*/  USEL UR25, URZ, 0x4, UP5 ;  /* 0x00000004ff197887 */ /* 0x000fe2000a800000 */
[----:B------:R-:W-:Y:S01]  /*b9b0*/  LDGSTS.E [R252+0x1805c], desc[UR32][R194.64], !P5 ;  /* 0x1805c000c2fc7fae */ /* 0x000fe2000e9a1020 */
[----:B------:R-:W-:-:S02]  /*b9c0*/  USEL UR26, URZ, 0x7fff8, UP6 ;  /* 0x0007fff8ff1a7887 */ /* 0x000fc4000b000000 */
[----:B------:R-:W-:Y:S02]  /*b9d0*/  UIADD3 UR30, UPT, UPT, UR30, UR31, URZ ;  /* 0x0000001f1e1e7290 */ /* 0x000fe4000fffe0ff */
[----:B------:R-:W-:Y:S02]  /*b9e0*/  ULOP3.LUT UR28, UR28, 0x3, URZ, 0xc0, !UPT ;  /* 0x000000031c1c7892 */ /* 0x000fe4000f8ec0ff */
[----:B------:R-:W-:Y:S02]  /*b9f0*/  ULOP3.LUT UR34, UR34, 0x3, URZ, 0xc0, !UPT ;  /* 0x0000000322227892 */ /* 0x000fe4000f8ec0ff */
[----:B------:R-:W-:Y:S02]  /*ba00*/  ULOP3.LUT UR19, UR19, 0x3, URZ, 0xc0, !UPT ;  /* 0x0000000313137892 */ /* 0x000fe4000f8ec0ff */
[----:B------:R-:W-:Y:S02]  /*ba10*/  USHF.R.U32.HI UR6, URZ, 0x5, UR7 ;  /* 0x00000005ff067899 */ /* 0x000fe40008011607 */
[----:B------:R-:W-:Y:S01]  /*ba20*/  ULOP3.LUT UP3, URZ, UR9, 0x1, URZ, 0xc0, !UPT ;  /* 0x0000000109ff7892 */ /* 0x000fe2000f86c0ff */
[----:B------:R-:W-:Y:S01]  /*ba30*/  PLOP3.LUT P4, PT, PT, PT, UP2, 0x40, 0x4 ;  /* 0x000000000004781c */ /* 0x000fe20003f8e828 */
[----:B------:R-:W-:-:S02]  /*ba40*/  UIADD3 UR59, UPT, UPT, UR59, UR60, URZ ;  /* 0x0000003c3b3b7290 */ /* 0x000fc4000fffe0ff */
[----:B------:R-:W-:Y:S02]  /*ba50*/  ULOP3.LUT UR57, UR57, 0x3, URZ, 0xc0, !UPT ;  /* 0x0000000339397892 */ /* 0x000fe4000f8ec0ff */
[----:B------:R-:W-:Y:S02]  /*ba60*/  ULOP3.LUT UR30, UR30, 0x3, URZ, 0xc0, !UPT ;  /* 0x000000031e1e7892 */ /* 0x000fe4000f8ec0ff */
[----:B------:R-:W-:Y:S02]  /*ba70*/  UIADD3 UR22, UPT, UPT, UR28, UR23, UR22 ;  /* 0x000000171c167290 */ /* 0x000fe4000fffe016 */
[----:B------:R-:W-:Y:S02]  /*ba80*/  UIADD3 UR25, UPT, UPT, UR34, UR26, UR25 ;  /* 0x0000001a22197290 */ /* 0x000fe4000fffe019 */
[----:B------:R-:W-:Y:S02]  /*ba90*/  UIADD3 UR16, UPT, UPT, UR19, UR17, UR16 ;  /* 0x0000001113107290 */ /* 0x000fe4000fffe010 */
[----:B------:R-:W-:Y:S01]  /*baa0*/  ULOP3.LUT UP4, URZ, UR6, 0x1, URZ, 0xc0, !UPT ;  /* 0x0000000106ff7892 */ /* 0x000fe2000f88c0ff */
[----:B------:R-:W-:Y:S01]  /*bab0*/  PLOP3.LUT P3, PT, PT, PT, UP3, 0x40, 0x4 ;  /* 0x000000000004781c */ /* 0x000fe20003f6e838 */
[----:B------:R-:W-:Y:S01]  /*bac0*/  USHF.R.U32.HI UR14, URZ, 0x4, UR7 ;  /* 0x00000004ff0e7899 */ /* 0x000fe20008011607 */
[----:B------:R-:W-:Y:S01]  /*bad0*/  LDGSTS.E [R252+0x18060], desc[UR32][R192.64], !P4 ;  /* 0x18060000c0fc7fae */ /* 0x000fe2000e1a1020 */
[----:B------:R-:W-:-:S02]  /*bae0*/  ULOP3.LUT UR59, UR59, 0x3, URZ, 0xc0, !UPT ;  /* 0x000000033b3b7892 */ /* 0x000fc4000f8ec0ff */
[----:B------:R-:W-:Y:S02]  /*baf0*/  UIADD3 UR15, UPT, UPT, UR57, UR18, UR15 ;  /* 0x00000012390f7290 */ /* 0x000fe4000fffe00f */
[----:B------:R-:W-:Y:S02]  /*bb00*/  UIADD3 UR24, UPT, UPT, UR30, UR27, UR24 ;  /* 0x0000001b1e187290 */ /* 0x000fe4000fffe018 */
[----:B------:R-:W-:Y:S02]  /*bb10*/  USHF.L.U32 UR5, UR22, 0x8, URZ ;  /* 0x0000000816057899 */ /* 0x000fe400080006ff */
[----:B------:R-:W-:Y:S02]  /*bb20*/  ULOP3.LUT UR25, UR25, 0xf, URZ, 0xc0, !UPT ;  /* 0x0000000f19197892 */ /* 0x000fe4000f8ec0ff */
[----:B------:R-:W-:Y:S01]  /*bb30*/  ULOP3.LUT UR16, UR16, 0xf, URZ, 0xc0, !UPT ;  /* 0x0000000f10107892 */ /* 0x000fe2000f8ec0ff */
[----:B------:R-:W-:Y:S01]  /*bb40*/  PLOP3.LUT P5, PT, PT, PT, UP4, 0x40, 0x4 ;  /* 0x000000000004781c */ /* 0x000fe20003fae848 */
[----:B------:R-:W-:Y:S01]  /*bb50*/  USHF.R.U32.HI UR9, URZ, 0x3, UR7 ;  /* 0x00000003ff097899 */ /* 0x000fe20008011607 */
[----:B------:R-:W-:Y:S01]  /*bb60*/  LDGSTS.E [R252+0x18064], desc[UR32][R190.64], !P3 ;  /* 0x18064000befc7fae */ /* 0x000fe2000d9a1020 */
[----:B------:R-:W-:-:S02]  /*bb70*/  ULOP3.LUT UP2, URZ, UR14, 0x1, URZ, 0xc0, !UPT ;  /* 0x000000010eff7892 */ /* 0x000fc4000f84c0ff */
[----:B------:R-:W-:Y:S02]  /*bb80*/  UIADD3 UR20, UPT, UPT, UR59, UR21, UR20 ;  /* 0x000000153b147290 */ /* 0x000fe4000fffe014 */
[----:B------:R-:W-:Y:S02]  /*bb90*/  ULOP3.LUT UR5, UR5, 0xf00, URZ, 0xe2, !UPT ;  /* 0x00000f0005057892 */ /* 0x000fe4000f8ee2ff */
[----:B------:R-:W-:Y:S02]  /*bba0*/  ULEA UR24, UR24, UR25, 0x4 ;  /* 0x0000001918187291 */ /* 0x000fe4000f8e20ff */
[----:B------:R-:W-:Y:S02]  /*bbb0*/  ULEA UR15, UR15, UR16, 0x4 ;  /* 0x000000100f0f7291 */ /* 0x000fe4000f8e20ff */
[----:B------:R-:W-:Y:S01]  /*bbc0*/  USHF.R.U32.HI UR6, URZ, 0x1, UR7 ;  /* 0x00000001ff067899 */ /* 0x000fe20008011607 */
[----:B------:R-:W-:Y:S01]  /*bbd0*/  LDGSTS.E [R252+0x18068], desc[UR32][R188.64], !P5 ;  /* 0x18068000bcfc7fae */ /* 0x000fe2000e9a1020 */
[----:B------:R-:W-:-:S02]  /*bbe0*/  ULOP3.LUT UP3, URZ, UR9, 0x1, URZ, 0xc0, !UPT ;  /* 0x0000000109ff7892 */ /* 0x000fc4000f86c0ff */
[----:B------:R-:W-:Y:S01]  /*bbf0*/  USHF.R.U32.HI UR7, URZ, 0x2, UR7 ;  /* 0x00000002ff077899 */ /* 0x000fe20008011607 */
[----:B------:R-:W-:Y:S01]  /*bc00*/  PLOP3.LUT P4, PT, PT, PT, UP2, 0x40, 0x4 ;  /* 0x000000000004781c */ /* 0x000fe20003f8e828 */
[----:B------:R-:W-:Y:S02]  /*bc10*/  ULEA UR5, UR20, UR5, 0xc ;  /* 0x0000000514057291 */ /* 0x000fe4000f8e60ff */
[----:B------:R-:W-:Y:S02]  /*bc20*/  ULOP3.LUT UR24, UR24, 0xff, URZ, 0xc0, !UPT ;  /* 0x000000ff18187892 */ /* 0x000fe4000f8ec0ff */
[----:B------:R-:W-:Y:S02]  /*bc30*/  ULOP3.LUT UR15, UR15, 0xff, URZ, 0xc0, !UPT ;  /* 0x000000ff0f0f7892 */ /* 0x000fe4000f8ec0ff */
[----:B------:R-:W-:Y:S01]  /*bc40*/  ULOP3.LUT UP2, URZ, UR7, 0x1, URZ, 0xc0, !UPT ;  /* 0x0000000107ff7892 */ /* 0x000fe2000f84c0ff */
[----:B------:R-:W-:Y:S01]  /*bc50*/  PLOP3.LUT P3, PT, PT, PT, UP3, 0x40, 0x4 ;  /* 0x000000000004781c */ /* 0x000fe20003f6e838 */
[----:B------:R-:W-:-:S02]  /*bc60*/  UIADD3 UR5, UPT, UPT, UR5, UR24, URZ ;  /* 0x0000001805057290 */ /* 0x000fc4000fffe0ff */
[----:B------:R-:W-:Y:S02]  /*bc70*/  UIADD3 UR4, UPT, UPT, UR4, UR15, URZ ;  /* 0x0000000f04047290 */ /* 0x000fe4000fffe0ff */
[----:B------:R-:W-:Y:S01]  /*bc80*/  ULOP3.LUT UP3, URZ, UR6, 0x1, URZ, 0xc0, !UPT ;  /* 0x0000000106ff7892 */ /* 0x000fe2000f86c0ff */
[----:B------:R-:W-:Y:S01]  /*bc90*/  PLOP3.LUT P5, PT, PT, PT, UP2, 0x40, 0x4 ;  /* 0x000000000004781c */ /* 0x000fe20003fae828 */
[----:B------:R-:W-:Y:S01]  /*bca0*/  UPRMT UR4, UR4, 0x5410, UR5 ;  /* 0x0000541004047896 */ /* 0x000fe20008000005 */
[----:B------:R-:W-:Y:S03]  /*bcb0*/  LDGSTS.E [R252+0x1806c], desc[UR32][R186.64], !P4 ;  /* 0x1806c000bafc7fae */ /* 0x000fe6000e1a1020 */
[----:B------:R-:W-:Y:S02]  /*bcc0*/  PLOP3.LUT P4, PT, PT, PT, UP3, 0x40, 0x4 ;  /* 0x000000000004781c */ /* 0x000fe40003f8e838 */
[----:B------:R-:W-:Y:S01]  /*bcd0*/  IMAD.U32 R5, RZ, RZ, UR4 ;  /* 0x00000004ff057e24 */ /* 0x000fe2000f8e00ff */
[----:B------:R2:W-:Y:S01]  /*bce0*/  LDGSTS.E [R252+0x18070], desc[UR32][R184.64], !P3 ;  /* 0x18070000b8fc7fae */ /* 0x0005e2000d9a1020 */
[----:B------:R-:W-:-:S03]  /*bcf0*/  PLOP3.LUT P3, PT, PT, PT, UP1, 0x80, 0x8 ;  /* 0x000000000008781c */ /* 0x000fc60003f6f018 */
[----:B------:R-:W-:Y:S01]  /*bd00*/  SHF.R.U64 R5, R5, 0x1f, RZ ;  /* 0x0000001f05057819 */ /* 0x000fe200000012ff */
[----:B------:R-:W-:Y:S03]  /*bd10*/  LDGSTS.E [R252+0x18074], desc[UR32][R182.64], !P5 ;  /* 0x18074000b6fc7fae */ /* 0x000fe6000e9a1020 */
[----:B------:R-:W-:Y:S01]  /*bd20*/  LOP3.LUT P5, RZ, R5, 0x1, RZ, 0xc0, !PT ;  /* 0x0000000105ff7812 */ /* 0x000fe200078ac0ff */
[----:B--2---:R-:W-:Y:S01]  /*bd30*/  IMAD.U32 R184, RZ, RZ, UR4 ;  /* 0x00000004ffb87e24 */ /* 0x004fe2000f8e00ff */
[----:B------:R2:W-:Y:S01]  /*bd40*/  LDGSTS.E [R252+0x18078], desc[UR32][R180.64], !P4 ;  /* 0x18078000b4fc7fae */ /* 0x0005e2000e1a1020 */
[----:B------:R-:W-:-:S03]  /*bd50*/  IMAD.U32 R5, RZ, RZ, UR4 ;  /* 0x00000004ff057e24 */ /* 0x000fc6000f8e00ff */
[----:B------:R-:W-:Y:S01]  /*bd60*/  SHF.R.U64 R184, R184, 0x1e, RZ ;  /* 0x0000001eb8b87819 */ /* 0x000fe200000012ff */
[----:B------:R-:W-:Y:S01]  /*bd70*/  LDGSTS.E [R252+0x1807c], desc[UR32][R178.64], !P3 ;  /* 0x1807c000b2fc7fae */ /* 0x000fe2000d9a1020 */
[----:B------:R-:W-:Y:S02]  /*bd80*/  SHF.R.U64 R5, R5, 0x1d, RZ ;  /* 0x0000001d05057819 */ /* 0x000fe400000012ff */
[----:B------:R-:W-:-:S03]  /*bd90*/  LOP3.LUT P4, RZ, R184, 0x1, RZ, 0xc0, !PT ;  /* 0x00000001b8ff7812 */ /* 0x000fc6000788c0ff */
[----:B------:R3:W-:Y:S01]  /*bda0*/  LDGSTS.E [R252+0x18080], desc[UR32][R176.64], P5 ;  /* 0x18080000b0fc7fae */ /* 0x0007e2000a9a1020 */
[----:B--2---:R-:W-:Y:S01]  /*bdb0*/  IMAD.U32 R180, RZ, RZ, UR4 ;  /* 0x00000004ffb47e24 */ /* 0x004fe2000f8e00ff */
[----:B------:R-:W-:Y:S01]  /*bdc0*/  LOP3.LUT P3, RZ, R5, 0x1, RZ, 0xc0, !PT ;  /* 0x0000000105ff7812 */ /* 0x000fe2000786c0ff */
[----:B------:R-:W-:-:S03]  /*bdd0*/  IMAD.U32 R5, RZ, RZ, UR4 ;  /* 0x00000004ff057e24 */ /* 0x000fc6000f8e00ff */
[----:B------:R-:W-:Y:S02]  /*bde0*/  SHF.R.U64 R180, R180, 0x1c, RZ ;  /* 0x0000001cb4b47819 */ /* 0x000fe400000012ff */
[----:B------:R-:W-:Y:S02]  /*bdf0*/  SHF.R.U64 R5, R5, 0x1b, RZ ;  /* 0x0000001b05057819 */ /* 0x000fe400000012ff */
[----:B------:R-:W-:Y:S01]  /*be00*/  LOP3.LUT P5, RZ, R180, 0x1, RZ, 0xc0, !PT ;  /* 0x00000001b4ff7812 */ /* 0x000fe200078ac0ff */
[----:B---3--:R-:W-:Y:S01]  /*be10*/  IMAD.U32 R176, RZ, RZ, UR4 ;  /* 0x00000004ffb07e24 */ /* 0x008fe2000f8e00ff */
[----:B------:R-:W-:Y:S01]  /*be20*/  LDGSTS.E [R252+0x18084], desc[UR32][R174.64], P4 ;  /* 0x18084000aefc7fae */ /* 0x000fe2000a1a1020 */
[----:B------:R-:W-:Y:S01]  /*be30*/  LOP3.LUT P4, RZ, R5, 0x1, RZ, 0xc0, !PT ;  /* 0x0000000105ff7812 */ /* 0x000fe2000788c0ff */
[----:B------:R-:W-:Y:S02]  /*be40*/  IMAD.U32 R5, RZ, RZ, UR4 ;  /* 0x00000004ff057e24 */ /* 0x000fe4000f8e00ff */
[----:B------:R-:W-:Y:S01]  /*be50*/  SHF.R.U64 R176, R176, 0x1a, RZ ;  /* 0x0000001ab0b07819 */ /* 0x000fe200000012ff */
[----:B------:R2:W-:Y:S02]  /*be60*/  LDGSTS.E [R252+0x18088], desc[UR32][R172.64], P3 ;  /* 0x18088000acfc7fae */ /* 0x0005e400099a1020 */
[----:B------:R-:W-:-:S02]  /*be70*/  SHF.R.U64 R5, R5, 0x19, RZ ;  /* 0x0000001905057819 */ /* 0x000fc400000012ff */
[----:B------:R-:W-:Y:S02]  /*be80*/  LOP3.LUT P3, RZ, R176, 0x1, RZ, 0xc0, !PT ;  /* 0x00000001b0ff7812 */ /* 0x000fe4000786c0ff */
[----:B------:R-:W-:Y:S01]  /*be90*/  LDGSTS.E [R252+0x1808c], desc[UR32][R170.64], P5 ;  /* 0x1808c000aafc7fae */ /* 0x000fe2000a9a1020 */
[----:B------:R-:W-:Y:S01]  /*bea0*/  LOP3.LUT P5, RZ, R5, 0x1, RZ, 0xc0, !PT ;  /* 0x0000000105ff7812 */ /* 0x000fe200078ac0ff */
[----:B------:R-:W-:Y:S02]  /*beb0*/  IMAD.U32 R5, RZ, RZ, UR4 ;  /* 0x00000004ff057e24 */ /* 0x000fe4000f8e00ff */
[----:B------:R3:W-:Y:S01]  /*bec0*/  LDGSTS.E [R252+0x18090], desc[UR32][R168.64], P4 ;  /* 0x18090000a8fc7fae */ /* 0x0007e2000a1a1020 */
[----:B--2---:R-:W-:Y:S02]  /*bed0*/  IMAD.U32 R172, RZ, RZ, UR4 ;  /* 0x00000004ffac7e24 */ /* 0x004fe4000f8e00ff */
[----:B------:R-:W-:-:S03]  /*bee0*/  SHF.R.U64 R5, R5, 0x17, RZ ;  /* 0x0000001705057819 */ /* 0x000fc600000012ff */
[----:B------:R-:W-:Y:S01]  /*bef0*/  SHF.R.U64 R172, R172, 0x18, RZ ;  /* 0x00000018acac7819 */ /* 0x000fe200000012ff */
[----:B------:R-:W-:Y:S03]  /*bf00*/  LDGSTS.E [R252+0x18094], desc[UR32][R166.64], P3 ;  /* 0x18094000a6fc7fae */ /* 0x000fe600099a1020 */
[----:B------:R-:W-:Y:S01]  /*bf10*/  LOP3.LUT P4, RZ, R172, 0x1, RZ, 0xc0, !PT ;  /* 0x00000001acff7812 */ /* 0x000fe2000788c0ff */
[----:B---3--:R-:W-:Y:S01]  /*bf20*/  IMAD.U32 R168, RZ, RZ, UR4 ;  /* 0x00000004ffa87e24 */ /* 0x008fe2000f8e00ff */
[----:B------:R-:W-:Y:S01]  /*bf30*/  LOP3.LUT P3, RZ, R5, 0x1, RZ, 0xc0, !PT ;  /* 0x0000000105ff7812 */ /* 0x000fe2000786c0ff */
[----:B------:R-:W-:Y:S01]  /*bf40*/  IMAD.U32 R5, RZ, RZ, UR4 ;  /* 0x00000004ff057e24 */ /* 0x000fe2000f8e00ff */
[----:B------:R2:W-:Y:S02]  /*bf50*/  LDGSTS.E [R252+0x18098], desc[UR32][R164.64], P5 ;  /* 0x18098000a4fc7fae */ /* 0x0005e4000a9a1020 */
[----:B------:R-:W-:-:S02]  /*bf60*/  SHF.R.U64 R168, R168, 0x16, RZ ;  /* 0x00000016a8a87819 */ /* 0x000fc400000012ff */
[----:B------:R-:W-:Y:S02]  /*bf70*/  SHF.R.U64 R5, R5, 0x15, RZ ;  /* 0x0000001505057819 */ /* 0x000fe400000012ff */
[----:B------:R-:W-:-:S03]  /*bf80*/  LOP3.LUT P5, RZ, R168, 0x1, RZ, 0xc0, !PT ;  /* 0x00000001a8ff7812 */ /* 0x000fc600078ac0ff */
[----:B------:R-:W-:Y:S01]  /*bf90*/  LDGSTS.E [R252+0x1809c], desc[UR32][R162.64], P4 ;  /* 0x1809c000a2fc7fae */ /* 0x000fe2000a1a1020 */
[----:B------:R-:W-:Y:S01]  /*bfa0*/  LOP3.LUT P4, RZ, R5, 0x1, RZ, 0xc0, !PT ;  /* 0x0000000105ff7812 */ /* 0x000fe2000788c0ff */
[----:B------:R-:W-:Y:S01]  /*bfb0*/  IMAD.U32 R5, RZ, RZ, UR4 ;  /* 0x00000004ff057e24 */ /* 0x000fe2000f8e00ff */
[-C--:B------:R-:W-:Y:S01]  /*bfc0*/  IADD3 R200, P6, PT, R228, R70.reuse, RZ ;  /* 0x00000046e4c87210 */ /* 0x080fe20007fde0ff */
[----:B--2---:R-:W-:Y:S01]  /*bfd0*/  IMAD.U32 R164, RZ, RZ, UR4 ;  /* 0x00000004ffa47e24 */ /* 0x004fe2000f8e00ff */
[----:B------:R2:W-:Y:S02]  /*bfe0*/  LDGSTS.E [R252+0x180a0], desc[UR32][R160.64], P3 ;  /* 0x180a0000a0fc7fae */ /* 0x0005e400099a1020 */
[----:B------:R-:W-:Y:S01]  /*bff0*/  SHF.R.U64 R5, R5, 0x13, RZ ;  /* 0x0000001305057819 */ /* 0x000fe200000012ff */
[--C-:B------:R-:W-:Y:S01]  /*c000*/  IMAD.X R201, R229, 0x1, R71.reuse, P6 ;  /* 0x00000001e5c97824 */ /* 0x100fe200030e0647 */
[-C--:B------:R-:W-:Y:S01]  /*c010*/  IADD3 R194, P6, PT, R230, R70.reuse, RZ ;  /* 0x00000046e6c27210 */ /* 0x080fe20007fde0ff */
[----:B------:R-:W-:Y:S01]  /*c020*/  LDGSTS.E [R252+0x180a4], desc[UR32][R158.64], P5 ;  /* 0x180a40009efc7fae */ /* 0x000fe2000a9a1020 */
[----:B------:R-:W-:Y:S01]  /*c030*/  LOP3.LUT P5, RZ, R5, 0x1, RZ, 0xc0, !PT ;  /* 0x0000000105ff7812 */ /* 0x000fe200078ac0ff */
[----:B------:R-:W-:Y:S01]  /*c040*/  IMAD.U32 R5, RZ, RZ, UR4 ;  /* 0x00000004ff057e24 */ /* 0x000fe2000f8e00ff */
[----:B------:R-:W-:Y:S01]  /*c050*/  SHF.R.U64 R164, R164, 0x14, RZ ;  /* 0x00000014a4a47819 */ /* 0x000fe200000012ff */
[--C-:B------:R-:W-:Y:S01]  /*c060*/  IMAD.X R195, R231, 0x1, R71.reuse, P6 ;  /* 0x00000001e7c37824 */ /* 0x100fe200030e0647 */
[----:B------:R-:W-:Y:S01]  /*c070*/  IADD3 R188, P6, PT, R232, R70, RZ ;  /* 0x00000046e8bc7210 */ /* 0x000fe20007fde0ff */
[----:B------:R3:W-:Y:S01]  /*c080*/  LDGSTS.E [R252+0x180a8], desc[UR32][R156.64], P4 ;  /* 0x180a80009cfc7fae */ /* 0x0007e2000a1a1020 */
[----:B------:R-:W-:Y:S01]  /*c090*/  LOP3.LUT P3, RZ, R164, 0x1, RZ, 0xc0, !PT ;  /* 0x00000001a4ff7812 */ /* 0x000fe2000786c0ff */
[----:B--2---:R-:W-:Y:S01]  /*c0a0*/  IMAD.U32 R160, RZ, RZ, UR4 ;  /* 0x00000004ffa07e24 */ /* 0x004fe2000f8e00ff */
[----:B------:R-:W-:Y:S01]  /*c0b0*/  SHF.R.U64 R5, R5, 0x11, RZ ;  /* 0x0000001105057819 */ /* 0x000fe200000012ff */
[----:B------:R-:W-:-:S03]  /*c0c0*/  IMAD.X R189, R233, 0x1, R71, P6 ;  /* 0x00000001e9bd7824 */ /* 0x000fc600030e0647 */
[----:B------:R-:W-:Y:S01]  /*c0d0*/  LOP3.LUT P6, RZ, R5, 0x1, RZ, 0xc0, !PT ;  /* 0x0000000105ff7812 */ /* 0x000fe200078cc0ff */
[----:B------:R-:W-:Y:S01]  /*c0e0*/  IMAD.U32 R5, RZ, RZ, UR4 ;  /* 0x00000004ff057e24 */ /* 0x000fe2000f8e00ff */
[----:B------:R-:W-:Y:S01]  /*c0f0*/  SHF.R.U64 R160, R160, 0x12, RZ ;  /* 0x00000012a0a07819 */ /* 0x000fe200000012ff */
[----:B---3--:R-:W-:-:S03]  /*c100*/  IMAD.U32 R156, RZ, RZ, UR4 ;  /* 0x00000004ff9c7e24 */ /* 0x008fc6000f8e00ff */
[----:B------:R-:W-:Y:S01]  /*c110*/  LOP3.LUT P4, RZ, R160, 0x1, RZ, 0xc0, !PT ;  /* 0x00000001a0ff7812 */ /* 0x000fe2000788c0ff */
[----:B------:R-:W-:Y:S01]  /*c120*/  LDGSTS.E [R252+0x180ac], desc[UR32][R154.64], P3 ;  /* 0x180ac0009afc7fae */ /* 0x000fe200099a1020 */
[----:B------:R-:W-:-:S03]  /*c130*/  SHF.R.U64 R5, R5, 0xf, RZ ;  /* 0x0000000f05057819 */ /* 0x000fc600000012ff */
[----:B------:R2:W-:Y:S01]  /*c140*/  LDGSTS.E [R252+0x180b0], desc[UR32][R152.64], P5 ;  /* 0x180b000098fc7fae */ /* 0x0005e2000a9a1020 */
[----:B------:R-:W-:Y:S01]  /*c150*/  LOP3.LUT P5, RZ, R5, 0x1, RZ, 0xc0, !PT ;  /* 0x0000000105ff7812 */ /* 0x000fe200078ac0ff */
[----:B------:R-:W-:Y:S01]  /*c160*/  IMAD.U32 R5, RZ, RZ, UR4 ;  /* 0x00000004ff057e24 */ /* 0x000fe2000f8e00ff */
[----:B------:R-:W-:-:S04]  /*c170*/  SHF.R.U64 R156, R156, 0x10, RZ ;  /* 0x000000109c9c7819 */ /* 0x000fc800000012ff */
[----:B------:R-:W-:Y:S01]  /*c180*/  LOP3.LUT P3, RZ, R156, 0x1, RZ, 0xc0, !PT ;  /* 0x000000019cff7812 */ /* 0x000fe2000786c0ff */
[----:B------:R-:W-:Y:S01]  /*c190*/  LDGSTS.E [R252+0x180b4], desc[UR32][R150.64], P4 ;  /* 0x180b400096fc7fae */ /* 0x000fe2000a1a1020 */
[----:B------:R-:W-:Y:S01]  /*c1a0*/  SHF.R.U64 R5, R5, 0xd, RZ ;  /* 0x0000000d05057819 */ /* 0x000fe200000012ff */
[----:B--2---:R-:W-:Y:S02]  /*c1b0*/  IMAD.U32 R152, RZ, RZ, UR4 ;  /* 0x00000004ff987e24 */ /* 0x004fe4000f8e00ff */
[----:B------:R2:W-:Y:S01]  /*c1c0*/  LDGSTS.E [R252+0x180b8], desc[UR32][R148.64], P6 ;  /* 0x180b800094fc7fae */ /* 0x0005e2000b1a1020 */
[----:B------:R-:W-:Y:S01]  /*c1d0*/  LOP3.LUT P6, RZ, R5, 0x1, RZ, 0xc0, !PT ;  /* 0x0000000105ff7812 */ /* 0x000fe200078cc0ff */
[----:B------:R-:W-:Y:S01]  /*c1e0*/  IMAD.U32 R5, RZ, RZ, UR4 ;  /* 0x00000004ff057e24 */ /* 0x000fe2000f8e00ff */
[----:B------:R-:W-:-:S04]  /*c1f0*/  SHF.R.U64 R152, R152, 0xe, RZ ;  /* 0x0000000e98987819 */ /* 0x000fc800000012ff */
[----:B------:R-:W-:Y:S01]  /*c200*/  SHF.R.U64 R5, R5, 0xb, RZ ;  /* 0x0000000b05057819 */ /* 0x000fe200000012ff */
[----:B------:R-:W-:Y:S01]  /*c210*/  LDGSTS.E [R252+0x180bc], desc[UR32][R146.64], P3 ;  /* 0x180bc00092fc7fae */ /* 0x000fe200099a1020 */
[----:B------:R-:W-:Y:S01]  /*c220*/  LOP3.LUT P4, RZ, R152, 0x1, RZ, 0xc0, !PT ;  /* 0x0000000198ff7812 */ /* 0x000fe2000788c0ff */
[----:B--2---:R-:W-:Y:S02]  /*c230*/  IMAD.U32 R148, RZ, RZ, UR4 ;  /* 0x00000004ff947e24 */ /* 0x004fe4000f8e00ff */
[----:B------:R2:W-:Y:S01]  /*c240*/  LDGSTS.E [R252+0x180c0], desc[UR32][R144.64], P5 ;  /* 0x180c000090fc7fae */ /* 0x0005e2000a9a1020 */
[----:B------:R-:W-:Y:S01]  /*c250*/  LOP3.LUT P5, RZ, R5, 0x1, RZ, 0xc0, !PT ;  /* 0x0000000105ff7812 */ /* 0x000fe200078ac0ff */
[----:B------:R-:W-:Y:S01]  /*c260*/  IMAD.U32 R5, RZ, RZ, UR4 ;  /* 0x00000004ff057e24 */ /* 0x000fe2000f8e00ff */
[----:B------:R-:W-:-:S04]  /*c270*/  SHF.R.U64 R148, R148, 0xc, RZ ;  /* 0x0000000c94947819 */ /* 0x000fc800000012ff */
[----:B------:R-:W-:Y:S01]  /*c280*/  LOP3.LUT P3, RZ, R148, 0x1, RZ, 0xc0, !PT ;  /* 0x0000000194ff7812 */ /* 0x000fe2000786c0ff */
[----:B------:R-:W3:Y:S01]  /*c290*/  S2R R214, SR_TID.X ;  /* 0x0000000000d67919 */ /* 0x000ee20000002100 */
[----:B--2---:R-:W-:Y:S01]  /*c2a0*/  IMAD.U32 R144, RZ, RZ, UR4 ;  /* 0x00000004ff907e24 */ /* 0x004fe2000f8e00ff */
[----:B------:R-:W-:Y:S01]  /*c2b0*/  SHF.R.U64 R5, R5, 0x9, RZ ;  /* 0x0000000905057819 */ /* 0x000fe200000012ff */
[----:B------:R-:W-:Y:S03]  /*c2c0*/  LDGSTS.E [R252+0x180c4], desc[UR32][R142.64], P4 ;  /* 0x180c40008efc7fae */ /* 0x000fe6000a1a1020 */
[----:B------:R-:W-:Y:S01]  /*c2d0*/  SHF.R.U64 R144, R144, 0xa, RZ ;  /* 0x0000000a90907819 */ /* 0x000fe200000012ff */
[----:B------:R2:W-:Y:S01]  /*c2e0*/  LDGSTS.E [R252+0x180c8], desc[UR32][R140.64], P6 ;  /* 0x180c80008cfc7fae */ /* 0x0005e2000b1a1020 */
[----:B------:R-:W-:Y:S02]  /*c2f0*/  LOP3.LUT P6, RZ, R5, 0x1, RZ, 0xc0, !PT ;  /* 0x0000000105ff7812 */ /* 0x000fe400078cc0ff */
[----:B------:R-:W-:Y:S01]  /*c300*/  LOP3.LUT P4, RZ, R144, 0x1, RZ, 0xc0, !PT ;  /* 0x0000000190ff7812 */ /* 0x000fe2000788c0ff */
[----:B------:R-:W-:Y:S01]  /*c310*/  IMAD.U32 R5, RZ, RZ, UR4 ;  /* 0x00000004ff057e24 */ /* 0x000fe2000f8e00ff */
[----:B------:R-:W-:Y:S01]  /*c320*/  LDGSTS.E [R252+0x180cc], desc[UR32][R138.64], P3 ;  /* 0x180cc0008afc7fae */ /* 0x000fe200099a1020 */
[----:B-1----:R-:W-:-:S02]  /*c330*/  VIADD R217, R215, 0xffffff80 ;  /* 0xffffff80d7d97836 */ /* 0x002fc40000000000 */
[----:B------:R-:W1:Y:S01]  /*c340*/  LDC R215, c[0x0][0x3a0] ;  /* 0x0000e800ffd77b82 */ /* 0x000e620000000800 */
[----:B------:R4:W-:Y:S01]  /*c350*/  LDGSTS.E [R252+0x180d0], desc[UR32][R136.64], P5 ;  /* 0x180d000088fc7fae */ /* 0x0009e2000a9a1020 */
[----:B--2---:R-:W-:Y:S01]  /*c360*/  IMAD.U32 R140, RZ, RZ, UR4 ;  /* 0x00000004ff8c7e24 */ /* 0x004fe2000f8e00ff */
[----:B------:R-:W-:-:S05]  /*c370*/  SHF.R.U64 R5, R5, 0x7, RZ ;  /* 0x0000000705057819 */ /* 0x000fca00000012ff */
[----:B------:R-:W-:Y:S01]  /*c380*/  LDGSTS.E [R252+0x180d4], desc[UR32][R134.64], P4 ;  /* 0x180d400086fc7fae */ /* 0x000fe2000a1a1020 */
[----:B------:R-:W-:Y:S01]  /*c390*/  SHF.R.U64 R140, R140, 0x8, RZ ;  /* 0x000000088c8c7819 */ /* 0x000fe200000012ff */
[----:B----4-:R-:W-:-:S03]  /*c3a0*/  IMAD.U32 R136, RZ, RZ, UR4 ;  /* 0x00000004ff887e24 */ /* 0x010fc6000f8e00ff */
[----:B------:R-:W-:Y:S01]  /*c3b0*/  LOP3.LUT P3, RZ, R140, 0x1, RZ, 0xc0, !PT ;  /* 0x000000018cff7812 */ /* 0x000fe2000786c0ff */
[----:B------:R2:W-:Y:S01]  /*c3c0*/  LDGSTS.E [R252+0x180d8], desc[UR32][R132.64], P6 ;  /* 0x180d800084fc7fae */ /* 0x0005e2000b1a1020 */
[----:B------:R-:W-:Y:S01]  /*c3d0*/  LOP3.LUT P5, RZ, R5, 0x1, RZ, 0xc0, !PT ;  /* 0x0000000105ff7812 */ /* 0x000fe200078ac0ff */
[----:B------:R-:W-:Y:S01]  /*c3e0*/  IMAD.U32 R5, RZ, RZ, UR4 ;  /* 0x00000004ff057e24 */ /* 0x000fe2000f8e00ff */
[----:B------:R-:W-:-:S04]  /*c3f0*/  SHF.R.U64 R136, R136, 0x6, RZ ;  /* 0x0000000688887819 */ /* 0x000fc800000012ff */
[----:B------:R-:W-:Y:S02]  /*c400*/  LOP3.LUT P4, RZ, R136, 0x1, RZ, 0xc0, !PT ;  /* 0x0000000188ff7812 */ /* 0x000fe4000788c0ff */
[----:B------:R-:W-:Y:S01]  /*c410*/  SHF.R.U64 R5, R5, 0x5, RZ ;  /* 0x0000000505057819 */ /* 0x000fe200000012ff */
[----:B--2---:R-:W-:-:S03]  /*c420*/  IMAD.U32 R132, RZ, RZ, UR4 ;  /* 0x00000004ff847e24 */ /* 0x004fc6000f8e00ff */
[----:B------:R-:W-:Y:S01]  /*c430*/  LOP3.LUT P6, RZ, R5, 0x1, RZ, 0xc0, !PT ;  /* 0x0000000105ff7812 */ /* 0x000fe200078cc0ff */
[----:B------:R2:W-:Y:S01]  /*c440*/  LDGSTS.E [R252+0x180dc], desc[UR32][R128.64], P3 ;  /* 0x180dc00080fc7fae */ /* 0x0005e200099a1020 */
[----:B------:R-:W-:Y:S01]  /*c450*/  SHF.R.U64 R132, R132, 0x4, RZ ;  /* 0x0000000484847819 */ /* 0x000fe200000012ff */
[----:B------:R-:W-:Y:S02]  /*c460*/  IMAD.U32 R5, RZ, RZ, UR4 ;  /* 0x00000004ff057e24 */ /* 0x000fe4000f8e00ff */
[----:B------:R-:W-:Y:S01]  /*c470*/  LDGSTS.E [R252+0x180e0], desc[UR32][R130.64], P5 ;  /* 0x180e000082fc7fae */ /* 0x000fe2000a9a1020 */
[----:B------:R-:W-:Y:S02]  /*c480*/  LOP3.LUT P3, RZ, R132, 0x1, RZ, 0xc0, !PT ;  /* 0x0000000184ff7812 */ /* 0x000fe4000786c0ff */
[----:B------:R-:W-:Y:S01]  /*c490*/  SHF.R.U64 R5, R5, 0x3, RZ ;  /* 0x0000000305057819 */ /* 0x000fe200000012ff */
[----:B------:R4:W-:Y:S01]  /*c4a0*/  LDGSTS.E [R252+0x180e4], desc[UR32][R120.64], P4 ;  /* 0x180e400078fc7fae */ /* 0x0009e2000a1a1020 */
[----:B--2---:R-:W-:-:S02]  /*c4b0*/  IADD3 R128, P5, PT, R234, R70, RZ ;  /* 0x00000046ea807210 */ /* 0x004fc40007fbe0ff */
[----:B---3--:R-:W-:Y:S01]  /*c4c0*/  LOP3.LUT R214, R214, 0x3f, RZ, 0xc0, !PT ;  /* 0x0000003fd6d67812 */ /* 0x008fe200078ec0ff */
[----:B-1----:R-:W-:Y:S01]  /*c4d0*/  VIADD R215, R215, 0x3f ;  /* 0x0000003fd7d77836 */ /* 0x002fe20000000000 */
[----:B------:R-:W-:Y:S01]  /*c4e0*/  LOP3.LUT P4, RZ, R5, 0x1, RZ, 0xc0, !PT ;  /* 0x0000000105ff7812 */ /* 0x000fe2000788c0ff */
[----:B------:R-:W-:Y:S01]  /*c4f0*/  IMAD.X R129, R235, 0x1, R71, P5 ;  /* 0x00000001eb817824 */ /* 0x000fe200028e0647 */
[----:B------:R-:W-:Y:S01]  /*c500*/  ISETP.GE.AND P5, PT, R214, R217, PT ;  /* 0x000000d9d600720c */ /* 0x000fe20003fa6270 */
[----:B------:R-:W-:Y:S01]  /*c510*/  IMAD.U32 R5, RZ, RZ, UR4 ;  /* 0x00000004ff057e24 */ /* 0x000fe2000f8e00ff */
[----:B------:R-:W-:Y:S01]  /*c520*/  USHF.R.U64 UR4, UR4, 0x1, URZ ;  /* 0x0000000104047899 */ /* 0x000fe200080012ff */
[----:B------:R1:W-:Y:S01]  /*c530*/  LDGSTS.E [R252+0x180e8], desc[UR32][R126.64], P6 ;  /* 0x180e80007efc7fae */ /* 0x0003e2000b1a1020 */
[----:B----4-:R-:W-:Y:S02]  /*c540*/  IADD3 R120, P6, PT, R236, R70, RZ ;  /* 0x00000046ec787210 */ /* 0x010fe40007fde0ff */
[----:B------:R-:W-:Y:S01]  /*c550*/  ULOP3.LUT UP1, URZ, UR4, 0x1, URZ, 0xc0, !UPT ;  /* 0x0000000104ff7892 */ /* 0x000fe2000f82c0ff */
[----:B------:R2:W-:Y:S01]  /*c560*/  LDGSTS.E [R252+0x180ec], desc[UR32][R124.64], P3 ;  /* 0x180ec0007cfc7fae */ /* 0x0005e200099a1020 */
[----:B------:R-:W-:-:S02]  /*c570*/  ISETP.GT.AND P3, PT, R215, 0xbf, PT ;  /* 0x000000bfd700780c */ /* 0x000fc40003f64270 */
[----:B------:R-:W-:Y:S02]  /*c580*/  SHF.R.U64 R5, R5, 0x2, RZ ;  /* 0x0000000205057819 */ /* 0x000fe400000012ff */
[----:B-1----:R-:W-:Y:S01]  /*c590*/  SEL R126, RZ, 0x4, P5 ;  /* 0x00000004ff7e7807 */ /* 0x002fe20002800000 */
[----:B------:R-:W-:Y:S01]  /*c5a0*/  IMAD.X R121, R237, 0x1, R71, P6 ;  /* 0x00000001ed797824 */ /* 0x000fe200030e0647 */
[----:B------:R-:W-:Y:S01]  /*c5b0*/  PLOP3.LUT P6, PT, PT, PT, UP1, 0x40, 0x4 ;  /* 0x000000000004781c */ /* 0x000fe20003fce818 */
[----:B------:R1:W-:Y:S01]  /*c5c0*/  LDGSTS.E [R252+0x180f0], desc[UR32][R106.64], P4 ;  /* 0x180f00006afc7fae */ /* 0x0003e2000a1a1020 */
[----:B------:R-:W-:Y:S02]  /*c5d0*/  SEL R126, R126, RZ, P3 ;  /* 0x000000ff7e7e7207 */ /* 0x000fe40001800000 */
[----:B------:R-:W-:Y:S02]  /*c5e0*/  LOP3.LUT P3, RZ, R5, 0x1, RZ, 0xc0, !PT ;  /* 0x0000000105ff7812 */ /* 0x000fe4000786c0ff */
[----:B------:R-:W-:Y:S01]  /*c5f0*/  ISETP.NE.U32.AND P4, PT, R126, RZ, PT ;  /* 0x000000ff7e00720c */ /* 0x000fe20003f85070 */
[----:B------:R-:W-:-:S10]  /*c600*/  VIADD R214, R3, UR10 ;  /* 0x0000000a03d67c36 */ /* 0x000fd40008000000 */
[----:B------:R3:W-:Y:S04]  /*c610*/  LDGSTS.E [R252+0x180f4], desc[UR32][R108.64], P3 ;  /* 0x180f40006cfc7fae */ /* 0x0007e800099a1020 */
[----:B------:R3:W-:Y:S04]  /*c620*/  LDGSTS.E [R252+0x180f8], desc[UR32][R110.64], !P6 ;  /* 0x180f80006efc7fae */ /* 0x0007e8000f1a1020 */
[----:B------:R3:W-:Y:S04]  /*c630*/  LDGSTS.E [R252+0x180fc], desc[UR32][R112.64], !P1 ;  /* 0x180fc00070fc7fae */ /* 0x0007e8000c9a1020 */
[----:B------:R-:W0:Y:S04]  /*c640*/  LDGDEPBAR ;  /* 0x00000000000079af */ /* 0x000e280000000000 */
[----:B------:R3:W-:Y:S04]  /*c650*/  LDGSTS.E [R214+0x10000], desc[UR32][R250.64], P4 ;  /* 0x10000000fad67fae */ /* 0x0007e8000a1a1020 */
        /* <DEDUP_REMOVED lines=42> */
[----:B------:R3:W-:Y:S01]  /*c900*/  LDGSTS.E [R74+0x12e00], desc[UR32][R94.64], P4 ;  /* 0x12e000005e4a7fae */ /* 0x0007e2000a1a1020 */
[----:B--2---:R-:W-:-:S03]  /*c910*/  IADD3 R124, P5, PT, R238, R70, RZ ;  /* 0x00000046ee7c7210 */ /* 0x004fc60007fbe0ff */
[----:B------:R3:W-:Y:S04]  /*c920*/  LDGSTS.E [R74+0x13200], desc[UR32][R96.64], P4 ;  /* 0x13200000604a7fae */ /* 0x0007e8000a1a1020 */
[----:B------:R3:W-:Y:S04]  /*c930*/  LDGSTS.E [R74+0x13600], desc[UR32][R98.64], P4 ;  /* 0x13600000624a7fae */ /* 0x0007e8000a1a1020 */
[----:B------:R3:W-:Y:S04]  /*c940*/  LDGSTS.E [R74+0x13a00], desc[UR32][R100.64], P4 ;  /* 0x13a00000644a7fae */ /* 0x0007e8000a1a1020 */
[----:B------:R3:W-:Y:S04]  /*c950*/  LDGSTS.E [R74+0x13e00], desc[UR32][R102.64], P4 ;  /* 0x13e00000664a7fae */ /* 0x0007e8000a1a1020 */
[----:B------:R3:W-:Y:S01]  /*c960*/  LDGSTS.E [R73+0x10300], desc[UR32][R104.64], P4 ;  /* 0x1030000068497fae */ /* 0x0007e2000a1a1020 */
[----:B------:R-:W-:-:S03]  /*c970*/  IMAD.X R125, R239, 0x1, R71, P5 ;  /* 0x00000001ef7d7824 */ /* 0x000fc600028e0647 */
[----:B------:R3:W-:Y:S01]  /*c980*/  LDGSTS.E [R73+0x10700], desc[UR32][R114.64], P4 ;  /* 0x1070000072497fae */ /* 0x0007e2000a1a1020 */
[----:B------:R-:W-:-:S03]  /*c990*/  ISETP.GE.AND P1, PT, R215, 0x80, PT ;  /* 0x00000080d700780c */ /* 0x000fc60003f26270 */
[----:B------:R3:W-:Y:S01]  /*c9a0*/  LDGSTS.E [R73+0x10b00], desc[UR32][R116.64], P4 ;  /* 0x10b0000074497fae */ /* 0x0007e2000a1a1020 */
[----:B-1----:R-:W-:-:S03]  /*c9b0*/  IADD3 R106, P5, PT, R240, R70, RZ ;  /* 0x00000046f06a7210 */ /* 0x002fc60007fbe0ff */
[----:B------:R3:W-:Y:S04]  /*c9c0*/  LDGSTS.E [R73+0x10f00], desc[UR32][R118.64], P4 ;  /* 0x10f0000076497fae */ /* 0x0007e8000a1a1020 */
[----:B------:R3:W-:Y:S04]  /*c9d0*/  LDGSTS.E [R73+0x11300], desc[UR32][R122.64], P4 ;  /* 0x113000007a497fae */ /* 0x0007e8000a1a1020 */
[----:B------:R3:W-:Y:S04]  /*c9e0*/  LDGSTS.E [R73+0x11700], desc[UR32][R212.64], P4 ;  /* 0x11700000d4497fae */ /* 0x0007e8000a1a1020 */
[----:B------:R3:W-:Y:S01]  /*c9f0*/  LDGSTS.E [R73+0x11b00], desc[UR32][R206.64], P4 ;  /* 0x11b00000ce497fae */ /* 0x0007e2000a1a1020 */
[----:B------:R-:W-:-:S03]  /*ca00*/  IMAD.X R107, R241, 0x1, R71, P5 ;  /* 0x00000001f16b7824 */ /* 0x000fc600028e0647 */
[----:B------:R3:W-:Y:S04]  /*ca10*/  LDGSTS.E [R73+0x11f00], desc[UR32][R208.64], P4 ;  /* 0x11f00000d0497fae */ /* 0x0007e8000a1a1020 */
[----:B------:R3:W-:Y:S04]  /*ca20*/  LDGSTS.E [R73+0x12300], desc[UR32][R210.64], P4 ;  /* 0x12300000d2497fae */ /* 0x0007e8000a1a1020 */
[----:B------:R3:W-:Y:S04]  /*ca30*/  LDGSTS.E [R73+0x12700], desc[UR32][R200.64], P4 ;  /* 0x12700000c8497fae */ /* 0x0007e8000a1a1020 */
[----:B------:R3:W-:Y:S04]  /*ca40*/  LDGSTS.E [R73+0x12b00], desc[UR32][R194.64], P4 ;  /* 0x12b00000c2497fae */ /* 0x0007e8000a1a1020 */
[----:B------:R3:W-:Y:S04]  /*ca50*/  LDGSTS.E [R73+0x12f00], desc[UR32][R188.64], P4 ;  /* 0x12f00000bc497fae */ /* 0x0007e8000a1a1020 */
[----:B------:R3:W-:Y:S01]  /*ca60*/  LDGSTS.E [R73+0x13300], desc[UR32][R128.64], P4 ;  /* 0x1330000080497fae */ /* 0x0007e2000a1a1020 */
[----:B------:R-:W-:-:S03]  /*ca70*/  UMOV UR4, URZ ;  /* 0x000000ff00047c82 */ /* 0x000fc60008000000 */
[----:B------:R3:W-:Y:S04]  /*ca80*/  LDGSTS.E [R73+0x13700], desc[UR32][R120.64], P4 ;  /* 0x1370000078497fae */ /* 0x0007e8000a1a1020 */
[----:B------:R3:W-:Y:S04]  /*ca90*/  LDGSTS.E [R73+0x13b00], desc[UR32][R124.64], P4 ;  /* 0x13b000007c497fae */ /* 0x0007e8000a1a1020 */
[----:B------:R3:W-:Y:S01]  /*caa0*/  LDGSTS.E [R73+0x13f00], desc[UR32][R106.64], P4 ;  /* 0x13f000006a497fae */ /* 0x0007e2000a1a1020 */
[----:B------:R-:W-:-:S03]  /*cab0*/  ISETP.GE.AND P3, PT, R215, 0x40, PT ;  /* 0x00000040d700780c */ /* 0x000fc60003f66270 */
[----:B------:R-:W0:Y:S01]  /*cac0*/  LDGDEPBAR ;  /* 0x00000000000079af */ /* 0x000e220000000000 */
[----:B------:R-:W-:Y:S09]  /*cad0*/  @!P1 BRA `(.L_x_8) ;  /* 0x0000006400949947 */ /* 0x000ff20003800000 */
[----:B------:R-:W2:Y:S01]  /*cae0*/  LDL.LU R215, [R1+0x1c0] ;  /* 0x0001c00001d77983 */ /* 0x000ea20000300800 */
[----:B---3--:R-:W-:Y:S01]  /*caf0*/  SHF.R.S32.HI R214, RZ, 0x1f, R79 ;  /* 0x0000001fffd67819 */ /* 0x008fe2000001144f */
[----:B------:R-:W1:Y:S02]  /*cb00*/  LDC.64 R74, c[0x0][0x388] ;  /* 0x0000e200ff4a7b82 */ /* 0x000e640000000a00 */
[----:B------:R-:W3:Y:S04]  /*cb10*/  LDL.LU R227, [R1+0x1e4] ;  /* 0x0001e40001e37983 */ /* 0x000ee80000300800 */
[----:B------:R-:W4:Y:S02]  /*cb20*/  LDL.LU R224, [R1+0x1e8] ;  /* 0x0001e80001e07983 */ /* 0x000f240000300800 */
[----:B------:R-:W1:Y:S02]  /*cb30*/  LDC.64 R28, c[0x0][0x380] ;  /* 0x0000e000ff1c7b82 */ /* 0x000e640000000a00 */
[----:B------:R-:W4:Y:S04]  /*cb40*/  LDL.LU R225, [R1+0x1f0] ;  /* 0x0001f00001e17983 */ /* 0x000f280000300800 */
[----:B------:R-:W4:Y:S04]  /*cb50*/  LDL.LU R222, [R1+0x1c4] ;  /* 0x0001c40001de7983 */ /* 0x000f280000300800 */
[----:B------:R-:W4:Y:S04]  /*cb60*/  LDL.LU R223, [R1+0x1f4] ;  /* 0x0001f40001df7983 */ /* 0x000f280000300800 */
[----:B------:R-:W4:Y:S04]  /*cb70*/  LDL.LU R220, [R1+0x1f8] ;  /* 0x0001f80001dc7983 */ /* 0x000f280000300800 */
[----:B------:R-:W4:Y:S04]  /*cb80*/  LDL.LU R221, [R1+0x1fc] ;  /* 0x0001fc0001dd7983 */ /* 0x000f280000300800 */
[----:B------:R-:W4:Y:S04]  /*cb90*/  LDL.LU R218, [R1+0x1c8] ;  /* 0x0001c80001da7983 */ /* 0x000f280000300800 */
[----:B------:R-:W4:Y:S01]  /*cba0*/  LDL.LU R219, [R1+0x200] ;  /* 0x0002000001db7983 */ /* 0x000f220000300800 */
[----:B------:R-:W-:-:S03]  /*cbb0*/  IMAD R73, R214, 0xc, RZ ;  /* 0x0000000cd6497824 */ /* 0x000fc600078e02ff */
[----:B------:R-:W-:Y:S04]  /*cbc0*/  STL [R1+0x320], R71 ;  /* 0x0003204701007387 */ /* 0x000fe80000100800 */
[----:B------:R-:W-:Y:S04]  /*cbd0*/  STL [R1+0x31c], R70 ;  /* 0x00031c4601007387 */ /* 0x000fe80000100800 */
[----:B------:R-:W-:Y:S04]  /*cbe0*/  STL [R1+0x318], R69 ;  /* 0x0003184501007387 */ /* 0x000fe80000100800 */
[----:B------:R1:W-:Y:S01]  /*cbf0*/  STL [R1+0x314], R68 ;  /* 0x0003144401007387 */ /* 0x0003e20000100800 */
[----:B-----5:R-:W-:-:S03]  /*cc00*/  SHF.R.S32.HI R207, RZ, 0x1f, R77 ;  /* 0x0000001fffcf7819 */ /* 0x020fc6000001144d */
[----:B------:R1:W-:Y:S04]  /*cc10*/  STL [R1+0x310], R3 ;  /* 0x0003100301007387 */ /* 0x0003e80000100800 */
[----:B------:R1:W-:Y:S04]  /*cc20*/  STL [R1+0x30c], R0 ;  /* 0x00030c0001007387 */ /* 0x0003e80000100800 */
[----:B------:R-:W4:Y:S04]  /*cc30*/  LDL.LU R216, [R1+0x204] ;  /* 0x0002040001d87983 */ /* 0x000f280000300800 */
[----:B------:R-:W4:Y:S04]  /*cc40*/  LDL.LU R214, [R1+0x208] ;  /* 0x0002080001d67983 */ /* 0x000f280000300800 */
[----:B------:R-:W4:Y:S04]  /*cc50*/  LDL.LU R217, [R1+0x1cc] ;  /* 0x0001cc0001d97983 */ /* 0x000f280000300800 */
[----:B------:R-:W4:Y:S01]  /*cc60*/  LDL.LU R226, [R1+0x20c] ;  /* 0x00020c0001e27983 */ /* 0x000f220000300800 */
[----:B-1----:R-:W-:-:S04]  /*cc70*/  IMAD.WIDE.U32 R74, R79, 0xc, R74 ;  /* 0x0000000c4f4a7825 */ /* 0x002fc800078e004a */
[----:B------:R-:W-:Y:S01]  /*cc80*/  IMAD.WIDE.U32 R28, R72, 0xc, R28 ;  /* 0x0000000c481c7825 */ /* 0x000fe200078e001c */
[----:B--2---:R-:W-:-:S04]  /*cc90*/  IADD3 R111, P5, PT, R77, R215, RZ ;  /* 0x000000d74d6f7210 */ /* 0x004fc80007fbe0ff */
[----:B------:R-:W-:Y:S02]  /*cca0*/  LEA.HI.X.SX32 R117, R215, R207, 0x1, P5 ;  /* 0x000000cfd7757211 */ /* 0x000fe400028f0eff */
[----:B------:R-:W2:Y:S01]  /*ccb0*/  LDL.LU R215, [R1+0x210] ;  /* 0x0002100001d77983 */ /* 0x000ea20000300800 */
[C---:B---3--:R-:W-:Y:S02]  /*ccc0*/  IADD3 R105, P6, PT, R77.reuse, R227, RZ ;  /* 0x000000e34d697210 */ /* 0x048fe40007fde0ff */
[C---:B----4-:R-:W-:Y:S02]  /*ccd0*/  IADD3 R99, P1, PT, R77.reuse, R224, RZ ;  /* 0x000000e04d637210 */ /* 0x050fe40007f3e0ff */
[----:B------:R-:W-:Y:S02]  /*cce0*/  IADD3 R93, P4, PT, R77, R225, RZ ;  /* 0x000000e14d5d7210 */ /* 0x000fe40007f9e0ff */
[-C--:B------:R-:W-:Y:S02]  /*ccf0*/  LEA.HI.X.SX32 R115, R227, R207.reuse, 0x1, P6 ;  /* 0x000000cfe3737211 */ /* 0x080fe400030f0eff */
[----:B------:R-:W-:Y:S01]  /*cd00*/  IADD3 R89, P5, PT, R77, R222, RZ ;  /* 0x000000de4d597210 */ /* 0x000fe20007fbe0ff */
[----:B------:R-:W3:Y:S01]  /*cd10*/  LDL.LU R227, [R1+0x214] ;  /* 0x0002140001e37983 */ /* 0x000ee20000300800 */
[----:B------:R-:W-:-:S02]  /*cd20*/  LEA.HI.X.SX32 R113, R224, R207, 0x1, P1 ;  /* 0x000000cfe0717211 */ /* 0x000fc400008f0eff */
[----:B------:R-:W-:Y:S01]  /*cd30*/  IADD3 R85, P6, PT, R77, R223, RZ ;  /* 0x000000df4d557210 */ /* 0x000fe20007fde0ff */
[----:B------:R-:W4:Y:S01]  /*cd40*/  LDL.LU R224, [R1+0x1d0] ;  /* 0x0001d00001e07983 */ /* 0x000f220000300800 */
[-C--:B------:R-:W-:Y:S02]  /*cd50*/  LEA.HI.X.SX32 R109, R225, R207.reuse, 0x1, P4 ;  /* 0x000000cfe16d7211 */ /* 0x080fe400020f0eff */
[C---:B------:R-:W-:Y:S01]  /*cd60*/  IADD3 R81, P1, PT, R77.reuse, R220, RZ ;  /* 0x000000dc4d517210 */ /* 0x040fe20007f3e0ff */
[----:B------:R-:W4:Y:S01]  /*cd70*/  LDL.LU R225, [R1+0x218] ;  /* 0x0002180001e17983 */ /* 0x000f220000300800 */
[----:B------:R-:W-:Y:S02]  /*cd80*/  LEA.HI.X.SX32 R107, R222, R207, 0x1, P5 ;  /* 0x000000cfde6b7211 */ /* 0x000fe400028f0eff */
[----:B------:R-:W-:Y:S01]  /*cd90*/  IADD3 R67, P4, PT, R77, R221, RZ ;  /* 0x000000dd4d437210 */ /* 0x000fe20007f9e0ff */
[----:B------:R-:W4:Y:S01]  /*cda0*/  LDL.LU R222, [R1+0x21c] ;  /* 0x00021c0001de7983 */ /* 0x000f220000300800 */
[----:B------:R-:W-:-:S02]  /*cdb0*/  LEA.HI.X.SX32 R103, R223, R207, 0x1, P6 ;  /* 0x000000cfdf677211 */ /* 0x000fc400030f0eff */
[C---:B------:R-:W-:Y:S01]  /*cdc0*/  IADD3 R65, P5, PT, R77.reuse, R218, RZ ;  /* 0x000000da4d417210 */ /* 0x040fe20007fbe0ff */
[----:B------:R-:W4:Y:S01]  /*cdd0*/  LDL.LU R223, [R1+0x220] ;  /* 0x0002200001df7983 */ /* 0x000f220000300800 */
[----:B------:R-:W-:Y:S02]  /*cde0*/  LEA.HI.X.SX32 R101, R220, R207, 0x1, P1 ;  /* 0x000000cfdc657211 */ /* 0x000fe400008f0eff */
[----:B------:R-:W-:Y:S01]  /*cdf0*/  IADD3 R63, P6, PT, R77, R219, RZ ;  /* 0x000000db4d3f7210 */ /* 0x000fe20007fde0ff */
[----:B------:R-:W4:Y:S01]  /*ce00*/  LDL.LU R220, [R1+0x1d4] ;  /* 0x0001d40001dc7983 */ /* 0x000f220000300800 */
[-C--:B------:R-:W-:Y:S02]  /*ce10*/  LEA.HI.X.SX32 R97, R221, R207.reuse, 0x1, P4 ;  /* 0x000000cfdd617211 */ /* 0x080fe400020f0eff */
[-C--:B------:R-:W-:Y:S01]  /*ce20*/  LEA.HI.X.SX32 R95, R218, R207.reuse, 0x1, P5 ;  /* 0x000000cfda5f7211 */ /* 0x080fe200028f0eff */
[----:B------:R-:W4:Y:S01]  /*ce30*/  LDL.LU R221, [R1+0x224] ;  /* 0x0002240001dd7983 */ /* 0x000f220000300800 */
[----:B------:R-:W-:-:S03]  /*ce40*/  LEA.HI.X.SX32 R91, R219, R207, 0x1, P6 ;  /* 0x000000cfdb5b7211 */ /* 0x000fc600030f0eff */
[----:B------:R-:W4:Y:S04]  /*ce50*/  LDL.LU R218, [R1+0x228] ;  /* 0x0002280001da7983 */ /* 0x000f280000300800 */
[----:B------:R-:W4:Y:S01]  /*ce60*/  LDL.LU R219, [R1+0x22c] ;  /* 0x00022c0001db7983 */ /* 0x000f220000300800 */
[C---:B------:R-:W-:Y:S02]  /*ce70*/  IADD3 R61, P1, PT, R77.reuse, R216, RZ ;  /* 0x000000d84d3d7210 */ /* 0x040fe40007f3e0ff */
[C---:B------:R-:W-:Y:S02]  /*ce80*/  IADD3 R59, P4, PT, R77.reuse, R214, RZ ;  /* 0x000000d64d3b7210 */ /* 0x040fe40007f9e0ff */
[----:B------:R-:W-:Y:S02]  /*ce90*/  LEA.HI.X.SX32 R87, R216, R207, 0x1, P1 ;  /* 0x000000cfd8577211 */ /* 0x000fe400008f0eff */
[----:B------:R-:W-:Y:S01]  /*cea0*/  IADD3 R57, P5, PT, R77, R217, RZ ;  /* 0x000000d94d397210 */ /* 0x000fe20007fbe0ff */
[----:B------:R-:W4:Y:S01]  /*ceb0*/  LDL.LU R216, [R1+0x1d8] ;  /* 0x0001d80001d87983 */ /* 0x000f220000300800 */
[----:B------:R-:W-:-:S03]  /*cec0*/  LEA.HI.X.SX32 R83, R214, R207, 0x1, P4 ;  /* 0x000000cfd6537211 */ /* 0x000fc600020f0eff */
[----:B------:R-:W4:Y:S01]  /*ced0*/  LDL.LU R214, [R1+0x230] ;  /* 0x0002300001d67983 */ /* 0x000f220000300800 */
[----:B------:R-:W-:-:S03]  /*cee0*/  LEA.HI.X.SX32 R79, R217, R207, 0x1, P5 ;  /* 0x000000cfd94f7211 */ /* 0x000fc600028f0eff */
[----:B------:R-:W4:Y:S04]  /*cef0*/  LDL.LU R217, [R1+0x234] ;  /* 0x0002340001d97983 */ /* 0x000f280000300800 */
[----:B------:R-:W4:Y:S01]  /*cf00*/  LDL.LU R205, [R1+0x238] ;  /* 0x0002380001cd7983 */ /* 0x000f220000300800 */
[----:B--2---:R-:W-:-:S04]  /*cf10*/  IADD3 R53, P1, PT, R77, R215, RZ ;  /* 0x000000d74d357210 */ /* 0x004fc80007f3e0ff */
[----:B------:R-:W-:Y:S02]  /*cf20*/  LEA.HI.X.SX32 R64, R215, R207, 0x1, P1 ;  /* 0x000000cfd7407211 */ /* 0x000fe400008f0eff */
[----:B------:R-:W2:Y:S01]  /*cf30*/  LDL.LU R215, [R1+0x1dc] ;  /* 0x0001dc0001d77983 */ /* 0x000ea20000300800 */
[C---:B------:R-:W-:Y:S02]  /*cf40*/  IADD3 R55, P6, PT, R77.reuse, R226, RZ ;  /* 0x000000e24d377210 */ /* 0x040fe40007fde0ff */
[C---:B---3--:R-:W-:Y:S02]  /*cf50*/  IADD3 R51, P4, PT, R77.reuse, R227, RZ ;  /* 0x000000e34d337210 */ /* 0x048fe40007f9e0ff */
[-C--:B------:R-:W-:Y:S02]  /*cf60*/  LEA.HI.X.SX32 R66, R226, R207.reuse, 0x1, P6 ;  /* 0x000000cfe2427211 */ /* 0x080fe400030f0eff */
[----:B----4-:R-:W-:Y:S01]  /*cf70*/  IADD3 R49, P5, PT, R77, R224, RZ ;  /* 0x000000e04d317210 */ /* 0x010fe20007fbe0ff */
[----:B------:R-:W3:Y:S01]  /*cf80*/  LDL.LU R226, [R1+0x23c] ;  /* 0x00023c0001e27983 */ /* 0x000ee20000300800 */
[----:B------:R-:W-:-:S02]  /*cf90*/  LEA.HI.X.SX32 R62, R227, R207, 0x1, P4 ;  /* 0x000000cfe33e7211 */ /* 0x000fc400020f0eff */
[C---:B------:R-:W-:Y:S01]  /*cfa0*/  IADD3 R47, P6, PT, R77.reuse, R225, RZ ;  /* 0x000000e14d2f7210 */ /* 0x040fe20007fde0ff */
[----:B------:R-:W4:Y:S01]  /*cfb0*/  LDL.LU R227, [R1+0x240] ;  /* 0x0002400001e37983 */ /* 0x000f220000300800 */
[-C--:B------:R-:W-:Y:S02]  /*cfc0*/  LEA.HI.X.SX32 R60, R224, R207.reuse, 0x1, P5 ;  /* 0x000000cfe03c7211 */ /* 0x080fe400028f0eff */
[----:B------:R-:W-:Y:S01]  /*cfd0*/  IADD3 R45, P1, PT, R77, R222, RZ ;  /* 0x000000de4d2d7210 */ /* 0x000fe20007f3e0ff */
[----:B------:R-:W4:Y:S01]  /*cfe0*/  LDL.LU R224, [R1+0x244] ;  /* 0x0002440001e07983 */ /* 0x000f220000300800 */
[----:B------:R-:W-:Y:S02]  /*cff0*/  LEA.HI.X.SX32 R58, R225, R207, 0x1, P6 ;  /* 0x000000cfe13a7211 */ /* 0x000fe400030f0eff */
[----:B------:R-:W-:Y:S01]  /*d000*/  IADD3 R43, P4, PT, R77, R223, RZ ;  /* 0x000000df4d2b7210 */ /* 0x000fe20007f9e0ff */
[----:B------:R-:W4:Y:S01]  /*d010*/  LDL.LU R225, [R1+0x1e0] ;  /* 0x0001e00001e17983 */ /* 0x000f220000300800 */
[----:B------:R-:W-:-:S02]  /*d020*/  LEA.HI.X.SX32 R56, R222, R207, 0x1, P1 ;  /* 0x000000cfde387211 */ /* 0x000fc400008f0eff */
[----:B------:R-:W-:Y:S01]  /*d030*/  IADD3 R41, P5, PT, R77, R220, RZ ;  /* 0x000000dc4d297210 */ /* 0x000fe20007fbe0ff */
[----:B------:R-:W4:Y:S01]  /*d040*/  LDL.LU R222, [R1+0x248] ;  /* 0x0002480001de7983 */ /* 0x000f220000300800 */
[----:B------:R-:W-:Y:S02]  /*d050*/  LEA.HI.X.SX32 R54, R223, R207, 0x1, P4 ;  /* 0x000000cfdf367211 */ /* 0x000fe400020f0eff */
[C---:B------:R-:W-:Y:S01]  /*d060*/  IADD3 R39, P6, PT, R77.reuse, R221, RZ ;  /* 0x000000dd4d277210 */ /* 0x040fe20007fde0ff */
[----:B------:R-:W4:Y:S01]  /*d070*/  LDL.LU R223, [R1+0x24c] ;  /* 0x00024c0001df7983 */ /* 0x000f220000300800 */
[-C--:B------:R-:W-:Y:S02]  /*d080*/  LEA.HI.X.SX32 R52, R220, R207.reuse, 0x1, P5 ;  /* 0x000000cfdc347211 */ /* 0x080fe400028f0eff */
[----:B------:R-:W-:Y:S01]  /*d090*/  IADD3 R37, P1, PT, R77, R218, RZ ;  /* 0x000000da4d257210 */ /* 0x000fe20007f3e0ff */
[----:B------:R-:W4:Y:S01]  /*d0a0*/  LDL.LU R220, [R1+0x250] ;  /* 0x0002500001dc7983 */ /* 0x000f220000300800 */
[----:B------:R-:W-:-:S02]  /*d0b0*/  LEA.HI.X.SX32 R50, R221, R207, 0x1, P6 ;  /* 0x000000cfdd327211 */ /* 0x000fc400030f0eff */
[----:B------:R-:W-:Y:S01]  /*d0c0*/  IADD3 R35, P4, PT, R77, R219, RZ ;  /* 0x000000db4d237210 */ /* 0x000fe20007f9e0ff */
[----:B------:R-:W4:Y:S01]  /*d0d0*/  LDL.LU R221, [R1+0x254] ;  /* 0x0002540001dd7983 */ /* 0x000f220000300800 */
[-C--:B------:R-:W-:Y:S02]  /*d0e0*/  LEA.HI.X.SX32 R48, R218, R207.reuse, 0x1, P1 ;  /* 0x000000cfda307211 */ /* 0x080fe400008f0eff */
[----:B------:R-:W-:Y:S01]  /*d0f0*/  LEA.HI.X.SX32 R46, R219, R207, 0x1, P4 ;  /* 0x000000cfdb2e7211 */ /* 0x000fe200020f0eff */
[----:B------:R-:W4:Y:S04]  /*d100*/  LDL.LU R218, [R1+0x258] ;  /* 0x0002580001da7983 */ /* 0x000f280000300800 */
[----:B------:R-:W4:Y:S01]  /*d110*/  LDL.LU R219, [R1+0x25c] ;  /* 0x00025c0001db7983 */ /* 0x000f220000300800 */
[----:B------:R-:W-:-:S02]  /*d120*/  IADD3 R33, P5, PT, R77, R216, RZ ;  /* 0x000000d84d217210 */ /* 0x000fc40007fbe0ff */
[C---:B------:R-:W-:Y:S02]  /*d130*/  IADD3 R31, P6, PT, R77.reuse, R214, RZ ;  /* 0x000000d64d1f7210 */ /* 0x040fe40007fde0ff */
[----:B------:R-:W-:Y:S02]  /*d140*/  LEA.HI.X.SX32 R44, R216, R207, 0x1, P5 ;  /* 0x000000cfd82c7211 */ /* 0x000fe400028f0eff */
[----:B------:R-:W-:Y:S01]  /*d150*/  IADD3 R27, P1, PT, R77, R217, RZ ;  /* 0x000000d94d1b7210 */ /* 0x000fe20007f3e0ff */
[----:B------:R-:W4:Y:S01]  /*d160*/  LDL.LU R216, [R1+0x260] ;  /* 0x0002600001d87983 */ /* 0x000f220000300800 */
[----:B------:R-:W-:-:S03]  /*d170*/  LEA.HI.X.SX32 R42, R214, R207, 0x1, P6 ;  /* 0x000000cfd62a7211 */ /* 0x000fc600030f0eff */
[----:B------:R-:W4:Y:S01]  /*d180*/  LDL.LU R214, [R1+0x1ec] ;  /* 0x0001ec0001d67983 */ /* 0x000f220000300800 */
[----:B------:R-:W-:Y:S02]  /*d190*/  LEA.HI.X.SX32 R40, R217, R207, 0x1, P1 ;  /* 0x000000cfd9287211 */ /* 0x000fe400008f0eff */
[----:B------:R-:W-:Y:S01]  /*d1a0*/  IADD3 R25, P4, PT, R77, R205, RZ ;  /* 0x000000cd4d197210 */ /* 0x000fe20007f9e0ff */
[----:B------:R-:W4:Y:S03]  /*d1b0*/  LDL.LU R217, [R1+0x264] ;  /* 0x0002640001d97983 */ /* 0x000f260000300800 */
[----:B------:R-:W-:Y:S02]  /*d1c0*/  LEA.HI.X.SX32 R38, R205, R207, 0x1, P4 ;  /* 0x000000cfcd267211 */ /* 0x000fe400020f0eff */
[----:B--2---:R-:W-:-:S04]  /*d1d0*/  IADD3 R23, P5, PT, R77, R215, RZ ;  /* 0x000000d74d177210 */ /* 0x004fc80007fbe0ff */
[----:B------:R-:W-:Y:S02]  /*d1e0*/  LEA.HI.X.SX32 R36, R215, R207, 0x1, P5 ;  /* 0x000000cfd7247211 */ /* 0x000fe400028f0eff */
[----:B------:R-:W2:Y:S04]  /*d1f0*/  LDL.LU R215, [R1+0x268] ;  /* 0x0002680001d77983 */ /* 0x000ea80000300800 */
[----:B------:R-:W2:Y:S04]  /*d200*/  LDL.LU R204, [R1+0x26c] ;  /* 0x00026c0001cc7983 */ /* 0x000ea80000300800 */
[----:B------:R-:W2:Y:S01]  /*d210*/  LDL.LU R205, [R1+0x270] ;  /* 0x0002700001cd7983 */ /* 0x000ea20000300800 */
[----:B---3--:R-:W-:-:S02]  /*d220*/  IADD3 R21, P6, PT, R77, R226, RZ ;  /* 0x000000e24d157210 */ /* 0x008fc40007fde0ff */
[C---:B----4-:R-:W-:Y:S01]  /*d230*/  IADD3 R19, P1, PT, R77.reuse, R227, RZ ;  /* 0x000000e34d137210 */ /* 0x050fe20007f3e0ff */
[----:B------:R-:W3:Y:S01]  /*d240*/  LDL.LU R229, [R1+0x278] ;  /* 0x0002780001e57983 */ /* 0x000ee20000300800 */
[C---:B------:R-:W-:Y:S02]  /*d250*/  IADD3 R17, P4, PT, R77.reuse, R224, RZ ;  /* 0x000000e04d117210 */ /* 0x040fe40007f9e0ff */
[C---:B------:R-:W-:Y:S02]  /*d260*/  IADD3 R15, P5, PT, R77.reuse, R225, RZ ;  /* 0x000000e14d0f7210 */ /* 0x040fe40007fbe0ff */
[-C--:B------:R-:W-:Y:S02]  /*d270*/  LEA.HI.X.SX32 R34, R226, R207.reuse, 0x1, P6 ;  /* 0x000000cfe2227211 */ /* 0x080fe400030f0eff */
[----:B------:R-:W-:Y:S01]  /*d280*/  IADD3 R13, P6, PT, R77, R222, RZ ;  /* 0x000000de4d0d7210 */ /* 0x000fe20007fde0ff */
[----:B------:R-:W4:Y:S01]  /*d290*/  LDL.LU R226, [R1+0x27c] ;  /* 0x00027c0001e27983 */ /* 0x000f220000300800 */
[----:B------:R-:W-:-:S02]  /*d2a0*/  LEA.HI.X.SX32 R30, R224, R207, 0x1, P4 ;  /* 0x000000cfe01e7211 */ /* 0x000fc400020f0eff */
[-C--:B------:R-:W-:Y:S02]  /*d2b0*/  LEA.HI.X.SX32 R32, R227, R207.reuse, 0x1, P1 ;  /* 0x000000cfe3207211 */ /* 0x080fe400008f0eff */
[----:B------:R-:W-:Y:S01]  /*d2c0*/  LEA.HI.X.SX32 R26, R225, R207, 0x1, P5 ;  /* 0x000000cfe11a7211 */ /* 0x000fe200028f0eff */
[----:B------:R-:W4:Y:S01]  /*d2d0*/  LDL.LU R227, [R1+0x280] ;  /* 0x0002800001e37983 */ /* 0x000f220000300800 */
[C---:B------:R-:W-:Y:S02]  /*d2e0*/  IADD3 R10, P4, PT, R77.reuse, R220, RZ ;  /* 0x000000dc4d0a7210 */ /* 0x040fe40007f9e0ff */
[C---:B------:R-:W-:Y:S01]  /*d2f0*/  IADD3 R12, P1, PT, R77.reuse, R223, RZ ;  /* 0x000000df4d0c7210 */ /* 0x040fe20007f3e0ff */
[----:B------:R-:W4:Y:S01]  /*d300*/  LDL.LU R224, [R1+0x274] ;  /* 0x0002740001e07983 */ /* 0x000f220000300800 */
[C---:B------:R-:W-:Y:S02]  /*d310*/  IADD3 R8, P5, PT, R77.reuse, R221, RZ ;  /* 0x000000dd4d087210 */ /* 0x040fe40007fbe0ff */
[----:B------:R-:W-:Y:S01]  /*d320*/  LEA.HI.X.SX32 R24, R222, R207, 0x1, P6 ;  /* 0x000000cfde187211 */ /* 0x000fe200030f0eff */
[----:B------:R-:W4:Y:S01]  /*d330*/  LDL.LU R225, [R1+0x284] ;  /* 0x0002840001e17983 */ /* 0x000f220000300800 */
[----:B------:R-:W-:-:S02]  /*d340*/  IADD3 R7, P6, PT, R77, R218, RZ ;  /* 0x000000da4d077210 */ /* 0x000fc40007fde0ff */
[-C--:B------:R-:W-:Y:S01]  /*d350*/  LEA.HI.X.SX32 R20, R220, R207.reuse, 0x1, P4 ;  /* 0x000000cfdc147211 */ /* 0x080fe200020f0eff */
[----:B------:R-:W4:Y:S01]  /*d360*/  LDL.LU R222, [R1+0x288] ;  /* 0x0002880001de7983 */ /* 0x000f220000300800 */
[-C--:B------:R-:W-:Y:S02]  /*d370*/  LEA.HI.X.SX32 R22, R223, R207.reuse, 0x1, P1 ;  /* 0x000000cfdf167211 */ /* 0x080fe400008f0eff */
[----:B------:R-:W-:Y:S01]  /*d380*/  LEA.HI.X.SX32 R18, R221, R207, 0x1, P5 ;  /* 0x000000cfdd127211 */ /* 0x000fe200028f0eff */
[----:B------:R-:W4:Y:S01]  /*d390*/  LDL.LU R223, [R1+0x28c] ;  /* 0x00028c0001df7983 */ /* 0x000f220000300800 */
[----:B------:R-:W-:Y:S02]  /*d3a0*/  IADD3 R6, P1, PT, R77, R219, RZ ;  /* 0x000000db4d067210 */ /* 0x000fe40007f3e0ff */
[-C--:B------:R-:W-:Y:S01]  /*d3b0*/  LEA.HI.X.SX32 R16, R218, R207.reuse, 0x1, P6 ;  /* 0x000000cfda107211 */ /* 0x080fe200030f0eff */
[----:B------:R-:W4:Y:S01]  /*d3c0*/  LDL.LU R220, [R1+0x294] ;  /* 0x0002940001dc7983 */ /* 0x000f220000300800 */
[----:B------:R-:W-:-:S03]  /*d3d0*/  LEA.HI.X.SX32 R14, R219, R207, 0x1, P1 ;  /* 0x000000cfdb0e7211 */ /* 0x000fc600008f0eff */
        /* <DEDUP_REMOVED lines=10> */
[----:B------:R-:W4:Y:S04]  /*d480*/  LDL.LU R219, [R1+0x2a4] ;  /* 0x0002a40001db7983 */ /* 0x000f280000300800 */
[----:B------:R-:W4:Y:S01]  /*d490*/  LDL.LU R217, [R1+0x2a8] ;  /* 0x0002a80001d97983 */ /* 0x000f220000300800 */
[C---:B--2---:R-:W-:Y:S02]  /*d4a0*/  IADD3 R248, P1, PT, R77.reuse, R215, RZ ;  /* 0x000000d74df87210 */ /* 0x044fe40007f3e0ff */
[----:B------:R-:W-:-:S02]  /*d4b0*/  IADD3 R246, P4, PT, R77, R204, RZ ;  /* 0x000000cc4df67210 */ /* 0x000fc40007f9e0ff */
[----:B------:R-:W-:Y:S02]  /*d4c0*/  LEA.HI.X.SX32 R249, R215, R207, 0x1, P1 ;  /* 0x000000cfd7f97211 */ /* 0x000fe400008f0eff */
[----:B------:R-:W-:Y:S01]  /*d4d0*/  IADD3 R244, P5, PT, R77, R205, RZ ;  /* 0x000000cd4df47210 */ /* 0x000fe20007fbe0ff */
[----:B------:R-:W2:Y:S01]  /*d4e0*/  LDL.LU R215, [R1+0x2ac] ;  /* 0x0002ac0001d77983 */ /* 0x000ea20000300800 */
[----:B------:R-:W-:-:S03]  /*d4f0*/  LEA.HI.X.SX32 R247, R204, R207, 0x1, P4 ;  /* 0x000000cfccf77211 */ /* 0x000fc600020f0eff */
[----:B------:R-:W2:Y:S01]  /*d500*/  LDL.LU R202, [R1+0x2b0] ;  /* 0x0002b00001ca7983 */ /* 0x000ea20000300800 */
[----:B------:R-:W-:-:S03]  /*d510*/  LEA.HI.X.SX32 R245, R205, R207, 0x1, P5 ;  /* 0x000000cfcdf57211 */ /* 0x000fc600028f0eff */
[----:B------:R-:W2:Y:S04]  /*d520*/  LDL.LU R203, [R1+0x2b4] ;  /* 0x0002b40001cb7983 */ /* 0x000ea80000300800 */
[----:B------:R-:W2:Y:S04]  /*d530*/  LDL.LU R204, [R1+0x2b8] ;  /* 0x0002b80001cc7983 */ /* 0x000ea80000300800 */
[----:B------:R-:W2:Y:S01]  /*d540*/  LDL.LU R205, [R1+0x2bc] ;  /* 0x0002bc0001cd7983 */ /* 0x000ea20000300800 */
[C---:B---3--:R-:W-:Y:S02]  /*d550*/  IADD3 R242, P6, PT, R77.reuse, R229, RZ ;  /* 0x000000e54df27210 */ /* 0x048fe40007fde0ff */
[----:B----4-:R-:W-:-:S02]  /*d560*/  IADD3 R240, P1, PT, R77, R226, RZ ;  /* 0x000000e24df07210 */ /* 0x010fc40007f3e0ff */
[----:B------:R-:W-:Y:S02]  /*d570*/  IADD3 R238, P4, PT, R77, R227, RZ ;  /* 0x000000e34dee7210 */ /* 0x000fe40007f9e0ff */
[-C--:B------:R-:W-:Y:S02]  /*d580*/  LEA.HI.X.SX32 R243, R229, R207.reuse, 0x1, P6 ;  /* 0x000000cfe5f37211 */ /* 0x080fe400030f0eff */
[----:B------:R-:W-:Y:S02]  /*d590*/  LEA.HI.X.SX32 R241, R226, R207, 0x1, P1 ;  /* 0x000000cfe2f17211 */ /* 0x000fe400008f0eff */
[C---:B------:R-:W-:Y:S02]  /*d5a0*/  IADD3 R236, P5, PT, R77.reuse, R224, RZ ;  /* 0x000000e04dec7210 */ /* 0x040fe40007fbe0ff */
[C---:B------:R-:W-:Y:S02]  /*d5b0*/  IADD3 R234, P6, PT, R77.reuse, R225, RZ ;  /* 0x000000e14dea7210 */ /* 0x040fe40007fde0ff */
[----:B------:R-:W-:-:S02]  /*d5c0*/  IADD3 R232, P1, PT, R77, R222, RZ ;  /* 0x000000de4de87210 */ /* 0x000fc40007f3e0ff */
[----:B------:R-:W-:Y:S02]  /*d5d0*/  LEA.HI.X.SX32 R239, R227, R207, 0x1, P4 ;  /* 0x000000cfe3ef7211 */ /* 0x000fe400020f0eff */
[----:B------:R-:W-:Y:S02]  /*d5e0*/  IADD3 R230, P4, PT, R77, R223, RZ ;  /* 0x000000df4de67210 */ /* 0x000fe40007f9e0ff */
[-C--:B------:R-:W-:Y:S02]  /*d5f0*/  LEA.HI.X.SX32 R237, R224, R207.reuse, 0x1, P5 ;  /* 0x000000cfe0ed7211 */ /* 0x080fe400028f0eff */
[-C--:B------:R-:W-:Y:S02]  /*d600*/  LEA.HI.X.SX32 R235, R225, R207.reuse, 0x1, P6 ;  /* 0x000000cfe1eb7211 */ /* 0x080fe400030f0eff */
[----:B------:R-:W-:Y:S02]  /*d610*/  LEA.HI.X.SX32 R233, R222, R207, 0x1, P1 ;  /* 0x000000cfdee97211 */ /* 0x000fe400008f0eff */
[----:B------:R-:W-:-:S02]  /*d620*/  IADD3 R228, P5, PT, R77, R220, RZ ;  /* 0x000000dc4de47210 */ /* 0x000fc40007fbe0ff */
[----:B------:R-:W-:Y:S02]  /*d630*/  IADD3 R226, P6, PT, R77, R218, RZ ;  /* 0x000000da4de27210 */ /* 0x000fe40007fde0ff */
[-C--:B------:R-:W-:Y:S02]  /*d640*/  LEA.HI.X.SX32 R231, R223, R207.reuse, 0x1, P4 ;  /* 0x000000cfdfe77211 */ /* 0x080fe400020f0eff */
[-C--:B------:R-:W-:Y:S02]  /*d650*/  LEA.HI.X.SX32 R229, R220, R207.reuse, 0x1, P5 ;  /* 0x000000cfdce57211 */ /* 0x080fe400028f0eff */
[----:B------:R-:W-:Y:S02]  /*d660*/  LEA.HI.X.SX32 R227, R218, R207, 0x1, P6 ;  /* 0x000000cfdae37211 */ /* 0x000fe400030f0eff */
[C---:B------:R-:W-:Y:S02]  /*d670*/  IADD3 R224, P1, PT, R77.reuse, R216, RZ ;  /* 0x000000d84de07210 */ /* 0x040fe40007f3e0ff */
[----:B------:R-:W-:-:S02]  /*d680*/  IADD3 R222, P4, PT, R77, R214, RZ ;  /* 0x000000d64dde7210 */ /* 0x000fc40007f9e0ff */
[----:B------:R-:W-:Y:S02]  /*d690*/  LEA.HI.X.SX32 R225, R216, R207, 0x1, P1 ;  /* 0x000000cfd8e17211 */ /* 0x000fe400008f0eff */
[C---:B------:R-:W-:Y:S02]  /*d6a0*/  IADD3 R220, P5, PT, R77.reuse, R221, RZ ;  /* 0x000000dd4ddc7210 */ /* 0x040fe40007fbe0ff */
[----:B------:R-:W-:Y:S02]  /*d6b0*/  LEA.HI.X.SX32 R223, R214, R207, 0x1, P4 ;  /* 0x000000cfd6df7211 */ /* 0x000fe400020f0eff */
[C---:B------:R-:W-:Y:S02]  /*d6c0*/  IADD3 R218, P6, PT, R77.reuse, R219, RZ ;  /* 0x000000db4dda7210 */ /* 0x040fe40007fde0ff */
[----:B------:R-:W-:Y:S02]  /*d6d0*/  IADD3 R216, P1, PT, R77, R217, RZ ;  /* 0x000000d94dd87210 */ /* 0x000fe40007f3e0ff */
[----:B------:R-:W-:-:S02]  /*d6e0*/  LEA.HI.X.SX32 R221, R221, R207, 0x1, P5 ;  /* 0x000000cfdddd7211 */ /* 0x000fc400028f0eff */
[-C--:B------:R-:W-:Y:S02]  /*d6f0*/  LEA.HI.X.SX32 R219, R219, R207.reuse, 0x1, P6 ;  /* 0x000000cfdbdb7211 */ /* 0x080fe400030f0eff */
[----:B------:R-:W-:Y:S01]  /*d700*/  LEA.HI.X.SX32 R217, R217, R207, 0x1, P1 ;  /* 0x000000cfd9d97211 */ /* 0x000fe200008f0eff */
[C---:B------:R-:W-:Y:S02]  /*d710*/  IMAD R197, R78.reuse, 0x3b, RZ ;  /* 0x0000003b4ec57824 */ /* 0x040fe400078e02ff */
[C---:B------:R-:W-:Y:S02]  /*d720*/  IMAD R187, R78.reuse, 0x3a, RZ ;  /* 0x0000003a4ebb7824 */ /* 0x040fe400078e02ff */
[C---:B------:R-:W-:Y:S02]  /*d730*/  IMAD R192, R78.reuse, 0x3d, RZ ;  /* 0x0000003d4ec07824 */ /* 0x040fe400078e02ff */
[----:B------:R-:W-:Y:S02]  /*d740*/  IMAD R186, R78, 0x37, RZ ;  /* 0x000000374eba7824 */ /* 0x000fe400078e02ff */
[----:B------:R-:W-:-:S02]  /*d750*/  IMAD R119, R4, 0xc, RZ ;  /* 0x0000000c04777824 */ /* 0x000fc400078e02ff */
[C---:B------:R-:W-:Y:S02]  /*d760*/  IMAD R199, R78.reuse, 0x3c, RZ ;  /* 0x0000003c4ec77824 */ /* 0x040fe400078e02ff */
[C---:B------:R-:W-:Y:S02]  /*d770*/  IMAD R193, R78.reuse, 0x39, RZ ;  /* 0x000000394ec17824 */ /* 0x040fe400078e02ff */
[C---:B------:R-:W-:Y:S02]  /*d780*/  IMAD R185, R78.reuse, 0x36, RZ ;  /* 0x000000364eb97824 */ /* 0x040fe400078e02ff */
[C---:B------:R-:W-:Y:S02]  /*d790*/  IMAD R191, R78.reuse, 0x38, RZ ;  /* 0x000000384ebf7824 */ /* 0x040fe400078e02ff */
[----:B------:R-:W-:Y:S02]  /*d7a0*/  IMAD R182, R78, 0x35, RZ ;  /* 0x000000354eb67824 */ /* 0x000fe400078e02ff */
[----:B------:R-:W-:-:S02]  /*d7b0*/  IMAD.IADD R72, R29, 0x1, R119 ;  /* 0x000000011d487824 */ /* 0x000fc400078e0277 */
[----:B------:R-:W-:Y:S01]  /*d7c0*/  IMAD R183, R78, 0x34, RZ ;  /* 0x000000344eb77824 */ /* 0x000fe200078e02ff */
[C---:B--2---:R-:W-:Y:S02]  /*d7d0*/  IADD3 R214, P4, PT, R77.reuse, R215, RZ ;  /* 0x000000d74dd67210 */ /* 0x044fe40007f9e0ff */
[----:B------:R-:W-:Y:S02]  /*d7e0*/  IADD3 R212, P5, PT, R77, R202, RZ ;  /* 0x000000ca4dd47210 */ /* 0x000fe40007fbe0ff */
[----:B------:R-:W-:Y:S02]  /*d7f0*/  LEA.HI.X.SX32 R215, R215, R207, 0x1, P4 ;  /* 0x000000cfd7d77211 */ /* 0x000fe400020f0eff */
[C---:B------:R-:W-:Y:S02]  /*d800*/  IADD3 R210, P6, PT, R77.reuse, R203, RZ ;  /* 0x000000cb4dd27210 */ /* 0x040fe40007fde0ff */
[C---:B------:R-:W-:Y:S02]  /*d810*/  IADD3 R208, P1, PT, R77.reuse, R204, RZ ;  /* 0x000000cc4dd07210 */ /* 0x040fe40007f3e0ff */
[----:B------:R-:W-:-:S02]  /*d820*/  IADD3 R206, P4, PT, R77, R205, RZ ;  /* 0x000000cd4dce7210 */ /* 0x000fc40007f9e0ff */
[-C--:B------:R-:W-:Y:S02]  /*d830*/  LEA.HI.X.SX32 R213, R202, R207.reuse, 0x1, P5 ;  /* 0x000000cfcad57211 */ /* 0x080fe400028f0eff */
[-C--:B------:R-:W-:Y:S02]  /*d840*/  LEA.HI.X.SX32 R211, R203, R207.reuse, 0x1, P6 ;  /* 0x000000cfcbd37211 */ /* 0x080fe400030f0eff */
[-C--:B------:R-:W-:Y:S01]  /*d850*/  LEA.HI.X.SX32 R209, R204, R207.reuse, 0x1, P1 ;  /* 0x000000cfccd17211 */ /* 0x080fe200008f0eff */
[C---:B------:R-:W-:Y:S01]  /*d860*/  IMAD R203, R78.reuse, 0x3e, RZ ;  /* 0x0000003e4ecb7824 */ /* 0x040fe200078e02ff */
[----:B------:R-:W-:Y:S01]  /*d870*/  LEA.HI.X.SX32 R207, R205, R207, 0x1, P4 ;  /* 0x000000cfcdcf7211 */ /* 0x000fe200020f0eff */
[----:B------:R-:W-:Y:S02]  /*d880*/  IMAD R205, R78, 0x3f, RZ ;  /* 0x0000003f4ecd7824 */ /* 0x000fe400078e02ff */
[----:B------:R-:W-:Y:S01]  /*d890*/  IMAD.IADD R77, R75, 0x1, R73 ;  /* 0x000000014b4d7824 */ /* 0x000fe200078e0249 */
[----:B------:R-:W-:Y:S01]  /*d8a0*/  IADD3 R202, P5, PT, R76, R203, RZ ;  /* 0x000000cb4cca7210 */ /* 0x000fe20007fbe0ff */
[----:B------:R-:W-:Y:S01]  /*d8b0*/  IMAD.MOV.U32 R73, RZ, RZ, R28 ;  /* 0x000000ffff497224 */ /* 0x000fe200078e001c */
[----:B------:R-:W-:Y:S01]  /*d8c0*/  SHF.R.S32.HI R28, RZ, 0x1f, R76 ;  /* 0x0000001fff1c7819 */ /* 0x000fe2000001144c */
[----:B------:R-:W-:Y:S01]  /*d8d0*/  IMAD R181, R78, 0x1c, RZ ;  /* 0x0000001c4eb57824 */ /* 0x000fe200078e02ff */
[----:B------:R-:W-:Y:S01]  /*d8e0*/  IADD3 R204, P6, PT, R76, R205, RZ ;  /* 0x000000cd4ccc7210 */ /* 0x000fe20007fde0ff */
[----:B------:R-:W1:Y:S01]  /*d8f0*/  LDC R75, c[0x0][0x3a0] ;  /* 0x0000e800ff4b7b82 */ /* 0x000e620000000800 */
[----:B------:R-:W-:-:S02]  /*d900*/  LEA.HI.X.SX32 R203, R203, R28, 0x1, P5 ;  /* 0x0000001ccbcb7211 */ /* 0x000fc400028f0eff */
[-C--:B------:R-:W-:Y:S02]  /*d910*/  LEA.HI.X.SX32 R205, R205, R28.reuse, 0x1, P6 ;  /* 0x0000001ccdcd7211 */ /* 0x080fe400030f0eff */
[C---:B------:R-:W-:Y:S02]  /*d920*/  IADD3 R196, P6, PT, R76.reuse, R197, RZ ;  /* 0x000000c54cc47210 */ /* 0x040fe40007fde0ff */
[----:B------:R-:W-:Y:S02]  /*d930*/  IADD3 R194, P5, PT, R76, R187, RZ ;  /* 0x000000bb4cc27210 */ /* 0x000fe40007fbe0ff */
[-C--:B------:R-:W-:Y:S02]  /*d940*/  LEA.HI.X.SX32 R197, R197, R28.reuse, 0x1, P6 ;  /* 0x0000001cc5c57211 */ /* 0x080fe400030f0eff */
[----:B------:R-:W-:Y:S01]  /*d950*/  LEA.HI.X.SX32 R195, R187, R28, 0x1, P5 ;  /* 0x0000001cbbc37211 */ /* 0x000fe200028f0eff */
[----:B------:R-:W-:Y:S01]  /*d960*/  IMAD R187, R78, 0x33, RZ ;  /* 0x000000334ebb7824 */ /* 0x000fe200078e02ff */
[----:B------:R-:W-:-:S02]  /*d970*/  IADD3 R200, P1, PT, R76, R192, RZ ;  /* 0x000000c04cc87210 */ /* 0x000fc40007f3e0ff */
[----:B------:R-:W-:Y:S02]  /*d980*/  IADD3 R4, P6, PT, R76, R186, RZ ;  /* 0x000000ba4c047210 */ /* 0x000fe40007fde0ff */
[-C--:B------:R-:W-:Y:S02]  /*d990*/  LEA.HI.X.SX32 R201, R192, R28.reuse, 0x1, P1 ;  /* 0x0000001cc0c97211 */ /* 0x080fe400008f0eff */
[----:B------:R-:W-:Y:S01]  /*d9a0*/  LEA.HI.X.SX32 R189, R186, R28, 0x1, P6 ;  /* 0x0000001cbabd7211 */ /* 0x000fe200030f0eff */
[----:B------:R-:W-:Y:S01]  /*d9b0*/  IMAD R186, R78, 0x32, RZ ;  /* 0x000000324eba7824 */ /* 0x000fe200078e02ff */
[C---:B------:R-:W-:Y:S02]  /*d9c0*/  IADD3 R198, P4, PT, R76.reuse, R199, RZ ;  /* 0x000000c74cc67210 */ /* 0x040fe40007f9e0ff */
[C---:B------:R-:W-:Y:S02]  /*d9d0*/  IADD3 R192, P1, PT, R76.reuse, R193, RZ ;  /* 0x000000c14cc07210 */ /* 0x040fe40007f3e0ff */
[----:B------:R-:W-:-:S02]  /*d9e0*/  IADD3 R80, P5, PT, R76, R185, RZ ;  /* 0x000000b94c507210 */ /* 0x000fc40007fbe0ff */
[----:B------:R-:W-:Y:S02]  /*d9f0*/  IADD3 R86, P6, PT, R76, R187, RZ ;  /* 0x000000bb4c567210 */ /* 0x000fe40007fde0ff */
[-C--:B------:R-:W-:Y:S02]  /*da00*/  LEA.HI.X.SX32 R199, R199, R28.reuse, 0x1, P4 ;  /* 0x0000001cc7c77211 */ /* 0x080fe400020f0eff */
[-C--:B------:R-:W-:Y:S02]  /*da10*/  LEA.HI.X.SX32 R193, R193, R28.reuse, 0x1, P1 ;  /* 0x0000001cc1c17211 */ /* 0x080fe400008f0eff */
[-C--:B------:R-:W-:Y:S01]  /*da20*/  LEA.HI.X.SX32 R29, R185, R28.reuse, 0x1, P5 ;  /* 0x0000001cb91d7211 */ /* 0x080fe200028f0eff */
[C---:B------:R-:W-:Y:S01]  /*da30*/  IMAD R185, R78.reuse, 0x31, RZ ;  /* 0x000000314eb97824 */ /* 0x040fe200078e02ff */
[----:B------:R-:W-:Y:S01]  /*da40*/  LEA.HI.X.SX32 R123, R187, R28, 0x1, P6 ;  /* 0x0000001cbb7b7211 */ /* 0x000fe200030f0eff */
[----:B------:R-:W-:Y:S01]  /*da50*/  IMAD R187, R78, 0x2e, RZ ;  /* 0x0000002e4ebb7824 */ /* 0x000fe200078e02ff */
[----:B------:R-:W-:-:S02]  /*da60*/  IADD3 R190, P4, PT, R76, R191, RZ ;  /* 0x000000bf4cbe7210 */ /* 0x000fc40007f9e0ff */
[C---:B------:R-:W-:Y:S02]  /*da70*/  IADD3 R82, P1, PT, R76.reuse, R182, RZ ;  /* 0x000000b64c527210 */ /* 0x040fe40007f3e0ff */
[----:B------:R-:W-:Y:S02]  /*da80*/  IADD3 R88, P5, PT, R76, R186, RZ ;  /* 0x000000ba4c587210 */ /* 0x000fe40007fbe0ff */
[-C--:B------:R-:W-:Y:S02]  /*da90*/  LEA.HI.X.SX32 R191, R191, R28.reuse, 0x1, P4 ;  /* 0x0000001cbfbf7211 */ /* 0x080fe400020f0eff */
[-C--:B------:R-:W-:Y:S01]  /*daa0*/  LEA.HI.X.SX32 R119, R182, R28.reuse, 0x1, P1 ;  /* 0x0000001cb6777211 */ /* 0x080fe200008f0eff */
[----:B------:R-:W-:Y:S01]  /*dab0*/  IMAD R182, R78, 0x30, RZ ;  /* 0x000000304eb67824 */ /* 0x000fe200078e02ff */
[----:B------:R-:W-:Y:S01]  /*dac0*/  LEA.HI.X.SX32 R125, R186, R28, 0x1, P5 ;  /* 0x0000001cba7d7211 */ /* 0x000fe200028f0eff */
[----:B------:R-:W-:Y:S01]  /*dad0*/  IMAD R186, R78, 0x2d, RZ ;  /* 0x0000002d4eba7824 */ /* 0x000fe200078e02ff */
[----:B------:R-:W-:-:S02]  /*dae0*/  IADD3 R84, P4, PT, R76, R183, RZ ;  /* 0x000000b74c547210 */ /* 0x000fc40007f9e0ff */
[C---:B------:R-:W-:Y:S02]  /*daf0*/  IADD3 R90, P1, PT, R76.reuse, R185, RZ ;  /* 0x000000b94c5a7210 */ /* 0x040fe40007f3e0ff */
[----:B------:R-:W-:Y:S02]  /*db00*/  IADD3 R96, P5, PT, R76, R187, RZ ;  /* 0x000000bb4c607210 */ /* 0x000fe40007fbe0ff */
[-C--:B------:R-:W-:Y:S01]  /*db10*/  LEA.HI.X.SX32 R121, R183, R28.reuse, 0x1, P4 ;  /* 0x0000001cb7797211 */ /* 0x080fe200020f0eff */
[C---:B------:R-:W-:Y:S01]  /*db20*/  IMAD R183, R78.reuse, 0x2f, RZ ;  /* 0x0000002f4eb77824 */ /* 0x040fe200078e02ff */
[-C--:B------:R-:W-:Y:S01]  /*db30*/  LEA.HI.X.SX32 R127, R185, R28.reuse, 0x1, P1 ;  /* 0x0000001cb97f7211 */ /* 0x080fe200008f0eff */
[C---:B------:R-:W-:Y:S01]  /*db40*/  IMAD R185, R78.reuse, 0x2c, RZ ;  /* 0x0000002c4eb97824 */ /* 0x040fe200078e02ff */
[----:B------:R-:W-:Y:S01]  /*db50*/  LEA.HI.X.SX32 R133, R187, R28, 0x1, P5 ;  /* 0x0000001cbb857211 */ /* 0x000fe200028f0eff */
[----:B------:R-:W-:Y:S01]  /*db60*/  IMAD R187, R78, 0x29, RZ ;  /* 0x000000294ebb7824 */ /* 0x000fe200078e02ff */
[----:B------:R-:W-:-:S02]  /*db70*/  IADD3 R92, P4, PT, R76, R182, RZ ;  /* 0x000000b64c5c7210 */ /* 0x000fc40007f9e0ff */
[----:B------:R-:W-:Y:S02]  /*db80*/  IADD3 R98, P1, PT, R76, R186, RZ ;  /* 0x000000ba4c627210 */ /* 0x000fe40007f3e0ff */
[-C--:B------:R-:W-:Y:S01]  /*db90*/  LEA.HI.X.SX32 R129, R182, R28.reuse, 0x1, P4 ;  /* 0x0000001cb6817211 */ /* 0x080fe200020f0eff */
[----:B------:R-:W-:Y:S01]  /*dba0*/  IMAD R182, R78, 0x2b, RZ ;  /* 0x0000002b4eb67824 */ /* 0x000fe200078e02ff */
[----:B------:R-:W-:Y:S01]  /*dbb0*/  LEA.HI.X.SX32 R135, R186, R28, 0x1, P1 ;  /* 0x0000001cba877211 */ /* 0x000fe200008f0eff */
[----:B------:R-:W-:Y:S01]  /*dbc0*/  IMAD R186, R78, 0x28, RZ ;  /* 0x000000284eba7824 */ /* 0x000fe200078e02ff */
[C---:B------:R-:W-:Y:S02]  /*dbd0*/  IADD3 R94, P6, PT, R76.reuse, R183, RZ ;  /* 0x000000b74c5e7210 */ /* 0x040fe40007fde0ff */
[C---:B------:R-:W-:Y:S02]  /*dbe0*/  IADD3 R100, P4, PT, R76.reuse, R185, RZ ;  /* 0x000000b94c647210 */ /* 0x040fe40007f9e0ff */
[----:B------:R-:W-:-:S02]  /*dbf0*/  IADD3 R106, P1, PT, R76, R187, RZ ;  /* 0x000000bb4c6a7210 */ /* 0x000fc40007f3e0ff */
[-C--:B------:R-:W-:Y:S01]  /*dc00*/  LEA.HI.X.SX32 R131, R183, R28.reuse, 0x1, P6 ;  /* 0x0000001cb7837211 */ /* 0x080fe200030f0eff */
[C---:B------:R-:W-:Y:S01]  /*dc10*/  IMAD R183, R78.reuse, 0x2a, RZ ;  /* 0x0000002a4eb77824 */ /* 0x040fe200078e02ff */
[-C--:B------:R-:W-:Y:S01]  /*dc20*/  LEA.HI.X.SX32 R137, R185, R28.reuse, 0x1, P4 ;  /* 0x0000001cb9897211 */ /* 0x080fe200020f0eff */
[C---:B------:R-:W-:Y:S01]  /*dc30*/  IMAD R185, R78.reuse, 0x27, RZ ;  /* 0x000000274eb97824 */ /* 0x040fe200078e02ff */
[----:B------:R-:W-:Y:S01]  /*dc40*/  LEA.HI.X.SX32 R143, R187, R28, 0x1, P1 ;  /* 0x0000001cbb8f7211 */ /* 0x000fe200008f0eff */
[----:B------:R-:W-:Y:S01]  /*dc50*/  IMAD R187, R78, 0x24, RZ ;  /* 0x000000244ebb7824 */ /* 0x000fe200078e02ff */
[C---:B------:R-:W-:Y:S02]  /*dc60*/  IADD3 R102, P6, PT, R76.reuse, R182, RZ ;  /* 0x000000b64c667210 */ /* 0x040fe40007fde0ff */
[----:B------:R-:W-:Y:S02]  /*dc70*/  IADD3 R108, P4, PT, R76, R186, RZ ;  /* 0x000000ba4c6c7210 */ /* 0x000fe40007f9e0ff */
[-C--:B------:R-:W-:Y:S01]  /*dc80*/  LEA.HI.X.SX32 R139, R182, R28.reuse, 0x1, P6 ;  /* 0x0000001cb68b7211 */ /* 0x080fe200030f0eff */
[----:B------:R-:W-:Y:S01]  /*dc90*/  IMAD R182, R78, 0x26, RZ ;  /* 0x000000264eb67824 */ /* 0x000fe200078e02ff */
[----:B------:R-:W-:Y:S01]  /*dca0*/  LEA.HI.X.SX32 R145, R186, R28, 0x1, P4 ;  /* 0x0000001cba917211 */ /* 0x000fe200020f0eff */
[----:B------:R-:W-:Y:S01]  /*dcb0*/  IMAD R186, R78, 0x23, RZ ;  /* 0x000000234eba7824 */ /* 0x000fe200078e02ff */
[----:B------:R-:W-:-:S02]  /*dcc0*/  IADD3 R104, P5, PT, R76, R183, RZ ;  /* 0x000000b74c687210 */ /* 0x000fc40007fbe0ff */
[C---:B------:R-:W-:Y:S02]  /*dcd0*/  IADD3 R110, P6, PT, R76.reuse, R185, RZ ;  /* 0x000000b94c6e7210 */ /* 0x040fe40007fde0ff */
[----:B------:R-:W-:Y:S02]  /*dce0*/  IADD3 R116, P4, PT, R76, R187, RZ ;  /* 0x000000bb4c747210 */ /* 0x000fe40007f9e0ff */
[-C--:B------:R-:W-:Y:S02]  /*dcf0*/  LEA.HI.X.SX32 R141, R183, R28.reuse, 0x1, P5 ;  /* 0x0000001cb78d7211 */ /* 0x080fe400028f0eff */
[-C--:B------:R-:W-:Y:S01]  /*dd00*/  LEA.HI.X.SX32 R147, R185, R28.reuse, 0x1, P6 ;  /* 0x0000001cb9937211 */ /* 0x080fe200030f0eff */
[C---:B------:R-:W-:Y:S01]  /*dd10*/  IMAD R185, R78.reuse, 0x22, RZ ;  /* 0x000000224eb97824 */ /* 0x040fe200078e02ff */
[----:B------:R-:W-:Y:S01]  /*dd20*/  LEA.HI.X.SX32 R153, R187, R28, 0x1, P4 ;  /* 0x0000001cbb997211 */ /* 0x000fe200020f0eff */
[----:B------:R-:W-:Y:S01]  /*dd30*/  IMAD R187, R78, 0x1f, RZ ;  /* 0x0000001f4ebb7824 */ /* 0x000fe200078e02ff */
[----:B------:R-:W-:-:S02]  /*dd40*/  IADD3 R112, P5, PT, R76, R182, RZ ;  /* 0x000000b64c707210 */ /* 0x000fc40007fbe0ff */
[----:B------:R-:W-:Y:S02]  /*dd50*/  IADD3 R118, P6, PT, R76, R186, RZ ;  /* 0x000000ba4c767210 */ /* 0x000fe40007fde0ff */
[-C--:B------:R-:W-:Y:S02]  /*dd60*/  LEA.HI.X.SX32 R149, R182, R28.reuse, 0x1, P5 ;  /* 0x0000001cb6957211 */ /* 0x080fe400028f0eff */
[-C--:B------:R-:W-:Y:S01]  /*dd70*/  LEA.HI.X.SX32 R155, R186, R28.reuse, 0x1, P6 ;  /* 0x0000001cba9b7211 */ /* 0x080fe200030f0eff */
[----:B------:R-:W-:Y:S01]  /*dd80*/  IMAD R186, R78, 0x1e, RZ ;  /* 0x0000001e4eba7824 */ /* 0x000fe200078e02ff */
[C---:B------:R-:W-:Y:S02]  /*dd90*/  IADD3 R120, P5, PT, R76.reuse, R185, RZ ;  /* 0x000000b94c787210 */ /* 0x040fe40007fbe0ff */
[----:B------:R-:W-:Y:S02]  /*dda0*/  IADD3 R126, P6, PT, R76, R187, RZ ;  /* 0x000000bb4c7e7210 */ /* 0x000fe40007fde0ff */
[----:B------:R-:W-:-:S02]  /*ddb0*/  LEA.HI.X.SX32 R157, R185, R28, 0x1, P5 ;  /* 0x0000001cb99d7211 */ /* 0x000fc400028f0eff */
[----:B------:R-:W-:Y:S01]  /*ddc0*/  LEA.HI.X.SX32 R163, R187, R28, 0x1, P6 ;  /* 0x0000001cbba37211 */ /* 0x000fe200030f0eff */
[----:B------:R-:W-:Y:S01]  /*ddd0*/  IMAD R187, R78, 0x1a, RZ ;  /* 0x0000001a4ebb7824 */ /* 0x000fe200078e02ff */
[----:B------:R-:W-:Y:S01]  /*dde0*/  IADD3 R128, P5, PT, R76, R186, RZ ;  /* 0x000000ba4c807210 */ /* 0x000fe20007fbe0ff */
[----:B------:R-:W-:Y:S03]  /*ddf0*/  STL [R1+0x324], R77 ;  /* 0x0003244d01007387 */ /* 0x000fe60000100800 */
[-C--:B------:R-:W-:Y:S02]  /*de00*/  LEA.HI.X.SX32 R165, R186, R28.reuse, 0x1, P5 ;  /* 0x0000001cbaa57211 */ /* 0x080fe400028f0eff */
[----:B------:R-:W-:Y:S01]  /*de10*/  IADD3 R136, P5, PT, R76, R187, RZ ;  /* 0x000000bb4c887210 */ /* 0x000fe20007fbe0ff */
[----:B------:R-:W-:Y:S03]  /*de20*/  STL [R1+0x328], R74 ;  /* 0x0003284a01007387 */ /* 0x000fe60000100800 */
[----:B------:R-:W-:Y:S01]  /*de30*/  LEA.HI.X.SX32 R173, R187, R28, 0x1, P5 ;  /* 0x0000001cbbad7211 */ /* 0x000fe200028f0eff */
[----:B------:R-:W-:Y:S04]  /*de40*/  STL [R1+0x32c], R72 ;  /* 0x00032c4801007387 */ /* 0x000fe80000100800 */
[----:B------:R-:W-:Y:S04]  /*de50*/  STL [R1+0x330], R73 ;  /* 0x0003304901007387 */ /* 0x000fe80000100800 */
[----:B------:R-:W2:Y:S04]  /*de60*/  LDL.LU R187, [R1+0x2cc] ;  /* 0x0002cc0001bb7983 */ /* 0x000ea80000300800 */
[----:B------:R-:W3:Y:S04]  /*de70*/  LDL.LU R160, [R1+0x2d0] ;  /* 0x0002d00001a07983 */ /* 0x000ee80000300800 */
[----:B------:R-:W4:Y:S04]  /*de80*/  LDL.LU R158, [R1+0x2d4] ;  /* 0x0002d400019e7983 */ /* 0x000f280000300800 */
[----:B------:R-:W4:Y:S04]  /*de90*/  LDL.LU R164, [R1+0x2d8] ;  /* 0x0002d80001a47983 */ /* 0x000f280000300800 */
[----:B------:R-:W4:Y:S04]  /*dea0*/  LDL.LU R162, [R1+0x2dc] ;  /* 0x0002dc0001a27983 */ /* 0x000f280000300800 */
[----:B------:R-:W4:Y:S01]  /*deb0*/  LDL.LU R166, [R1+0x2e0] ;  /* 0x0002e00001a67983 */ /* 0x000f220000300800 */
[----:B------:R-:W-:-:S02]  /*dec0*/  IMAD R183, R78, 0x25, RZ ;  /* 0x000000254eb77824 */ /* 0x000fc400078e02ff */
[----:B------:R-:W-:-:S03]  /*ded0*/  IMAD R182, R78, 0x21, RZ ;  /* 0x000000214eb67824 */ /* 0x000fc600078e02ff */
[----:B------:R-:W-:Y:S01]  /*dee0*/  IADD3 R114, P1, PT, R76, R183, RZ ;  /* 0x000000b74c727210 */ /* 0x000fe20007f3e0ff */
[----:B------:R-:W-:-:S03]  /*def0*/  IMAD R185, R78, 0x1d, RZ ;  /* 0x0000001d4eb97824 */ /* 0x000fc600078e02ff */
[----:B------:R-:W-:Y:S02]  /*df00*/  LEA.HI.X.SX32 R151, R183, R28, 0x1, P1 ;  /* 0x0000001cb7977211 */ /* 0x000fe400008f0eff */
[----:B------:R-:W-:Y:S01]  /*df10*/  IADD3 R122, P1, PT, R76, R182, RZ ;  /* 0x000000b64c7a7210 */ /* 0x000fe20007f3e0ff */
[----:B------:R-:W-:-:S03]  /*df20*/  IMAD R186, R78, 0x19, RZ ;  /* 0x000000194eba7824 */ /* 0x000fc600078e02ff */
[----:B------:R-:W-:Y:S02]  /*df30*/  LEA.HI.X.SX32 R159, R182, R28, 0x1, P1 ;  /* 0x0000001cb69f7211 */ /* 0x000fe400008f0eff */
[----:B------:R-:W-:-:S04]  /*df40*/  IADD3 R130, P1, PT, R76, R185, RZ ;  /* 0x000000b94c827210 */ /* 0x000fc80007f3e0ff */
[----:B------:R-:W-:Y:S02]  /*df50*/  LEA.HI.X.SX32 R167, R185, R28, 0x1, P1 ;  /* 0x0000001cb9a77211 */ /* 0x000fe400008f0eff */
[----:B------:R-:W-:-:S04]  /*df60*/  IADD3 R138, P1, PT, R76, R186, RZ ;  /* 0x000000ba4c8a7210 */ /* 0x000fc80007f3e0ff */
[----:B------:R-:W-:Y:S02]  /*df70*/  LEA.HI.X.SX32 R175, R186, R28, 0x1, P1 ;  /* 0x0000001cbaaf7211 */ /* 0x000fe400008f0eff */
[----:B------:R-:W-:-:S05]  /*df80*/  IADD3 R186, P1, PT, R76, R78, RZ ;  /* 0x0000004e4cba7210 */ /* 0x000fca0007f3e0ff */
[----:B------:R-:W-:Y:S04]  /*df90*/  STL [R1+0x334], R186 ;  /* 0x000334ba01007387 */ /* 0x000fe80000100800 */
[----:B------:R-:W4:Y:S04]  /*dfa0*/  LDL.LU R168, [R1+0x2e4] ;  /* 0x0002e40001a87983 */ /* 0x000f280000300800 */
[----:B------:R-:W4:Y:S01]  /*dfb0*/  LDL.LU R172, [R1+0x2c4] ;  /* 0x0002c40001ac7983 */ /* 0x000f220000300800 */
[C---:B------:R-:W-:Y:S02]  /*dfc0*/  IMAD.SHL.U32 R183, R78.reuse, 0x20, RZ ;  /* 0x000000204eb77824 */ /* 0x040fe400078e00ff */
[C---:B------:R-:W-:Y:S01]  /*dfd0*/  IMAD R182, R78.reuse, 0x1b, RZ ;  /* 0x0000001b4eb67824 */ /* 0x040fe200078e02ff */
[----:B------:R-:W-:Y:S01]  /*dfe0*/  LEA.HI.X.SX32 R2, R78, R28, 0x1, P1 ;  /* 0x0000001c4e027211 */ /* 0x000fe200008f0eff */
[----:B------:R-:W4:Y:S01]  /*dff0*/  LDL.LU R170, [R1+0x2e8] ;  /* 0x0002e80001aa7983 */ /* 0x000f220000300800 */
[----:B------:R-:W-:-:S02]  /*e000*/  IADD3 R124, P4, PT, R76, R183, RZ ;  /* 0x000000b74c7c7210 */ /* 0x000fc40007f9e0ff */
[----:B------:R-:W-:Y:S01]  /*e010*/  IADD3 R134, P6, PT, R76, R182, RZ ;  /* 0x000000b64c867210 */ /* 0x000fe20007fde0ff */
[----:B------:R-:W4:Y:S01]  /*e020*/  LDL.LU R176, [R1+0x2ec] ;  /* 0x0002ec0001b07983 */ /* 0x000f220000300800 */
[-C--:B------:R-:W-:Y:S01]  /*e030*/  LEA.HI.X.SX32 R161, R183, R28.reuse, 0x1, P4 ;  /* 0x0000001cb7a17211 */ /* 0x080fe200020f0eff */
[----:B------:R-:W-:Y:S01]  /*e040*/  IMAD R183, R78, 0x18, RZ ;  /* 0x000000184eb77824 */ /* 0x000fe200078e02ff */
[C---:B------:R-:W-:Y:S01]  /*e050*/  IADD3 R132, P4, PT, R76.reuse, R181, RZ ;  /* 0x000000b54c847210 */ /* 0x040fe20007f9e0ff */
[----:B------:R-:W4:Y:S03]  /*e060*/  LDL.LU R174, [R1+0x2f0] ;  /* 0x0002f00001ae7983 */ /* 0x000f260000300800 */
[----:B------:R-:W-:Y:S01]  /*e070*/  LEA.HI.X.SX32 R169, R181, R28, 0x1, P4 ;  /* 0x0000001cb5a97211 */ /* 0x000fe200020f0eff */
[----:B------:R-:W4:Y:S01]  /*e080*/  LDL.LU R178, [R1+0x2f4] ;  /* 0x0002f40001b27983 */ /* 0x000f220000300800 */
[----:B------:R-:W-:-:S02]  /*e090*/  IADD3 R140, P4, PT, R76, R183, RZ ;  /* 0x000000b74c8c7210 */ /* 0x000fc40007f9e0ff */
[-C--:B------:R-:W-:Y:S01]  /*e0a0*/  LEA.HI.X.SX32 R171, R182, R28.reuse, 0x1, P6 ;  /* 0x0000001cb6ab7211 */ /* 0x080fe200030f0eff */
[C---:B------:R-:W-:Y:S01]  /*e0b0*/  IMAD R182, R78.reuse, 0x16, RZ ;  /* 0x000000164eb67824 */ /* 0x040fe200078e02ff */
[----:B------:R-:W-:Y:S01]  /*e0c0*/  LEA.HI.X.SX32 R177, R183, R28, 0x1, P4 ;  /* 0x0000001cb7b17211 */ /* 0x000fe200020f0eff */
[----:B------:R-:W-:-:S03]  /*e0d0*/  IMAD R183, R78, 0x15, RZ ;  /* 0x000000154eb77824 */ /* 0x000fc600078e02ff */
[C---:B------:R-:W-:Y:S02]  /*e0e0*/  IADD3 R144, P5, PT, R76.reuse, R182, RZ ;  /* 0x000000b64c907210 */ /* 0x040fe40007fbe0ff */
[----:B------:R-:W-:Y:S02]  /*e0f0*/  IADD3 R146, P4, PT, R76, R183, RZ ;  /* 0x000000b74c927210 */ /* 0x000fe40007f9e0ff */
[-C--:B------:R-:W-:Y:S02]  /*e100*/  LEA.HI.X.SX32 R181, R182, R28.reuse, 0x1, P5 ;  /* 0x0000001cb6b57211 */ /* 0x080fe400028f0eff */
[----:B------:R-:W-:Y:S01]  /*e110*/  LEA.HI.X.SX32 R183, R183, R28, 0x1, P4 ;  /* 0x0000001cb7b77211 */ /* 0x000fe200020f0eff */
[----:B------:R-:W-:Y:S01]  /*e120*/  IMAD R185, R78, 0x17, RZ ;  /* 0x000000174eb97824 */ /* 0x000fe200078e02ff */
[----:B------:R1:W-:Y:S04]  /*e130*/  STL [R1+0x338], R2 ;  /* 0x0003380201007387 */ /* 0x0003e80000100800 */
[----:B------:R-:W4:Y:S01]  /*e140*/  LDL.LU R180, [R1+0x2f8] ;  /* 0x0002f80001b47983 */ /* 0x000f220000300800 */
[----:B------:R-:W-:-:S03]  /*e150*/  IADD3 R142, P6, PT, R76, R185, RZ ;  /* 0x000000b94c8e7210 */ /* 0x000fc60007fde0ff */
[----:B------:R-:W4:Y:S04]  /*e160*/  LDL.LU R184, [R1+0x2fc] ;  /* 0x0002fc0001b87983 */ /* 0x000f280000300800 */
[----:B------:R-:W4:Y:S04]  /*e170*/  LDL.LU R182, [R1+0x300] ;  /* 0x0003000001b67983 */ /* 0x000f280000300800 */
[----:B------:R-:W4:Y:S04]  /*e180*/  LDL.LU R68, [R1+0x2c8] ;  /* 0x0002c80001447983 */ /* 0x000f280000300800 */
[----:B------:R-:W4:Y:S01]  /*e190*/  LDL.LU R3, [R1+0x304] ;  /* 0x0003040001037983 */ /* 0x000f220000300800 */
[----:B------:R-:W-:-:S03]  /*e1a0*/  LEA.HI.X.SX32 R179, R185, R28, 0x1, P6 ;  /* 0x0000001cb9b37211 */ /* 0x000fc600030f0eff */
[----:B------:R-:W4:Y:S01]  /*e1b0*/  LDL.LU R0, [R1+0x308] ;  /* 0x0003080001007983 */ /* 0x000f220000300800 */
[----:B------:R-:W-:Y:S01]  /*e1c0*/  SHF.L.U64.HI R117, R111, 0x2, R117 ;  /* 0x000000026f757819 */ /* 0x000fe20000010275 */
[----:B------:R-:W-:Y:S01]  /*e1d0*/  IMAD R185, R78, 0x14, RZ ;  /* 0x000000144eb97824 */ /* 0x000fe200078e02ff */
[----:B------:R-:W-:Y:S01]  /*e1e0*/  SHF.L.U64.HI R78, R105, 0x2, R115 ;  /* 0x00000002694e7819 */ /* 0x000fe20000010273 */
[----:B------:R-:W-:Y:S02]  /*e1f0*/  IMAD.SHL.U32 R111, R111, 0x4, RZ ;  /* 0x000000046f6f7824 */ /* 0x000fe400078e00ff */
[----:B------:R-:W-:Y:S01]  /*e200*/  IMAD.SHL.U32 R105, R105, 0x4, RZ ;  /* 0x0000000469697824 */ /* 0x000fe200078e00ff */
[C---:B--2---:R-:W-:Y:S02]  /*e210*/  IADD3 R150, P1, PT, R76.reuse, R187, RZ ;  /* 0x000000bb4c967210 */ /* 0x044fe40007f3e0ff */
[C---:B---3--:R-:W-:Y:S02]  /*e220*/  IADD3 R152, P4, PT, R76.reuse, R160, RZ ;  /* 0x000000a04c987210 */ /* 0x048fe40007f9e0ff */
[----:B----4-:R-:W-:-:S02]  /*e230*/  IADD3 R154, P5, PT, R76, R158, RZ ;  /* 0x0000009e4c9a7210 */ /* 0x010fc40007fbe0ff */
[-C--:B------:R-:W-:Y:S02]  /*e240*/  LEA.HI.X.SX32 R187, R187, R28.reuse, 0x1, P1 ;  /* 0x0000001cbbbb7211 */ /* 0x080fe400008f0eff */
[-C--:B------:R-:W-:Y:S02]  /*e250*/  LEA.HI.X.SX32 R188, R160, R28.reuse, 0x1, P4 ;  /* 0x0000001ca0bc7211 */ /* 0x080fe400020f0eff */
[----:B-1----:R-:W-:Y:S02]  /*e260*/  LEA.HI.X.SX32 R2, R158, R28, 0x1, P5 ;  /* 0x0000001c9e027211 */ /* 0x002fe400028f0eff */
[C---:B------:R-:W-:Y:S02]  /*e270*/  IADD3 R156, P1, PT, R76.reuse, R164, RZ ;  /* 0x000000a44c9c7210 */ /* 0x040fe40007f3e0ff */
[C---:B------:R-:W-:Y:S02]  /*e280*/  IADD3 R158, P4, PT, R76.reuse, R162, RZ ;  /* 0x000000a24c9e7210 */ /* 0x040fe40007f9e0ff */
[----:B------:R-:W-:Y:S01]  /*e290*/  IADD3 R160, P5, PT, R76, R166, RZ ;  /* 0x000000a64ca07210 */ /* 0x000fe20007fbe0ff */
[----:B------:R1:W-:Y:S01]  /*e2a0*/  STL [R1+0x144], R2 ;  /* 0x0001440201007387 */ /* 0x0003e20000100800 */
[----:B------:R-:W-:-:S02]  /*e2b0*/  LEA.HI.X.SX32 R70, R164, R28, 0x1, P1 ;  /* 0x0000001ca4467211 */ /* 0x000fc400008f0eff */
[----:B------:R-:W-:-:S03]  /*e2c0*/  LEA.HI.X.SX32 R69, R162, R28, 0x1, P4 ;  /* 0x0000001ca2457211 */ /* 0x000fc600020f0eff */
[----:B------:R-:W-:Y:S01]  /*e2d0*/  STL [R1+0x148], R70 ;  /* 0x0001484601007387 */ /* 0x000fe20000100800 */
[----:B-1----:R-:W-:-:S03]  /*e2e0*/  LEA.HI.X.SX32 R2, R166, R28, 0x1, P5 ;  /* 0x0000001ca6027211 */ /* 0x002fc600028f0eff */
[----:B------:R-:W-:Y:S04]  /*e2f0*/  STL [R1+0x14c], R69 ;  /* 0x00014c4501007387 */ /* 0x000fe80000100800 */
[----:B------:R-:W-:Y:S04]  /*e300*/  STL [R1+0x150], R2 ;  /* 0x0001500201007387 */ /* 0x000fe80000100800 */
[----:B------:R-:W-:Y:S04]  /*e310*/  STL [R1+0x140], R117 ;  /* 0x0001407501007387 */ /* 0x000fe80000100800 */
[----:B------:R1:W-:Y:S04]  /*e320*/  STL [R1+0x13c], R111 ;  /* 0x00013c6f01007387 */ /* 0x0003e80000100800 */
[----:B------:R2:W-:Y:S01]  /*e330*/  STL [R1+0x138], R78 ;  /* 0x0001384e01007387 */ /* 0x0005e20000100800 */
[----:B-1----:R-:W-:-:S03]  /*e340*/  SHF.L.U64.HI R111, R99, 0x2, R113 ;  /* 0x00000002636f7819 */ /* 0x002fc60000010271 */
[----:B------:R1:W-:Y:S01]  /*e350*/  STL [R1+0x134], R105 ;  /* 0x0001346901007387 */ /* 0x0003e20000100800 */
[----:B--2---:R-:W-:-:S03]  /*e360*/  IMAD.SHL.U32 R78, R99, 0x4, RZ ;  /* 0x00000004634e7824 */ /* 0x004fc600078e00ff */
[----:B------:R-:W-:Y:S01]  /*e370*/  STL [R1+0x130], R111 ;  /* 0x0001306f01007387 */ /* 0x000fe20000100800 */
[----:B------:R-:W-:-:S03]  /*e380*/  IMAD.SHL.U32 R99, R93, 0x4, RZ ;  /* 0x000000045d637824 */ /* 0x000fc600078e00ff */
[----:B------:R2:W-:Y:S01]  /*e390*/  STL [R1+0x12c], R78 ;  /* 0x00012c4e01007387 */ /* 0x0005e20000100800 */
[----:B-1----:R-:W-:Y:S01]  /*e3a0*/  SHF.L.U64.HI R105, R93, 0x2, R109 ;  /* 0x000000025d697819 */ /* 0x002fe2000001026d */
[----:B------:R-:W-:-:S04]  /*e3b0*/  IMAD.SHL.U32 R93, R89, 0x4, RZ ;  /* 0x00000004595d7824 */ /* 0x000fc800078e00ff */
[----:B------:R-:W-:Y:S01]  /*e3c0*/  STL [R1+0x128], R105 ;  /* 0x0001286901007387 */ /* 0x000fe20000100800 */
[----:B--2---:R-:W-:-:S03]  /*e3d0*/  SHF.L.U64.HI R78, R89, 0x2, R107 ;  /* 0x00000002594e7819 */ /* 0x004fc6000001026b */
[----:B------:R-:W-:Y:S01]  /*e3e0*/  STL [R1+0x124], R99 ;  /* 0x0001246301007387 */ /* 0x000fe20000100800 */
[----:B------:R-:W-:-:S03]  /*e3f0*/  SHF.L.U64.HI R89, R85, 0x2, R103 ;  /* 0x0000000255597819 */ /* 0x000fc60000010267 */
[----:B------:R1:W-:Y:S04]  /*e400*/  STL [R1+0x120], R78 ;  /* 0x0001204e01007387 */ /* 0x0003e80000100800 */
[----:B------:R-:W-:Y:S01]  /*e410*/  STL [R1+0x11c], R93 ;  /* 0x00011c5d01007387 */ /* 0x000fe20000100800 */
[----:B-1----:R-:W-:Y:S01]  /*e420*/  IMAD.SHL.U32 R78, R85, 0x4, RZ ;  /* 0x00000004554e7824 */ /* 0x002fe200078e00ff */
[C---:B------:R-:W-:Y:S02]  /*e430*/  SHF.L.U64.HI R85, R81.reuse, 0x2, R101 ;  /* 0x0000000251557819 */ /* 0x040fe40000010265 */
[----:B------:R-:W-:Y:S01]  /*e440*/  STL [R1+0x118], R89 ;  /* 0x0001185901007387 */ /* 0x000fe20000100800 */
[----:B------:R-:W-:-:S03]  /*e450*/  IMAD.SHL.U32 R81, R81, 0x4, RZ ;  /* 0x0000000451517824 */ /* 0x000fc600078e00ff */
[----:B------:R1:W-:Y:S04]  /*e460*/  STL [R1+0x114], R78 ;  /* 0x0001144e01007387 */ /* 0x0003e80000100800 */
[----:B------:R-:W-:Y:S01]  /*e470*/  STL [R1+0x110], R85 ;  /* 0x0001105501007387 */ /* 0x000fe20000100800 */
[C---:B-1----:R-:W-:Y:S01]  /*e480*/  SHF.L.U64.HI R78, R67.reuse, 0x2, R97 ;  /* 0x00000002434e7819 */ /* 0x042fe20000010261 */
[----:B------:R-:W-:Y:S02]  /*e490*/  IMAD.SHL.U32 R67, R67, 0x4, RZ ;  /* 0x0000000443437824 */ /* 0x000fe400078e00ff */
[----:B------:R1:W-:Y:S04]  /*e4a0*/  STL [R1+0x10c], R81 ;  /* 0x00010c5101007387 */ /* 0x0003e80000100800 */
[----:B------:R2:W-:Y:S04]  /*e4b0*/  STL [R1+0x108], R78 ;  /* 0x0001084e01007387 */ /* 0x0005e80000100800 */
[----:B------:R3:W-:Y:S01]  /*e4c0*/  STL [R1+0x104], R67 ;  /* 0x0001044301007387 */ /* 0x0007e20000100800 */
[C---:B-1----:R-:W-:Y:S01]  /*e4d0*/  SHF.L.U64.HI R81, R65.reuse, 0x2, R95 ;  /* 0x0000000241517819 */ /* 0x042fe2000001025f */
[----:B--2---:R-:W-:-:S02]  /*e4e0*/  IMAD.SHL.U32 R78, R65, 0x4, RZ ;  /* 0x00000004414e7824 */ /* 0x004fc400078e00ff */
[C---:B------:R-:W-:Y:S01]  /*e4f0*/  IMAD.SHL.U32 R65, R63.reuse, 0x4, RZ ;  /* 0x000000043f417824 */ /* 0x040fe200078e00ff */
[----:B---3--:R-:W-:Y:S01]  /*e500*/  SHF.L.U64.HI R67, R63, 0x2, R91 ;  /* 0x000000023f437819 */ /* 0x008fe2000001025b */
[----:B------:R-:W-:Y:S01]  /*e510*/  STL [R1+0x100], R81 ;  /* 0x0001005101007387 */ /* 0x000fe20000100800 */
[C---:B------:R-:W-:Y:S01]  /*e520*/  SHF.L.U64.HI R63, R61.reuse, 0x2, R87 ;  /* 0x000000023d3f7819 */ /* 0x040fe20000010257 */
[----:B------:R-:W-:Y:S02]  /*e530*/  IMAD.SHL.U32 R61, R61, 0x4, RZ ;  /* 0x000000043d3d7824 */ /* 0x000fe400078e00ff */
[----:B------:R-:W-:Y:S04]  /*e540*/  STL [R1+0xfc], R78 ;  /* 0x0000fc4e01007387 */ /* 0x000fe80000100800 */
[----:B------:R-:W-:Y:S04]  /*e550*/  STL [R1+0xf8], R67 ;  /* 0x0000f84301007387 */ /* 0x000fe80000100800 */
        /* <DEDUP_REMOVED lines=109> */
[----:B------:R2:W-:Y:S01]  /*ec30*/  STL [R1+0x18], R8 ;  /* 0x0000180801007387 */ /* 0x0005e20000100800 */
[----:B------:R-:W-:-:S03]  /*ec40*/  IADD3 R162, P1, PT, R76, R168, RZ ;  /* 0x000000a84ca27210 */ /* 0x000fc60007f3e0ff */
[----:B------:R3:W-:Y:S01]  /*ec50*/  STL [R1+0x14], R7 ;  /* 0x0000140701007387 */ /* 0x0007e20000100800 */
[C---:B-1----:R-:W-:Y:S01]  /*ec60*/  SHF.L.U64.HI R10, R6.reuse, 0x2, R14 ;  /* 0x00000002060a7819 */ /* 0x042fe2000001020e */
[----:B--2---:R-:W-:Y:S01]  /*ec70*/  IMAD.SHL.U32 R8, R6, 0x4, RZ ;  /* 0x0000000406087824 */ /* 0x004fe200078e00ff */
[----:B------:R-:W-:Y:S01]  /*ec80*/  IADD3 R164, P4, PT, R76, R172, RZ ;  /* 0x000000ac4ca47210 */ /* 0x000fe20007f9e0ff */
[C---:B------:R-:W-:Y:S01]  /*ec90*/  IMAD.SHL.U32 R6, R5.reuse, 0x4, RZ ;  /* 0x0000000405067824 */ /* 0x040fe200078e00ff */
[----:B---3--:R-:W-:Y:S01]  /*eca0*/  SHF.L.U64.HI R7, R5, 0x2, R11 ;  /* 0x0000000205077819 */ /* 0x008fe2000001020b */
[----:B------:R-:W-:Y:S01]  /*ecb0*/  STL [R1+0x10], R10 ;  /* 0x0000100a01007387 */ /* 0x000fe20000100800 */
[----:B------:R-:W-:-:S03]  /*ecc0*/  SHF.L.U64.HI R5, R252, 0x2, R9 ;  /* 0x00000002fc057819 */ /* 0x000fc60000010209 */
[----:B------:R-:W-:Y:S01]  /*ecd0*/  STL [R1+0xc], R8 ;  /* 0x00000c0801007387 */ /* 0x000fe20000100800 */
[----:B------:R-:W-:-:S03]  /*ece0*/  LEA.HI.X.SX32 R2, R168, R28, 0x1, P1 ;  /* 0x0000001ca8027211 */ /* 0x000fc600008f0eff */
[----:B------:R-:W-:Y:S01]  /*ecf0*/  STL [R1+0x8], R7 ;  /* 0x0000080701007387 */ /* 0x000fe20000100800 */
[----:B------:R-:W-:-:S03]  /*ed00*/  LEA.HI.X.SX32 R186, R172, R28, 0x1, P4 ;  /* 0x0000001cacba7211 */ /* 0x000fc600020f0eff */
[----:B------:R-:W2:Y:S01]  /*ed10*/  LDL.LU R61, [R1+0x144] ;  /* 0x00014400013d7983 */ /* 0x000ea20000300800 */
[----:B------:R-:W-:-:S03]  /*ed20*/  SHF.L.U64.HI R85, R86, 0x2, R123 ;  /* 0x0000000256557819 */ /* 0x000fc6000001027b */
[----:B------:R-:W-:Y:S01]  /*ed30*/  STL [R1+0x4], R6 ;  /* 0x0000040601007387 */ /* 0x000fe20000100800 */
[----:B------:R-:W-:-:S03]  /*ed40*/  SHF.L.U64.HI R87, R88, 0x2, R125 ;  /* 0x0000000258577819 */ /* 0x000fc6000001027d */
[----:B------:R-:W3:Y:S01]  /*ed50*/  LDL R63, [R1+0x148] ;  /* 0x00014800013f7983 */ /* 0x000ee20000100800 */
[----:B------:R-:W-:-:S03]  /*ed60*/  SHF.L.U64.HI R123, R124, 0x2, R161 ;  /* 0x000000027c7b7819 */ /* 0x000fc600000102a1 */
[----:B------:R1:W-:Y:S01]  /*ed70*/  STL [R1], R5 ;  /* 0x0000000501007387 */ /* 0x0003e20000100800 */
[----:B------:R-:W-:Y:S02]  /*ed80*/  SHF.L.U64.HI R125, R126, 0x2, R163 ;  /* 0x000000027e7d7819 */ /* 0x000fe400000102a3 */
[----:B------:R-:W-:Y:S01]  /*ed90*/  SHF.L.U64.HI R161, R162, 0x2, R2 ;  /* 0x00000002a2a17819 */ /* 0x000fe20000010202 */
[----:B------:R-:W4:Y:S01]  /*eda0*/  LDL.LU R65, [R1+0x14c] ;  /* 0x00014c0001417983 */ /* 0x000f220000300800 */
[----:B------:R-:W-:-:S03]  /*edb0*/  SHF.L.U64.HI R163, R164, 0x2, R186 ;  /* 0x00000002a4a37819 */ /* 0x000fc600000102ba */
[----:B------:R-:W2:Y:S04]  /*edc0*/  LDL.LU R67, [R1+0x150] ;  /* 0x0001500001437983 */ /* 0x000ea80000300800 */
[----:B------:R-:W2:Y:S04]  /*edd0*/  LDL.LU R2, [R1+0x338] ;  /* 0x0003380001027983 */ /* 0x000ea80000300800 */
[----:B------:R-:W2:Y:S01]  /*ede0*/  LDL.LU R186, [R1+0x334] ;  /* 0x0003340001ba7983 */ /* 0x000ea20000300800 */
[C---:B------:R-:W-:Y:S02]  /*edf0*/  IADD3 R166, P5, PT, R76.reuse, R170, RZ ;  /* 0x000000aa4ca67210 */ /* 0x040fe40007fbe0ff */
[----:B------:R-:W-:-:S02]  /*ee00*/  IADD3 R168, P1, PT, R76, R176, RZ ;  /* 0x000000b04ca87210 */ /* 0x000fc40007f3e0ff */
[----:B------:R-:W-:Y:S02]  /*ee10*/  LEA.HI.X.SX32 R73, R170, R28, 0x1, P5 ;  /* 0x0000001caa497211 */ /* 0x000fe400028f0eff */
[C---:B------:R-:W-:Y:S02]  /*ee20*/  IADD3 R170, P4, PT, R76.reuse, R174, RZ ;  /* 0x000000ae4caa7210 */ /* 0x040fe40007f9e0ff */
[----:B------:R-:W-:Y:S02]  /*ee30*/  IADD3 R172, P5, PT, R76, R178, RZ ;  /* 0x000000b24cac7210 */ /* 0x000fe40007fbe0ff */
[-C--:B------:R-:W-:Y:S02]  /*ee40*/  LEA.HI.X.SX32 R72, R176, R28.reuse, 0x1, P1 ;  /* 0x0000001cb0487211 */ /* 0x080fe400008f0eff */
[-C--:B------:R-:W-:Y:S02]  /*ee50*/  LEA.HI.X.SX32 R74, R174, R28.reuse, 0x1, P4 ;  /* 0x0000001cae4a7211 */ /* 0x080fe400020f0eff */
[----:B------:R-:W-:-:S02]  /*ee60*/  LEA.HI.X.SX32 R77, R178, R28, 0x1, P5 ;  /* 0x0000001cb24d7211 */ /* 0x000fc400028f0eff */
[C---:B------:R-:W-:Y:S02]  /*ee70*/  IADD3 R174, P1, PT, R76.reuse, R180, RZ ;  /* 0x000000b44cae7210 */ /* 0x040fe40007f3e0ff */
[C---:B------:R-:W-:Y:S02]  /*ee80*/  IADD3 R176, P4, PT, R76.reuse, R184, RZ ;  /* 0x000000b84cb07210 */ /* 0x040fe40007f9e0ff */
[----:B------:R-:W-:Y:S01]  /*ee90*/  IADD3 R178, P5, PT, R76, R182, RZ ;  /* 0x000000b64cb27210 */ /* 0x000fe20007fbe0ff */
[----:B------:R-:W-:Y:S01]  /*eea0*/  VIADD R75, R75, 0x3f ;  /* 0x0000003f4b4b7836 */ /* 0x000fe20000000000 */
[-C--:B------:R-:W-:Y:S02]  /*eeb0*/  LEA.HI.X.SX32 R71, R180, R28.reuse, 0x1, P1 ;  /* 0x0000001cb4477211 */ /* 0x080fe400008f0eff */
[-C--:B------:R-:W-:Y:S02]  /*eec0*/  LEA.HI.X.SX32 R70, R184, R28.reuse, 0x1, P4 ;  /* 0x0000001cb8467211 */ /* 0x080fe400020f0eff */
[----:B------:R-:W-:-:S02]  /*eed0*/  LEA.HI.X.SX32 R69, R182, R28, 0x1, P5 ;  /* 0x0000001cb6457211 */ /* 0x000fc400028f0eff */
[C---:B------:R-:W-:Y:S02]  /*eee0*/  IADD3 R148, P6, PT, R76.reuse, R185, RZ ;  /* 0x000000b94c947210 */ /* 0x040fe40007fde0ff */
[C---:B------:R-:W-:Y:S02]  /*eef0*/  IADD3 R180, P1, PT, R76.reuse, R68, RZ ;  /* 0x000000444cb47210 */ /* 0x040fe40007f3e0ff */
[C---:B------:R-:W-:Y:S02]  /*ef00*/  IADD3 R182, P4, PT, R76.reuse, R3, RZ ;  /* 0x000000034cb67210 */ /* 0x040fe40007f9e0ff */
[----:B------:R-:W-:Y:S02]  /*ef10*/  IADD3 R184, P5, PT, R76, R0, RZ ;  /* 0x000000004cb87210 */ /* 0x000fe40007fbe0ff */
[-C--:B------:R-:W-:Y:S02]  /*ef20*/  LEA.HI.X.SX32 R185, R185, R28.reuse, 0x1, P6 ;  /* 0x0000001cb9b97211 */ /* 0x080fe400030f0eff */
[----:B------:R-:W-:-:S02]  /*ef30*/  LEA.HI.X.SX32 R68, R68, R28, 0x1, P1 ;  /* 0x0000001c44447211 */ /* 0x000fc400008f0eff */
[-C--:B------:R-:W-:Y:S02]  /*ef40*/  LEA.HI.X.SX32 R3, R3, R28.reuse, 0x1, P4 ;  /* 0x0000001c03037211 */ /* 0x080fe400020f0eff */
[----:B------:R-:W-:Y:S02]  /*ef50*/  LEA.HI.X.SX32 R0, R0, R28, 0x1, P5 ;  /* 0x0000001c00007211 */ /* 0x000fe400028f0eff */
[----:B------:R-:W-:Y:S02]  /*ef60*/  SHF.L.U64.HI R76, R76, 0x2, R28 ;  /* 0x000000024c4c7819 */ /* 0x000fe4000001021c */
[----:B------:R-:W-:Y:S01]  /*ef70*/  SHF.R.S32.HI R28, RZ, 0x1f, R75 ;  /* 0x0000001fff1c7819 */ /* 0x000fe2000001144b */
[----:B------:R-:W-:-:S03]  /*ef80*/  IMAD.SHL.U32 R78, R4, 0x4, RZ ;  /* 0x00000004044e7824 */ /* 0x000fc600078e00ff */
[----:B------:R-:W-:Y:S02]  /*ef90*/  LEA.HI R28, R28, R75, RZ, 0x6 ;  /* 0x0000004b1c1c7211 */ /* 0x000fe400078f30ff */
[----:B------:R-:W-:Y:S01]  /*efa0*/  SHF.L.U64.HI R189, R4, 0x2, R189 ;  /* 0x0000000204bd7819 */ /* 0x000fe200000102bd */
[----:B------:R-:W1:Y:S01]  /*efb0*/  LDC R75, c[0x0][0x3a0] ;  /* 0x0000e800ff4b7b82 */ /* 0x000e620000000800 */
[----:B------:R-:W-:Y:S02]  /*efc0*/  SHF.L.U64.HI R109, R110, 0x2, R147 ;  /* 0x000000026e6d7819 */ /* 0x000fe40000010293 */
[----:B------:R-:W-:Y:S02]  /*efd0*/  SHF.L.U64.HI R147, R148, 0x2, R185 ;  /* 0x0000000294937819 */ /* 0x000fe400000102b9 */
[----:B------:R-:W-:Y:S02]  /*efe0*/  SHF.R.S32.HI R4, RZ, 0x6, R28 ;  /* 0x00000006ff047819 */ /* 0x000fe4000001141c */
[----:B------:R-:W-:-:S02]  /*eff0*/  SHF.L.U64.HI R89, R90, 0x2, R127 ;  /* 0x000000025a597819 */ /* 0x000fc4000001027f */
[----:B------:R-:W-:Y:S02]  /*f000*/  SHF.L.U64.HI R91, R92, 0x2, R129 ;  /* 0x000000025c5b7819 */ /* 0x000fe40000010281 */
[----:B------:R-:W-:Y:S02]  /*f010*/  SHF.L.U64.HI R127, R128, 0x2, R165 ;  /* 0x00000002807f7819 */ /* 0x000fe400000102a5 */
[----:B------:R-:W-:Y:S02]  /*f020*/  SHF.L.U64.HI R93, R94, 0x2, R131 ;  /* 0x000000025e5d7819 */ /* 0x000fe40000010283 */
[----:B------:R-:W-:Y:S02]  /*f030*/  SHF.L.U64.HI R129, R130, 0x2, R167 ;  /* 0x0000000282817819 */ /* 0x000fe400000102a7 */
[----:B------:R-:W-:Y:S02]  /*f040*/  SHF.L.U64.HI R165, R166, 0x2, R73 ;  /* 0x00000002a6a57819 */ /* 0x000fe40000010249 */
[----:B------:R-:W-:Y:S01]  /*f050*/  SHF.L.U64.HI R95, R96, 0x2, R133 ;  /* 0x00000002605f7819 */ /* 0x000fe20000010285 */
[----:B------:R1:W5:Y:S01]  /*f060*/  LDL.LU R73, [R1+0x330] ;  /* 0x0003300001497983 */ /* 0x0003620000300800 */
[----:B------:R-:W-:-:S02]  /*f070*/  SHF.L.U64.HI R131, R132, 0x2, R169 ;  /* 0x0000000284837819 */ /* 0x000fc400000102a9 */
[----:B------:R-:W-:Y:S02]  /*f080*/  SHF.L.U64.HI R167, R168, 0x2, R72 ;  /* 0x00000002a8a77819 */ /* 0x000fe40000010248 */
[----:B-1----:R-:W-:Y:S01]  /*f090*/  VIMNMX R5, PT, PT, R4, 0x2, !PT ;  /* 0x0000000204057848 */ /* 0x002fe20007fe0100 */
[----:B------:R1:W5:Y:S01]  /*f0a0*/  LDL.LU R72, [R1+0x32c] ;  /* 0x00032c0001487983 */ /* 0x0003620000300800 */
[----:B------:R-:W-:Y:S02]  /*f0b0*/  SHF.L.U64.HI R97, R98, 0x2, R135 ;  /* 0x0000000262617819 */ /* 0x000fe40000010287 */
[----:B------:R-:W-:Y:S02]  /*f0c0*/  SHF.L.U64.HI R133, R134, 0x2, R171 ;  /* 0x0000000286857819 */ /* 0x000fe400000102ab */
[----:B------:R-:W-:Y:S02]  /*f0d0*/  SHF.L.U64.HI R169, R170, 0x2, R74 ;  /* 0x00000002aaa97819 */ /* 0x000fe4000001024a */
[----:B------:R-:W-:Y:S01]  /*f0e0*/  SHF.L.U64.HI R99, R100, 0x2, R137 ;  /* 0x0000000264637819 */ /* 0x000fe20000010289 */
[----:B------:R1:W5:Y:S01]  /*f0f0*/  LDL.LU R74, [R1+0x328] ;  /* 0x00032800014a7983 */ /* 0x0003620000300800 */
[----:B------:R-:W-:-:S02]  /*f100*/  SHF.L.U64.HI R135, R136, 0x2, R173 ;  /* 0x0000000288877819 */ /* 0x000fc400000102ad */
[----:B------:R-:W-:Y:S02]  /*f110*/  SHF.L.U64.HI R171, R172, 0x2, R77 ;  /* 0x00000002acab7819 */ /* 0x000fe4000001024d */
[----:B------:R-:W-:Y:S01]  /*f120*/  SHF.L.U64.HI R101, R102, 0x2, R139 ;  /* 0x0000000266657819 */ /* 0x000fe2000001028b */
[----:B------:R1:W5:Y:S01]  /*f130*/  LDL.LU R77, [R1+0x324] ;  /* 0x00032400014d7983 */ /* 0x0003620000300800 */
[----:B------:R-:W-:Y:S02]  /*f140*/  SHF.L.U64.HI R137, R138, 0x2, R175 ;  /* 0x000000028a897819 */ /* 0x000fe400000102af */
[----:B------:R-:W-:Y:S01]  /*f150*/  SHF.L.U64.HI R173, R174, 0x2, R71 ;  /* 0x00000002aead7819 */ /* 0x000fe20000010247 */
[----:B------:R-:W-:Y:S01]  /*f160*/  VIADD R5, R5, 0xffffffff ;  /* 0xffffffff05057836 */ /* 0x000fe20000000000 */
[----:B------:R-:W-:Y:S01]  /*f170*/  SHF.L.U64.HI R103, R104, 0x2, R141 ;  /* 0x0000000268677819 */ /* 0x000fe2000001028d */
[----:B------:R1:W5:Y:S01]  /*f180*/  LDL.LU R71, [R1+0x320] ;  /* 0x0003200001477983 */ /* 0x0003620000300800 */
[----:B------:R-:W-:-:S02]  /*f190*/  SHF.L.U64.HI R139, R140, 0x2, R177 ;  /* 0x000000028c8b7819 */ /* 0x000fc400000102b1 */
[----:B------:R-:W-:Y:S02]  /*f1a0*/  SHF.L.U64.HI R175, R176, 0x2, R70 ;  /* 0x00000002b0af7819 */ /* 0x000fe40000010246 */
[----:B------:R-:W-:Y:S01]  /*f1b0*/  SHF.L.U64.HI R105, R106, 0x2, R143 ;  /* 0x000000026a697819 */ /* 0x000fe2000001028f */
[----:B------:R1:W5:Y:S01]  /*f1c0*/  LDL.LU R70, [R1+0x31c] ;  /* 0x00031c0001467983 */ /* 0x0003620000300800 */
        /* <DEDUP_REMOVED lines=10> */
[----:B------:R1:W5:Y:S04]  /*f270*/  LDL.LU R3, [R1+0x310] ;  /* 0x0003100001037983 */ /* 0x0003680000300800 */
[----:B------:R1:W5:Y:S04]  /*f280*/  LDL.LU R0, [R1+0x30c] ;  /* 0x00030c0001007983 */ /* 0x0003680000300800 */
[----:B------:R1:W-:Y:S01]  /*f290*/  STL [R1+0x144], R5 ;  /* 0x0001440501007387 */ /* 0x0003e20000100800 */
[----:B------:R-:W-:-:S02]  /*f2a0*/  SHF.L.U64.HI R81, R82, 0x2, R119 ;  /* 0x0000000252517819 */ /* 0x000fc40000010277 */
[----:B------:R-:W-:Y:S01]  /*f2b0*/  SHF.L.U64.HI R83, R84, 0x2, R121 ;  /* 0x0000000254537819 */ /* 0x000fe20000010279 */
[----:B------:R-:W-:Y:S01]  /*f2c0*/  VIADD R6, R4, 0xfffffffd ;  /* 0xfffffffd04067836 */ /* 0x000fe20000000000 */
[----:B------:R-:W-:Y:S02]  /*f2d0*/  SHF.L.U64.HI R111, R112, 0x2, R149 ;  /* 0x00000002706f7819 */ /* 0x000fe40000010295 */
[----:B------:R-:W-:Y:S02]  /*f2e0*/  SHF.L.U64.HI R113, R114, 0x2, R151 ;  /* 0x0000000272717819 */ /* 0x000fe40000010297 */
[----:B------:R-:W-:Y:S02]  /*f2f0*/  SHF.L.U64.HI R115, R116, 0x2, R153 ;  /* 0x0000000274737819 */ /* 0x000fe40000010299 */
[----:B------:R-:W-:Y:S02]  /*f300*/  SHF.L.U64.HI R117, R118, 0x2, R155 ;  /* 0x0000000276757819 */ /* 0x000fe4000001029b */
[----:B------:R-:W-:-:S02]  /*f310*/  SHF.L.U64.HI R119, R120, 0x2, R157 ;  /* 0x0000000278777819 */ /* 0x000fc4000001029d */
[----:B------:R-:W-:Y:S01]  /*f320*/  SHF.L.U64.HI R121, R122, 0x2, R159 ;  /* 0x000000027a797819 */ /* 0x000fe2000001029f */
[----:B------:R-:W-:Y:S01]  /*f330*/  VIADD R75, R75, 0xffffff40 ;  /* 0xffffff404b4b7836 */ /* 0x000fe20000000000 */
[----:B------:R-:W-:Y:S01]  /*f340*/  SHF.L.U64.HI R251, R250, 0x2, R251 ;  /* 0x00000002fafb7819 */ /* 0x000fe200000102fb */
[----:B------:R-:W-:Y:S01]  /*f350*/  IMAD.SHL.U32 R252, R252, 0x4, RZ ;  /* 0x00000004fcfc7824 */ /* 0x000fe200078e00ff */
        /* <DEDUP_REMOVED lines=65> */
[----:B------:R-:W-:-:S02]  /*f770*/  IMAD.SHL.U32 R82, R82, 0x4, RZ ;  /* 0x0000000452527824 */ /* 0x000fc400078e00ff */
[----:B------:R-:W-:Y:S02]  /*f780*/  IMAD.SHL.U32 R84, R84, 0x4, RZ ;  /* 0x0000000454547824 */ /* 0x000fe400078e00ff */
[----:B------:R-:W-:Y:S02]  /*f790*/  IMAD.SHL.U32 R86, R86, 0x4, RZ ;  /* 0x0000000456567824 */ /* 0x000fe400078e00ff */
[----:B------:R-:W-:Y:S02]  /*f7a0*/  IMAD.SHL.U32 R88, R88, 0x4, RZ ;  /* 0x0000000458587824 */ /* 0x000fe400078e00ff */
[----:B------:R-:W-:Y:S02]  /*f7b0*/  IMAD.SHL.U32 R90, R90, 0x4, RZ ;  /* 0x000000045a5a7824 */ /* 0x000fe400078e00ff */
[----:B------:R-:W-:Y:S02]  /*f7c0*/  IMAD.SHL.U32 R92, R92, 0x4, RZ ;  /* 0x000000045c5c7824 */ /* 0x000fe400078e00ff */
        /* <DEDUP_REMOVED lines=20> */
[----:B------:R-:W-:Y:S01]  /*f910*/  IMAD.SHL.U32 R134, R134, 0x4, RZ ;  /* 0x0000000486867824 */ /* 0x000fe200078e00ff */
[----:B--2---:R-:W-:Y:S02]  /*f920*/  SHF.L.U64.HI R185, R186, 0x2, R2 ;  /* 0x00000002bab97819 */ /* 0x004fe40000010202 */
[----:B------:R-:W2:Y:S01]  /*f930*/  S2R R2, SR_TID.X ;  /* 0x0000000000027919 */ /* 0x000ea20000002100 */
[----:B------:R-:W-:Y:S01]  /*f940*/  SHF.L.U64.HI R153, R154, 0x2, R61 ;  /* 0x000000029a997819 */ /* 0x000fe2000001023d */
[----:B------:R-:W-:Y:S01]  /*f950*/  IMAD.SHL.U32 R136, R136, 0x4, RZ ;  /* 0x0000000488887824 */ /* 0x000fe200078e00ff */
[----:B---3--:R-:W-:Y:S01]  /*f960*/  SHF.L.U64.HI R155, R156, 0x2, R63 ;  /* 0x000000029c9b7819 */ /* 0x008fe2000001023f */
[----:B------:R-:W-:Y:S01]  /*f970*/  IMAD.SHL.U32 R138, R138, 0x4, RZ ;  /* 0x000000048a8a7824 */ /* 0x000fe200078e00ff */
[----:B----4-:R-:W-:Y:S01]  /*f980*/  SHF.L.U64.HI R157, R158, 0x2, R65 ;  /* 0x000000029e9d7819 */ /* 0x010fe20000010241 */
        /* <DEDUP_REMOVED lines=14> */
[----:B------:R-:W-:Y:S01]  /*fa70*/  IMAD.SHL.U32 R166, R166, 0x4, RZ ;  /* 0x00000004a6a67824 */ /* 0x000fe200078e00ff */
[----:B--2---:R-:W-:Y:S01]  /*fa80*/  LOP3.LUT R2, R2, 0x7f, RZ, 0xc0, !PT ;  /* 0x0000007f02027812 */ /* 0x004fe200078ec0ff */
        /* <DEDUP_REMOVED lines=10> */
[----:B------:R-:W-:Y:S02]  /*fb30*/  IMAD.MOV.U32 R4, RZ, RZ, RZ ;  /* 0x000000ffff047224 */ /* 0x000fe400078e00ff */
[----:B------:R-:W-:Y:S01]  /*fb40*/  IMAD.MOV.U32 R187, RZ, RZ, RZ ;  /* 0x000000ffffbb7224 */ /* 0x000fe200078e00ff */
[----:B------:R-:W-:Y:S01]  /*fb50*/  UMOV UR26, 0x1 ;  /* 0x00000001001a7882 */ /* 0x000fe20000000000 */
[----:B------:R-:W-:Y:S01]  /*fb60*/  UMOV UR27, 0x2 ;  /* 0x00000002001b7882 */ /* 0x000fe20000000000 */
[----:B------:R-:W-:Y:S01]  /*fb70*/  UMOV UR5, URZ ;  /* 0x000000ff00057c82 */ /* 0x000fe20008000000 */
[----:B------:R-:W-:Y:S01]  /*fb80*/  UMOV UR6, URZ ;  /* 0x000000ff00067c82 */ /* 0x000fe20008000000 */
[----:B-1----:R-:W-:-:S05]  /*fb90*/  UMOV UR7, URZ ;  /* 0x000000ff00077c82 */ /* 0x002fca0008000000 */
.L_x_11:
[----:B------:R-:W-:Y:S01]  /*fba0*/  IMAD.U32 R4, R4, -0x80000000, RZ ;  /* 0x8000000004047824 */ /* 0x000fe200078e00ff */
[----:B------:R-:W-:-:S03]  /*fbb0*/  UIADD3 UR6, UPT, UPT, UR6, 0x1, URZ ;  /* 0x0000000106067890 */ /* 0x000fc6000fffe0ff */
[----:B------:R-:W1:Y:S01]  /*fbc0*/  SYNCS.PHASECHK.TRANS64.TRYWAIT P1, [UR8], R4 ;  /* 0x00000004ff0075a7 */ /* 0x000e620008021108 */
[----:B------:R-:W-:-:S04]  /*fbd0*/  UISETP.GT.AND UP1, UPT, UR6, 0x1, UPT ;  /* 0x000000010600788c */ /* 0x000fc8000bf24270 */
[----:B------:R-:W-:-:S04]  /*fbe0*/  USEL UR6, UR6, URZ, !UP1 ;  /* 0x000000ff06067287 */ /* 0x000fc8000c800000 */
[----:B------:R-:W-:Y:S01]  /*fbf0*/  ULEA UR4, UR6, UR10, 0xf ;  /* 0x0000000a06047291 */ /* 0x000fe2000f8e78ff */
[----:B-1----:R-:W-:Y:S11]  /*fc00*/  @!P1 BRA `(.L_x_9) ;  /* 0x0000006c00fc9947 */ /* 0x002ff60003800000 */
.L_x_17:
[----:B------:R-:W-:-:S04]  /*fc10*/  DEPBAR.LE SB0, 0x2 ;  /* 0x000080800000791a */ /* 0x000fc80000000000 */
[----:B------:R-:W-:Y:S01]  /*fc20*/  LEA R188, R2, UR4, 0x8 ;  /* 0x0000000402bc7c11 */ /* 0x000fe2000f8e40ff */
[----:B------:R-:W-:Y:S01]  /*fc30*/  BAR.SYNC.DEFER_BLOCKING 0x0 ;  /* 0x0000000000007b1d */ /* 0x000fe20000010000 */
[----:B------:R-:W-:Y:S02]  /*fc40*/  UIADD3 UR5, UPT, UPT, UR5, 0x1, URZ ;  /* 0x0000000105057890 */ /* 0x000fe4000fffe0ff */
[----:B------:R-:W-:Y:S02]  /*fc50*/  ULEA UR8, UR26, UR10, 0x3 ;  /* 0x0000000a1a087291 */ /* 0x000fe4000f8e18ff */
[----:B------:R-:W-:Y:S02]  /*fc60*/  UISETP.GT.AND UP1, UPT, UR5, 0x2, UPT ;  /* 0x000000020500788c */ /* 0x000fe4000bf24270 */
[----:B------:R-:W-:Y:S02]  /*fc70*/  UIADD3 UR8, UPT, UPT, UR8, 0x28000, URZ ;  /* 0x0002800008087890 */ /* 0x000fe4000fffe0ff */
[----:B------:R-:W-:Y:S01]  /*fc80*/  USEL UR5, UR5, URZ, !UP1 ;  /* 0x000000ff05057287 */ /* 0x000fe2000c800000 */
[----:B------:R-:W-:Y:S01]  /*fc90*/  UMOV UR4, UR7 ;  /* 0x0000000700047c82 */ /* 0x000fe20008000000 */
        /* <DEDUP_REMOVED lines=16> */
[----:B-1----:R1:W-:Y:S01]  /*fda0*/  STTM.x64 tmem[UR12+0x80], R4 ;  /* 0x00008004000079ed */ /* 0x0023e2000834000c */
[----:B------:R-:W2:Y:S02]  /*fdb0*/  FENCE.VIEW.ASYNC.T ;  /* 0x00000000000073c6 */ /* 0x000ea40000000200 */
[----:B--2---:R-:W-:Y:S06]  /*fdc0*/  BAR.SYNC.DEFER_BLOCKING 0x0 ;  /* 0x0000000000007b1d */ /* 0x004fec0000010000 */
[----:B------:R-:W-:Y:S05]  /*fdd0*/  @P0 BRA `(.L_x_10) ;  /* 0x0000000000d80947 */ /* 0x000fea0003800000 */
[----:B------:R-:W-:Y:S01]  /*fde0*/  ULEA UR9, UR5, UR10, 0xf ;  /* 0x0000000a05097291 */ /* 0x000fe2000f8e78ff */
[----:B------:R-:W-:Y:S01]  /*fdf0*/  UMOV UR7, URZ ;  /* 0x000000ff00077c82 */ /* 0x000fe20008000000 */
[----:B------:R-:W-:Y:S02]  /*fe00*/  UIADD3 UR28, UPT, UPT, UR11, 0x88, URZ ;  /* 0x000000880b1c7890 */ /* 0x000fe4000fffe0ff */
[----:B------:R-:W-:Y:S02]  /*fe10*/  USHF.R.U32.HI UR9, URZ, 0x4, UR9 ;  /* 0x00000004ff097899 */ /* 0x000fe40008011609 */
[----:B------:R-:W-:Y:S02]  /*fe20*/  UIADD3 UR29, UPT, UPT, UR11, 0x90, URZ ;  /* 0x000000900b1d7890 */ /* 0x000fe4000fffe0ff */
[----:B------:R-:W-:Y:S02]  /*fe30*/  USGXT.U32 UR18, UR9, 0xe ;  /* 0x0000000e0912789a */ /* 0x000fe40008000000 */
[----:B------:R-:W-:-:S02]  /*fe40*/  UIADD3 UR46, UPT, UPT, UR11, 0x98, URZ ;  /* 0x000000980b2e7890 */ /* 0x000fc4000fffe0ff */
[----:B------:R-:W-:Y:S02]  /*fe50*/  UIADD3 UR20, UP1, UPT, UR18, 0x2, URZ ;  /* 0x0000000212147890 */ /* 0x000fe4000ff3e0ff */
[----:B------:R-:W-:Y:S02]  /*fe60*/  UIADD3 UR47, UPT, UPT, UR11, 0xa0, URZ ;  /* 0x000000a00b2f7890 */ /* 0x000fe4000fffe0ff */
[----:B------:R-:W-:Y:S02]  /*fe70*/  UIADD3.X UR21, UPT, UPT, UR7, 0x40004040, URZ, UP1, !UPT ;  /* 0x4000404007157890 */ /* 0x000fe40008ffe4ff */
[----:B------:R-:W-:Y:S02]  /*fe80*/  UIADD3 UR38, UP1, UPT, UR20, 0x2, URZ ;  /* 0x0000000214267890 */ /* 0x000fe4000ff3e0ff */
[----:B------:R-:W-:Y:S02]  /*fe90*/  UIADD3 UR40, UP2, UPT, UR20, 0x4, URZ ;  /* 0x0000000414287890 */ /* 0x000fe4000ff5e0ff */
[----:B------:R-:W-:-:S02]  /*fea0*/  UIADD3 UR42, UP3, UPT, UR20, 0x3fe, URZ ;  /* 0x000003fe142a7890 */ /* 0x000fc4000ff7e0ff */
[----:B------:R-:W-:Y:S02]  /*feb0*/  UIADD3 UR44, UP4, UPT, UR20, 0x400, URZ ;  /* 0x00000400142c7890 */ /* 0x000fe4000ff9e0ff */
[----:B------:R-:W-:Y:S02]  /*fec0*/  UIADD3 UR22, UP5, UPT, UR20, 0x402, URZ ;  /* 0x0000040214167890 */ /* 0x000fe4000ffbe0ff */
[----:B------:R-:W-:Y:S02]  /*fed0*/  UIADD3.X UR39, UPT, UPT, UR21, URZ, URZ, UP1, !UPT ;  /* 0x000000ff15277290 */ /* 0x000fe40008ffe4ff */
[----:B------:R-:W-:Y:S02]  /*fee0*/  UIADD3 UR24, UP6, UPT, UR20, 0x404, URZ ;  /* 0x0000040414187890 */ /* 0x000fe4000ffde0ff */
[----:B------:R-:W-:Y:S02]  /*fef0*/  UIADD3.X UR41, UPT, UPT, UR21, URZ, URZ, UP2, !UPT ;  /* 0x000000ff15297290 */ /* 0x000fe400097fe4ff */
[----:B------:R-:W-:-:S02]  /*ff00*/  UIADD3.X UR43, UPT, UPT, UR21, URZ, URZ, UP3, !UPT ;  /* 0x000000ff152b7290 */ /* 0x000fc40009ffe4ff */
[----:B------:R-:W-:Y:S02]  /*ff10*/  UIADD3 UR48, UPT, UPT, UR11, 0xa8, URZ ;  /* 0x000000a80b307890 */ /* 0x000fe4000fffe0ff */
[----:B------:R-:W-:Y:S02]  /*ff20*/  UIADD3.X UR45, UPT, UPT, UR21, URZ, URZ, UP4, !UPT ;  /* 0x000000ff152d7290 */ /* 0x000fe4000a7fe4ff */
[----:B------:R-:W-:Y:S02]  /*ff30*/  UIADD3 UR49, UPT, UPT, UR11, 0xb0, URZ ;  /* 0x000000b00b317890 */ /* 0x000fe4000fffe0ff */
[----:B------:R-:W-:Y:S01]  /*ff40*/  UIADD3.X UR23, UPT, UPT, UR21, URZ, URZ, UP5, !UPT ;  /* 0x000000ff15177290 */ /* 0x000fe2000affe4ff */
[----:B------:R-:W-:Y:S01]  /*ff50*/  UMOV UR14, 0x0 ;  /* 0x00000000000e7882 */ /* 0x000fe20000000000 */
[----:B------:R-:W-:Y:S01]  /*ff60*/  UMOV UR15, 0x8200910 ;  /* 0x08200910000f7882 */ /* 0x000fe20000000000 */
[----:B------:R-:W-:Y:S01]  /*ff70*/  UIADD3 UR54, UPT, UPT, UR11, 0xb8, URZ ;  /* 0x000000b80b367890 */ /* 0x000fe2000fffe0ff */
[----:B------:R-:W-:Y:S01]  /*ff80*/  UMOV UR19, 0x40004040 ;  /* 0x4000404000137882 */ /* 0x000fe20000000000 */
[----:B------:R-:W-:Y:S01]  /*ff90*/  UIADD3.X UR25, UPT, UPT, UR21, URZ, URZ, UP6, !UPT ;  /* 0x000000ff15197290 */ /* 0x000fe2000b7fe4ff */
[----:B------:R2:W-:Y:S01]  /*ffa0*/  UTCHMMA tmem[UR13], gdesc[UR18], tmem[UR11], tmem[UR14], idesc[UR15], UPT ;  /* 0x00ff0e120d0079ea */ /* 0x0005e2000b80000b */
[----:B------:R-:W-:Y:S01]  /*ffb0*/  UMOV UR16, 0x0 ;  /* 0x0000000000107882 */ /* 0x000fe20000000000 */
[----:B------:R-:W-:Y:S01]  /*ffc0*/  UMOV UR17, 0x8200910 ;  /* 0x0820091000117882 */ /* 0x000fe20000000000 */
[----:B------:R-:W-:Y:S01]  /*ffd0*/  UMOV UR30, 0x0 ;  /* 0x00000000001e7882 */ /* 0x000fe20000000000 */
[----:B------:R-:W-:Y:S01]  /*ffe0*/  UMOV UR31, 0x8200910 ;  /* 0x08200910001f7882 */ /* 0x000fe20000000000 */
        /* <DEDUP_REMOVED lines=11> */
[----:B------:R-:W-:Y:S01]  /*100a0*/  UMOV UR9, URZ ;  /* 0x000000ff00097c82 */ /* 0x000fe20008000000 */
[----:B------:R2:W-:Y:S01]  /*100b0*/  UTCHMMA tmem[UR47], gdesc[UR42], tmem[UR11], tmem[UR36], idesc[UR37], UPT ;  /* 0x00ff242a2f0079ea */ /* 0x0005e2000b80000b */
[----:B------:R-:W-:Y:S01]  /*100c0*/  UMOV UR56, 0x0 ;  /* 0x0000000000387882 */ /* 0x000fe20000000000 */
[----:B------:R-:W-:Y:S01]  /*100d0*/  UMOV UR57, 0x8200910 ;  /* 0x0820091000397882 */ /* 0x000fe20000000000 */
[----:B------:R2:W-:Y:S01]  /*100e0*/  UTCHMMA tmem[UR48], gdesc[UR44], tmem[UR11], tmem[UR50], idesc[UR51], UPT ;  /* 0x00ff322c300079ea */ /* 0x0005e2000b80000b */
[----:B------:R-:W-:Y:S01]  /*100f0*/  UMOV UR7, UR8 ;  /* 0x0000000800077c82 */ /* 0x000fe20008000000 */
[----:B------:R2:W-:Y:S01]  /*10100*/  UTCHMMA tmem[UR49], gdesc[UR22], tmem[UR11], tmem[UR52], idesc[UR53], UPT ;  /* 0x00ff3416310079ea */ /* 0x0005e2000b80000b */
[----:B------:R2:W-:Y:S01]  /*10110*/  UTCHMMA tmem[UR54], gdesc[UR24], tmem[UR11], tmem[UR56], idesc[UR57], UPT ;  /* 0x00ff3818360079ea */ /* 0x0005e2000b80000b */
[----:B------:R2:W-:Y:S01]  /*10120*/  UTCBAR [UR7], URZ ;  /* 0x000000ff070073e9 */ /* 0x0005e200080000ff */
[----:B------:R-:W-:Y:S01]  /*10130*/  NOP ;  /* 0x0000000000007918 */ /* 0x000fe20000000000 */
.L_x_10:
[----:B-1----:R-:W1:Y:S01]  /*10140*/  LDC R4, c[0x0][0x3a0] ;  /* 0x0000e800ff047b82 */ /* 0x002e620000000800 */
[----:B------:R-:W-:Y:S01]  /*10150*/  ISETP.GT.AND P4, PT, R75, RZ, PT ;  /* 0x000000ff4b00720c */ /* 0x000fe20003f84270 */
[----:B------:R-:W3:Y:S04]  /*10160*/  LDL R26, [R1+0x4] ;  /* 0x00000400011a7983 */ /* 0x000ee80000100800 */
[----:B------:R-:W4:Y:S04]  /*10170*/  LDL R25, [R1+0x8] ;  /* 0x0000080001197983 */ /* 0x000f280000100800 */
[----:B--2---:R-:W2:Y:S04]  /*10180*/  LDL R24, [R1+0x24] ;  /* 0x0000240001187983 */ /* 0x004ea80000100800 */
[----:B------:R-:W2:Y:S04]  /*10190*/  LDL R23, [R1+0x28] ;  /* 0x0000280001177983 */ /* 0x000ea80000100800 */
[----:B------:R-:W2:Y:S04]  /*101a0*/  LDL R22, [R1+0x44] ;  /* 0x0000440001167983 */ /* 0x000ea80000100800 */
[----:B------:R-:W2:Y:S01]  /*101b0*/  LDL R21, [R1+0x48] ;  /* 0x0000480001157983 */ /* 0x000ea20000100800 */
[----:B-1----:R-:W-:-:S03]  /*101c0*/  VIADD R5, R4, 0x3f ;  /* 0x0000003f04057836 */ /* 0x002fc60000000000 */
[----:B------:R-:W2:Y:S02]  /*101d0*/  LDL R20, [R1+0x64] ;  /* 0x0000640001147983 */ /* 0x000ea40000100800 */
[----:B------:R-:W-:Y:S02]  /*101e0*/  SHF.R.S32.HI R4, RZ, 0x1f, R5 ;  /* 0x0000001fff047819 */ /* 0x000fe40000011405 */
[----:B------:R-:W2:Y:S02]  /*101f0*/  LDL R19, [R1+0x68] ;  /* 0x0000680001137983 */ /* 0x000ea40000100800 */
[----:B------:R-:W-:Y:S02]  /*10200*/  LEA.HI R4, R4, R5, RZ, 0x6 ;  /* 0x0000000504047211 */ /* 0x000fe400078f30ff */
[----:B------:R-:W2:Y:S02]  /*10210*/  LDL R18, [R1+0x84] ;  /* 0x0000840001127983 */ /* 0x000ea40000100800 */
[----:B------:R-:W-:-:S02]  /*10220*/  SHF.R.S32.HI R4, RZ, 0x6, R4 ;  /* 0x00000006ff047819 */ /* 0x000fc40000011404 */
[----:B------:R-:W2:Y:S03]  /*10230*/  LDL R5, [R1+0x158] ;  /* 0x0001580001057983 */ /* 0x000ea60000100800 */
[----:B------:R-:W-:Y:S01]  /*10240*/  VIADD R4, R4, 0xfffffffd ;  /* 0xfffffffd04047836 */ /* 0x000fe20000000000 */
[----:B------:R-:W3:Y:S04]  /*10250*/  LDL R17, [R1+0x88] ;  /* 0x0000880001117983 */ /* 0x000ee80000100800 */
[----:B------:R-:W-:Y:S01]  /*10260*/  ISETP.GE.AND P1, PT, R187, R4, PT ;  /* 0x00000004bb00720c */ /* 0x000fe20003f26270 */
[----:B------:R-:W3:Y:S01]  /*10270*/  LDL R16, [R1+0xa4] ;  /* 0x0000a40001107983 */ /* 0x000ee20000100800 */
[----:B------:R-:W-:-:S03]  /*10280*/  SEL R4, RZ, 0x4, !P4 ;  /* 0x00000004ff047807 */ /* 0x000fc60006000000 */
[----:B------:R-:W3:Y:S01]  /*10290*/  LDL R15, [R1+0xa8] ;  /* 0x0000a800010f7983 */ /* 0x000ee20000100800 */
[----:B------:R-:W-:-:S03]  /*102a0*/  SEL R4, R4, RZ, !P1 ;  /* 0x000000ff04047207 */ /* 0x000fc60004800000 */
[----:B------:R-:W3:Y:S01]  /*102b0*/  LDL R14, [R1+0xc4] ;  /* 0x0000c400010e7983 */ /* 0x000ee20000100800 */
[----:B------:R-:W-:-:S03]  /*102c0*/  ISETP.NE.U32.AND P4, PT, R4, RZ, PT ;  /* 0x000000ff0400720c */ /* 0x000fc60003f85070 */
[----:B------:R-:W3:Y:S04]  /*102d0*/  LDL R13, [R1+0xc8] ;  /* 0x0000c800010d7983 */ /* 0x000ee80000100800 */
[----:B------:R-:W3:Y:S04]  /*102e0*/  LDL R12, [R1+0xe4] ;  /* 0x0000e400010c7983 */ /* 0x000ee80000100800 */
[----:B------:R-:W3:Y:S04]  /*102f0*/  LDL R11, [R1+0xe8] ;  /* 0x0000e800010b7983 */ /* 0x000ee80000100800 */
[----:B------:R-:W3:Y:S04]  /*10300*/  LDL R10, [R1+0x104] ;  /* 0x00010400010a7983 */ /* 0x000ee80000100800 */
[----:B------:R-:W3:Y:S04]  /*10310*/  LDL R9, [R1+0x108] ;  /* 0x0001080001097983 */ /* 0x000ee80000100800 */
[----:B------:R-:W3:Y:S04]  /*10320*/  LDL R8, [R1+0x124] ;  /* 0x0001240001087983 */ /* 0x000ee80000100800 */
[----:B------:R-:W3:Y:S01]  /*10330*/  LDL R7, [R1+0x128] ;  /* 0x0001280001077983 */ /* 0x000ee20000100800 */
[----:B------:R-:W-:Y:S01]  /*10340*/  BAR.SYNC.DEFER_BLOCKING 0x0 ;  /* 0x0000000000007b1d */ /* 0x000fe20000010000 */
[----:B--2--5:R-:W-:-:S05]  /*10350*/  IADD3 R4, P5, PT, R73, R5, RZ ;  /* 0x0000000549047210 */ /* 0x024fca0007fbe0ff */
[----:B------:R-:W-:-:S05]  /*10360*/  IMAD.X R5, R72, 0x1, R76, P5 ;  /* 0x0000000148057824 */ /* 0x000fca00028e064c */
[----:B------:R-:W-:Y:S01]  /*10370*/  @!PT LDS RZ, [RZ] ;  /* 0x00000000fffff984 */ /* 0x000fe20000000800 */
[----:B------:R-:W-:Y:S01]  /*10380*/  @!PT LDS RZ, [RZ] ;  /* 0x00000000fffff984 */ /* 0x000fe20000000800 */
[----:B------:R-:W-:Y:S01]  /*10390*/  @!PT LDS RZ, [RZ] ;  /* 0x00000000fffff984 */ /* 0x000fe20000000800 */
[----:B------:R1:W-:Y:S01]  /*103a0*/  LDGSTS.E [R188+0x18000], desc[UR32][R4.64], P4 ;  /* 0x1800000004bc7fae */ /* 0x0003e2000a1a1020 */
[----:B------:R-:W-:-:S04]  /*103b0*/  ISETP.GT.AND P4, PT, R75, 0x1, PT ;  /* 0x000000014b00780c */ /* 0x000fc80003f84270 */
[----:B-1----:R-:W-:-:S04]  /*103c0*/  SEL R4, RZ, 0x4, !P4 ;  /* 0x00000004ff047807 */ /* 0x002fc80006000000 */
[----:B------:R-:W-:-:S04]  /*103d0*/  SEL R4, R4, RZ, !P1 ;  /* 0x000000ff04047207 */ /* 0x000fc80004800000 */
[----:B------:R-:W-:Y:S02]  /*103e0*/  ISETP.NE.U32.AND P4, PT, R4, RZ, PT ;  /* 0x000000ff0400720c */ /* 0x000fe40003f85070 */
[----:B------:R-:W-:-:S05]  /*103f0*/  IADD3 R4, P5, PT, R73, R186, RZ ;  /* 0x000000ba49047210 */ /* 0x000fca0007fbe0ff */
[----:B------:R-:W-:-:S06]  /*10400*/  IMAD.X R5, R72, 0x1, R185, P5 ;  /* 0x0000000148057824 */ /* 0x000fcc00028e06b9 */
        /* <DEDUP_REMOVED lines=424> */
[----:B------:R-:W-:Y:S01]  /*11e90*/  ISETP.NE.U32.AND P4, PT, R4, RZ, PT ;  /* 0x000000ff0400720c */ /* 0x000fe20003f85070 */
[----:B------:R-:W1:Y:S01]  /*11ea0*/  S2R R6, SR_TID.X ;  /* 0x0000000000067919 */ /* 0x000e620000002100 */
[----:B------:R-:W-:-:S05]  /*11eb0*/  IADD3 R4, P5, PT, R73, R202, RZ ;  /* 0x000000ca49047210 */ /* 0x000fca0007fbe0ff */
[----:B------:R-:W-:-:S06]  /*11ec0*/  IMAD.X R5, R72, 0x1, R203, P5 ;  /* 0x0000000148057824 */ /* 0x000fcc00028e06cb */
[----:B------:R2:W-:Y:S01]  /*11ed0*/  LDGSTS.E [R188+0x180f8], desc[UR32][R4.64], P4 ;  /* 0x180f800004bc7fae */ /* 0x0005e2000a1a1020 */
[----:B------:R-:W-:-:S04]  /*11ee0*/  ISETP.GT.AND P4, PT, R75, 0x3f, PT ;  /* 0x0000003f4b00780c */ /* 0x000fc80003f84270 */
[----:B--2---:R-:W-:-:S04]  /*11ef0*/  SEL R4, RZ, 0x4, !P4 ;  /* 0x00000004ff047807 */ /* 0x004fc80006000000 */
[----:B------:R-:W-:-:S04]  /*11f00*/  SEL R4, R4, RZ, !P1 ;  /* 0x000000ff04047207 */ /* 0x000fc80004800000 */
[----:B------:R-:W-:Y:S02]  /*11f10*/  ISETP.NE.U32.AND P4, PT, R4, RZ, PT ;  /* 0x000000ff0400720c */ /* 0x000fe40003f85070 */
[----:B------:R-:W-:Y:S02]  /*11f20*/  IADD3 R4, P5, PT, R73, R204, RZ ;  /* 0x000000cc49047210 */ /* 0x000fe40007fbe0ff */
[----:B-1----:R-:W-:-:S03]  /*11f30*/  LOP3.LUT R6, R6, 0x3f, RZ, 0xc0, !PT ;  /* 0x0000003f06067812 */ /* 0x002fc600078ec0ff */
[----:B------:R-:W-:Y:S01]  /*11f40*/  IMAD.X R5, R72, 0x1, R205, P5 ;  /* 0x0000000148057824 */ /* 0x000fe200028e06cd */
[----:B------:R-:W-:-:S05]  /*11f50*/  UIADD3 UR27, UPT, UPT, UR27, 0x1, URZ ;  /* 0x000000011b1b7890 */ /* 0x000fca000fffe0ff */
[----:B------:R1:W-:Y:S01]  /*11f60*/  LDGSTS.E [R188+0x180fc], desc[UR32][R4.64], P4 ;  /* 0x180fc00004bc7fae */ /* 0x0003e2000a1a1020 */
[----:B------:R-:W-:Y:S01]  /*11f70*/  ISETP.GE.AND P4, PT, R6, R75, PT ;  /* 0x0000004b0600720c */ /* 0x000fe20003f86270 */
[----:B------:R-:W-:Y:S02]  /*11f80*/  UISETP.GT.AND UP1, UPT, UR27, 0x2, UPT ;  /* 0x000000021b00788c */ /* 0x000fe4000bf24270 */
[----:B------:R-:W0:Y:S02]  /*11f90*/  LDGDEPBAR ;  /* 0x00000000000079af */ /* 0x000e240000000000 */
[----:B------:R-:W-:Y:S01]  /*11fa0*/  USEL UR27, UR27, URZ, !UP1 ;  /* 0x000000ff1b1b7287 */ /* 0x000fe2000c800000 */
[----:B-1----:R-:W-:-:S04]  /*11fb0*/  SEL R4, RZ, 0x4, P4 ;  /* 0x00000004ff047807 */ /* 0x002fc80002000000 */
[----:B------:R-:W-:Y:S01]  /*11fc0*/  SEL R4, R4, RZ, !P1 ;  /* 0x000000ff04047207 */ /* 0x000fe20004800000 */
[----:B------:R-:W-:-:S03]  /*11fd0*/  ULEA UR7, UR27, UR10, 0xf ;  /* 0x0000000a1b077291 */ /* 0x000fc6000f8e78ff */
[----:B------:R-:W-:Y:S02]  /*11fe0*/  ISETP.NE.U32.AND P1, PT, R4, RZ, PT ;  /* 0x000000ff0400720c */ /* 0x000fe40003f25070 */
[----:B------:R-:W-:Y:S01]  /*11ff0*/  IADD3 R4, P4, PT, R74, R206, RZ ;  /* 0x000000ce4a047210 */ /* 0x000fe20007f9e0ff */
[----:B------:R-:W-:-:S04]  /*12000*/  VIADD R6, R3, UR7 ;  /* 0x0000000703067c36 */ /* 0x000fc80008000000 */
[----:B------:R-:W-:-:S06]  /*12010*/  IMAD.X R5, R77, 0x1, R207, P4 ;  /* 0x000000014d057824 */ /* 0x000fcc00020e06cf */
[----:B------:R1:W-:Y:S02]  /*12020*/  LDGSTS.E [R6], desc[UR32][R4.64], P1 ;  /* 0x0000000004067fae */ /* 0x0003e400089a1020 */
[----:B-1----:R-:W-:-:S05]  /*12030*/  IADD3 R4, P4, PT, R74, R214, RZ ;  /* 0x000000d64a047210 */ /* 0x002fca0007f9e0ff */
[----:B------:R-:W-:-:S05]  /*12040*/  IMAD.X R5, R77, 0x1, R215, P4 ;  /* 0x000000014d057824 */ /* 0x000fca00020e06d7 */
[----:B------:R1:W-:Y:S02]  /*12050*/  LDGSTS.E [R6+0x400], desc[UR32][R4.64], P1 ;  /* 0x0040000004067fae */ /* 0x0003e400089a1020 */
        /* <DEDUP_REMOVED lines=12> */
[C---:B---3--:R-:W-:Y:S02]  /*12120*/  IADD3 R4, P4, PT, R74.reuse, R26, RZ ;  /* 0x0000001a4a047210 */ /* 0x048fe40007f9e0ff */
[----:B------:R-:W2:Y:S03]  /*12130*/  LDL R26, [R1+0xc] ;  /* 0x00000c00011a7983 */ /* 0x000ea60000100800 */
[----:B----4-:R-:W-:Y:S02]  /*12140*/  IMAD.X R5, R77, 0x1, R25, P4 ;  /* 0x000000014d057824 */ /* 0x010fe400020e0619 */
[----:B------:R-:W3:Y:S04]  /*12150*/  LDL R25, [R1+0x10] ;  /* 0x0000100001197983 */ /* 0x000ee80000100800 */
[----:B------:R1:W-:Y:S02]  /*12160*/  LDGSTS.E [R6+0x1800], desc[UR32][R4.64], P1 ;  /* 0x0180000004067fae */ /* 0x0003e400089a1020 */
[----:B-1----:R-:W-:-:S02]  /*12170*/  IADD3 R4, P4, PT, R74, R24, RZ ;  /* 0x000000184a047210 */ /* 0x002fc40007f9e0ff */
[----:B------:R-:W4:Y:S03]  /*12180*/  LDL R24, [R1+0x2c] ;  /* 0x00002c0001187983 */ /* 0x000f260000100800 */
[----:B------:R-:W-:Y:S02]  /*12190*/  IMAD.X R5, R77, 0x1, R23, P4 ;  /* 0x000000014d057824 */ /* 0x000fe400020e0617 */
[----:B------:R-:W2:Y:S04]  /*121a0*/  LDL R23, [R1+0x30] ;  /* 0x0000300001177983 */ /* 0x000ea80000100800 */
[----:B------:R1:W-:Y:S02]  /*121b0*/  LDGSTS.E [R6+0x1c00], desc[UR32][R4.64], P1 ;  /* 0x01c0000004067fae */ /* 0x0003e400089a1020 */
[----:B-1----:R-:W-:-:S02]  /*121c0*/  IADD3 R4, P4, PT, R74, R22, RZ ;  /* 0x000000164a047210 */ /* 0x002fc40007f9e0ff */
[----:B------:R-:W2:Y:S03]  /*121d0*/  LDL R22, [R1+0x4c] ;  /* 0x00004c0001167983 */ /* 0x000ea60000100800 */
[----:B------:R-:W-:Y:S02]  /*121e0*/  IMAD.X R5, R77, 0x1, R21, P4 ;  /* 0x000000014d057824 */ /* 0x000fe400020e0615 */
[----:B------:R-:W2:Y:S04]  /*121f0*/  LDL R21, [R1+0x50] ;  /* 0x0000500001157983 */ /* 0x000ea80000100800 */
[----:B------:R1:W-:Y:S02]  /*12200*/  LDGSTS.E [R6+0x2000], desc[UR32][R4.64], P1 ;  /* 0x0200000004067fae */ /* 0x0003e400089a1020 */
[----:B-1----:R-:W-:-:S02]  /*12210*/  IADD3 R4, P4, PT, R74, R20, RZ ;  /* 0x000000144a047210 */ /* 0x002fc40007f9e0ff */
[----:B------:R-:W4:Y:S03]  /*12220*/  LDL R20, [R1+0x6c] ;  /* 0x00006c0001147983 */ /* 0x000f260000100800 */
[----:B------:R-:W-:Y:S02]  /*12230*/  IMAD.X R5, R77, 0x1, R19, P4 ;  /* 0x000000014d057824 */ /* 0x000fe400020e0613 */
[----:B------:R-:W4:Y:S04]  /*12240*/  LDL R19, [R1+0x70] ;  /* 0x0000700001137983 */ /* 0x000f280000100800 */
        /* <DEDUP_REMOVED lines=28> */
[----:B------:R-:W-:Y:S01]  /*12410*/  IMAD.X R5, R77, 0x1, R7, P4 ;  /* 0x000000014d057824 */ /* 0x000fe200020e0607 */
[----:B------:R-:W-:-:S04]  /*12420*/  LOP3.LUT R7, R3, 0x20, RZ, 0x3c, !PT ;  /* 0x0000002003077812 */ /* 0x000fc800078e3cff */
[----:B------:R1:W-:Y:S02]  /*12430*/  LDGSTS.E [R6+0x3c00], desc[UR32][R4.64], P1 ;  /* 0x03c0000004067fae */ /* 0x0003e400089a1020 */
[----:B-1----:R-:W-:Y:S02]  /*12440*/  VIADD R6, R7, UR7 ;  /* 0x0000000707067c36 */ /* 0x002fe40008000000 */
[----:B------:R-:W4:Y:S01]  /*12450*/  LDL R7, [R1+0x130] ;  /* 0x0001300001077983 */ /* 0x000f220000100800 */
[----:B------:R-:W-:-:S05]  /*12460*/  IADD3 R4, P4, PT, R74, R208, RZ ;  /* 0x000000d04a047210 */ /* 0x000fca0007f9e0ff */
        /* <DEDUP_REMOVED lines=17> */
[C---:B--2---:R-:W-:Y:S02]  /*12580*/  IADD3 R4, P4, PT, R74.reuse, R26, RZ ;  /* 0x0000001a4a047210 */ /* 0x044fe40007f9e0ff */
[----:B------:R-:W2:Y:S03]  /*12590*/  LDL R26, [R1+0x14] ;  /* 0x00001400011a7983 */ /* 0x000ea60000100800 */
[----:B---3--:R-:W-:Y:S02]  /*125a0*/  IMAD.X R5, R77, 0x1, R25, P4 ;  /* 0x000000014d057824 */ /* 0x008fe400020e0619 */
[----:B------:R-:W3:Y:S04]  /*125b0*/  LDL R25, [R1+0x18] ;  /* 0x0000180001197983 */ /* 0x000ee80000100800 */
[----:B------:R4:W-:Y:S02]  /*125c0*/  LDGSTS.E [R6+0x1900], desc[UR32][R4.64], P1 ;  /* 0x0190000004067fae */ /* 0x0009e400089a1020 */
[----:B----4-:R-:W-:-:S02]  /*125d0*/  IADD3 R4, P4, PT, R74, R24, RZ ;  /* 0x000000184a047210 */ /* 0x010fc40007f9e0ff */
        /* <DEDUP_REMOVED lines=110> */
[----:B------:R-:W2:Y:S03]  /*12cc0*/  LDL R8, [R1] ;  /* 0x0000000001087983 */ /* 0x000ea60000100800 */
[----:B------:R-:W-:Y:S01]  /*12cd0*/  IMAD.X R5, R77, 0x1, R7, P4 ;  /* 0x000000014d057824 */ /* 0x000fe200020e0607 */
[----:B------:R-:W-:-:S04]  /*12ce0*/  LOP3.LUT R7, R3, 0x60, RZ, 0x3c, !PT ;  /* 0x0000006003077812 */ /* 0x000fc800078e3cff */
[----:B------:R1:W-:Y:S02]  /*12cf0*/  LDGSTS.E [R6+0x3e00], desc[UR32][R4.64], P1 ;  /* 0x03e0000004067fae */ /* 0x0003e400089a1020 */
[----:B-1----:R-:W-:Y:S02]  /*12d00*/  VIADD R6, R7, UR7 ;  /* 0x0000000707067c36 */ /* 0x002fe40008000000 */
[----:B------:R-:W3:Y:S01]  /*12d10*/  LDL R7, [R1+0x60] ;  /* 0x0000600001077983 */ /* 0x000ee20000100800 */
        /* <DEDUP_REMOVED lines=16> */
[----:B--2---:R-:W-:Y:S02]  /*12e20*/  IMAD.X R5, R77, 0x1, R8, P4 ;  /* 0x000000014d057824 */ /* 0x004fe400020e0608 */
[----:B------:R-:W2:Y:S04]  /*12e30*/  LDL R8, [R1+0x140] ;  /* 0x0001400001087983 */ /* 0x000ea80000100800 */
[----:B------:R1:W-:Y:S02]  /*12e40*/  LDGSTS.E [R6+0x1700], desc[UR32][R4.64], P1 ;  /* 0x0170000004067fae */ /* 0x0003e400089a1020 */
[----:B-1----:R-:W-:-:S05]  /*12e50*/  IADD3 R4, P4, PT, R74, R26, RZ ;  /* 0x0000001a4a047210 */ /* 0x002fca0007f9e0ff */
[----:B---3--:R-:W-:-:S05]  /*12e60*/  IMAD.X R5, R77, 0x1, R25, P4 ;  /* 0x000000014d057824 */ /* 0x008fca00020e0619 */
[----:B------:R4:W-:Y:S02]  /*12e70*/  LDGSTS.E [R6+0x1b00], desc[UR32][R4.64], P1 ;  /* 0x01b0000004067fae */ /* 0x0009e400089a1020 */
[----:B----4-:R-:W-:-:S05]  /*12e80*/  IADD3 R4, P4, PT, R74, R24, RZ ;  /* 0x000000184a047210 */ /* 0x010fca0007f9e0ff */
[----:B------:R-:W-:-:S05]  /*12e90*/  IMAD.X R5, R77, 0x1, R23, P4 ;  /* 0x000000014d057824 */ /* 0x000fca00020e0617 */
[----:B------:R1:W-:Y:S02]  /*12ea0*/  LDGSTS.E [R6+0x1f00], desc[UR32][R4.64], P1 ;  /* 0x01f0000004067fae */ /* 0x0003e400089a1020 */
[----:B-1----:R-:W-:-:S05]  /*12eb0*/  IADD3 R4, P4, PT, R74, R22, RZ ;  /* 0x000000164a047210 */ /* 0x002fca0007f9e0ff */
[----:B------:R-:W-:Y:S02]  /*12ec0*/  IMAD.X R5, R77, 0x1, R7, P4 ;  /* 0x000000014d057824 */ /* 0x000fe400020e0607 */
[----:B------:R-:W3:Y:S04]  /*12ed0*/  LDL R7, [R1+0x144] ;  /* 0x0001440001077983 */ /* 0x000ee80000100800 */
        /* <DEDUP_REMOVED lines=18> */
[----:B------:R1:W-:Y:S01]  /*13000*/  LDGSTS.E [R6+0x3b00], desc[UR32][R4.64], P1 ;  /* 0x03b0000004067fae */ /* 0x0003e200089a1020 */
[----:B------:R-:W-:Y:S01]  /*13010*/  VIADD R187, R187, 0x1 ;  /* 0x00000001bbbb7836 */ /* 0x000fe20000000000 */
[----:B-1----:R-:W-:Y:S01]  /*13020*/  IADD3 R4, P4, PT, R74, R9, RZ ;  /* 0x000000094a047210 */ /* 0x002fe20007f9e0ff */
[----:B------:R-:W-:-:S04]  /*13030*/  UIADD3 UR26, UPT, UPT, UR26, 0x1, URZ ;  /* 0x000000011a1a7890 */ /* 0x000fc8000fffe0ff */
[----:B------:R-:W-:Y:S01]  /*13040*/  UISETP.GT.AND UP1, UPT, UR26, 0x1, UPT ;  /* 0x000000011a00788c */ /* 0x000fe2000bf24270 */
[----:B------:R-:W-:-:S03]  /*13050*/  IADD3 R73, P5, PT, R73, R68, RZ ;  /* 0x0000004449497210 */ /* 0x000fc60007fbe0ff */
[----:B------:R-:W-:Y:S02]  /*13060*/  USEL UR7, URZ, 0x1, !UP1 ;  /* 0x00000001ff077887 */ /* 0x000fe4000c800000 */
[----:B------:R-:W-:Y:S02]  /*13070*/  USEL UR26, UR26, URZ, !UP1 ;  /* 0x000000ff1a1a7287 */ /* 0x000fe4000c800000 */
[----:B------:R-:W-:Y:S01]  /*13080*/  ULOP3.LUT UR7, UR4, UR7, URZ, 0x3c, !UPT ;  /* 0x0000000704077292 */ /* 0x000fe2000f8e3cff */
[----:B------:R-:W-:Y:S02]  /*13090*/  VIADD R75, R75, 0xffffffc0 ;  /* 0xffffffc04b4b7836 */ /* 0x000fe40000000000 */
[----:B------:R-:W-:Y:S02]  /*130a0*/  IMAD.X R72, R72, 0x1, R69, P5 ;  /* 0x0000000148487824 */ /* 0x000fe400028e0645 */
[----:B--2---:R-:W-:-:S05]  /*130b0*/  IMAD.X R5, R77, 0x1, R8, P4 ;  /* 0x000000014d057824 */ /* 0x004fca00020e0608 */
[----:B------:R1:W-:Y:S01]  /*130c0*/  LDGSTS.E [R6+0x3f00], desc[UR32][R4.64], P1 ;  /* 0x03f0000004067fae */ /* 0x0003e200089a1020 */
[----:B------:R-:W-:-:S03]  /*130d0*/  IADD3 R74, P4, PT, R74, R70, RZ ;  /* 0x000000464a4a7210 */ /* 0x000fc60007f9e0ff */
[----:B------:R-:W0:Y:S02]  /*130e0*/  LDGDEPBAR ;  /* 0x00000000000079af */ /* 0x000e240000000000 */
[----:B------:R-:W-:Y:S02]  /*130f0*/  IMAD.X R77, R77, 0x1, R71, P4 ;  /* 0x000000014d4d7824 */ /* 0x000fe400020e0647 */
[----:B-1----:R-:W-:Y:S01]  /*13100*/  IMAD.U32 R4, RZ, RZ, UR4 ;  /* 0x00000004ff047e24 */ /* 0x002fe2000f8e00ff */
[----:B---3--:R-:W-:-:S13]  /*13110*/  ISETP.NE.U32.AND P1, PT, R7, R187, PT ;  /* 0x000000bb0700720c */ /* 0x008fda0003f25070 */
[----:B------:R-:W-:Y:S05]  /*13120*/  @P1 BRA `(.L_x_11) ;  /* 0xffffffc8009c1947 */ /* 0x000fea000383ffff */
.L_x_8:
[----:B---3--:R-:W2:Y:S01]  /*13130*/  LDL.LU R11, [R1+0x2c0] ;  /* 0x0002c000010b7983 */ /* 0x008ea20000300800 */
[----:B------:R-:W1:Y:S01]  /*13140*/  LDCU UR5, c[0x0][0x3b8] ;  /* 0x00007700ff0577ac */ /* 0x000e620008000800 */
[C---:B------:R-:W-:Y:S02]  /*13150*/  VIADD R3, R0.reuse, 0x3 ;  /* 0x0000000300037836 */ /* 0x040fe40000000000 */
[C---:B------:R-:W-:Y:S01]  /*13160*/  VIADD R10, R0.reuse, 0x1 ;  /* 0x00000001000a7836 */ /* 0x040fe20000000000 */
[----:B------:R-:W2:Y:S01]  /*13170*/  LDCU.128 UR16, c[0x0][0x390] ;  /* 0x00007200ff1077ac */ /* 0x000ea20008000c00 */
[C---:B------:R-:W-:Y:S02]  /*13180*/  VIADD R9, R0.reuse, 0x2 ;  /* 0x0000000200097836 */ /* 0x040fe40000000000 */
[C---:B------:R-:W-:Y:S01]  /*13190*/  VIADD R196, R0.reuse, 0x4 ;  /* 0x0000000400c47836 */ /* 0x040fe20000000000 */
[----:B------:R-:W3:Y:S01]  /*131a0*/  LDCU UR6, c[0x0][0x3b4] ;  /* 0x00007680ff0677ac */ /* 0x000ee20008000800 */
[----:B-1----:R-:W-:-:S04]  /*131b0*/  IMAD R4, R0, UR5, RZ ;  /* 0x0000000500047c24 */ /* 0x002fc8000f8e02ff */
[----:B------:R-:W-:-:S04]  /*131c0*/  VIADD R5, R4, UR5 ;  /* 0x0000000504057c36 */ /* 0x000fc80008000000 */
[----:B------:R-:W-:-:S04]  /*131d0*/  VIADD R6, R5, UR5 ;  /* 0x0000000505067c36 */ /* 0x000fc80008000000 */
[----:B------:R-:W-:-:S04]  /*131e0*/  VIADD R7, R6, UR5 ;  /* 0x0000000506077c36 */ /* 0x000fc80008000000 */
[----:B------:R-:W-:-:S04]  /*131f0*/  VIADD R8, R7, UR5 ;  /* 0x0000000507087c36 */ /* 0x000fc80008000000 */
[----:B------:R-:W-:-:S04]  /*13200*/  VIADD R142, R8, UR5 ;  /* 0x00000005088e7c36 */ /* 0x000fc80008000000 */
[----:B------:R-:W-:-:S04]  /*13210*/  VIADD R143, R142, UR5 ;  /* 0x000000058e8f7c36 */ /* 0x000fc80008000000 */
[----:B------:R-:W-:-:S04]  /*13220*/  VIADD R144, R143, UR5 ;  /* 0x000000058f907c36 */ /* 0x000fc80008000000 */
[----:B------:R-:W-:Y:S01]  /*13230*/  VIADD R145, R144, UR5 ;  /* 0x0000000590917c36 */ /* 0x000fe20008000000 */
[C---:B--2---:R-:W-:Y:S01]  /*13240*/  ISETP.GE.AND P0, PT, R11.reuse, UR18, PT ;  /* 0x000000120b007c0c */ /* 0x044fe2000bf06270 */
[----:B---3--:R-:W-:-:S03]  /*13250*/  IMAD R2, R11, UR6, RZ ;  /* 0x000000060b027c24 */ /* 0x008fc6000f8e02ff */
[----:B------:R-:W-:Y:S02]  /*13260*/  ISETP.LT.AND P4, PT, R3, UR19, !P0 ;  /* 0x0000001303007c0c */ /* 0x000fe4000c781270 */
[----:B------:R-:W-:Y:S02]  /*13270*/  ISETP.LT.AND P1, PT, R10, UR19, !P0 ;  /* 0x000000130a007c0c */ /* 0x000fe4000c721270 */
[----:B------:R-:W-:Y:S02]  /*13280*/  ISETP.LT.AND P5, PT, R9, UR19, !P0 ;  /* 0x0000001309007c0c */ /* 0x000fe4000c7a1270 */
[----:B------:R-:W-:Y:S01]  /*13290*/  LEA R3, P6, R2, UR16, 0x2 ;  /* 0x0000001002037c11 */ /* 0x000fe2000f8c10ff */
[----:B------:R-:W-:-:S12]  /*132a0*/  @!P3 BRA `(.L_x_12) ;  /* 0x000000000010b947 */ /* 0x000fd80003800000 */
[----:B------:R-:W-:-:S06]  /*132b0*/  USHF.L.U32 UR4, UR4, 0x1f, URZ ;  /* 0x0000001f04047899 */ /* 0x000fcc00080006ff */
[----:B------:R-:W-:-:S04]  /*132c0*/  IMAD.U32 R9, RZ, RZ, UR4 ;  /* 0x00000004ff097e24 */ /* 0x000fc8000f8e00ff */
[----:B------:R-:W1:Y:S02]  /*132d0*/  SYNCS.PHASECHK.TRANS64.TRYWAIT P3, [UR8], R9 ;  /* 0x00000009ff0075a7 */ /* 0x000e640008061108 */
[----:B-1----:R-:W-:Y:S05]  /*132e0*/  @!P3 BRA `(.L_x_13) ;  /* 0x000000380050b947 */ /* 0x002fea0003800000 */
.L_x_12:
[----:B------:R-:W-:-:S04]  /*132f0*/  DEPBAR.LE SB0, 0x0 ;  /* 0x000080000000791a */ /* 0x000fc80000000000 */
[----:B------:R-:W-:Y:S01]  /*13300*/  BAR.SYNC.DEFER_BLOCKING 0x0 ;  /* 0x0000000000007b1d */ /* 0x000fe20000010000 */
[----:B------:R-:W-:Y:S01]  /*13310*/  VIADD R146, R145, UR5 ;  /* 0x0000000591927c36 */ /* 0x000fe20008000000 */
[----:B------:R-:W-:Y:S01]  /*13320*/  LEA.HI.X.SX32 R2, R2, UR17, 0x2, P6 ;  /* 0x0000001102027c11 */ /* 0x000fe2000b0f16ff */
[----:B------:R-:W-:Y:S01]  /*13330*/  VIADD R195, R0, 0x5 ;  /* 0x0000000500c37836 */ /* 0x000fe20000000000 */
[CC--:B------:R-:W-:Y:S01]  /*13340*/  LEA R134, P3, R5.reuse, R3.reuse, 0x2 ;  /* 0x0000000305867211 */ /* 0x0c0fe200078610ff */
[----:B------:R-:W-:Y:S01]  /*13350*/  VIADD R147, R146, UR5 ;  /* 0x0000000592937c36 */ /* 0x000fe20008000000 */
[CC--:B------:R-:W-:Y:S01]  /*13360*/  LEA R132, P6, R4.reuse, R3.reuse, 0x2 ;  /* 0x0000000304847211 */ /* 0x0c0fe200078c10ff */
[----:B------:R-:W1:Y:S01]  /*13370*/  LDCU UR4, c[0x0][0x39c] ;  /* 0x00007380ff0477ac */ /* 0x000e620008000800 */
[-C--:B------:R-:W-:Y:S01]  /*13380*/  LEA.HI.X.SX32 R135, R5, R2.reuse, 0x2, P3 ;  /* 0x0000000205877211 */ /* 0x080fe200018f16ff */
[----:B------:R-:W-:Y:S01]  /*13390*/  VIADD R148, R147, UR5 ;  /* 0x0000000593947c36 */ /* 0x000fe20008000000 */
[CC--:B------:R-:W-:Y:S01]  /*133a0*/  LEA R138, P3, R7.reuse, R3.reuse, 0x2 ;  /* 0x00000003078a7211 */ /* 0x0c0fe200078610ff */
[----:B------:R-:W2:Y:S01]  /*133b0*/  LDCU UR6, c[0x0][0x39c] ;  /* 0x00007380ff0677ac */ /* 0x000ea20008000800 */
[-C--:B------:R-:W-:Y:S01]  /*133c0*/  LEA.HI.X.SX32 R133, R4, R2.reuse, 0x2, P6 ;  /* 0x0000000204857211 */ /* 0x080fe200030f16ff */
[----:B------:R-:W-:Y:S01]  /*133d0*/  VIADD R149, R148, UR5 ;  /* 0x0000000594957c36 */ /* 0x000fe20008000000 */
[-C--:B------:R-:W-:Y:S01]  /*133e0*/  LEA.HI.X.SX32 R139, R7, R2.reuse, 0x2, P3 ;  /* 0x00000002078b7211 */ /* 0x080fe200018f16ff */
[----:B------:R-:W3:Y:S01]  /*133f0*/  LDCU UR7, c[0x0][0x39c] ;  /* 0x00007380ff0777ac */ /* 0x000ee20008000800 */
[-C--:B------:R-:W-:Y:S01]  /*13400*/  LEA R192, P3, R142, R3.reuse, 0x2 ;  /* 0x000000038ec07211 */ /* 0x080fe200078610ff */
[----:B------:R-:W-:Y:S01]  /*13410*/  VIADD R150, R149, UR5 ;  /* 0x0000000595967c36 */ /* 0x000fe20008000000 */
[-C--:B------:R-:W-:Y:S01]  /*13420*/  LEA R136, P6, R6, R3.reuse, 0x2 ;  /* 0x0000000306887211 */ /* 0x080fe200078c10ff */
[----:B------:R-:W4:Y:S01]  /*13430*/  LDCU UR8, c[0x0][0x39c] ;  /* 0x00007380ff0877ac */ /* 0x000f220008000800 */
[-C--:B------:R-:W-:Y:S01]  /*13440*/  LEA.HI.X.SX32 R193, R142, R2.reuse, 0x2, P3 ;  /* 0x000000028ec17211 */ /* 0x080fe200018f16ff */
[----:B------:R-:W-:Y:S01]  /*13450*/  VIADD R151, R150, UR5 ;  /* 0x0000000596977c36 */ /* 0x000fe20008000000 */
[C---:B------:R-:W-:Y:S01]  /*13460*/  LEA R186, P3, R144.reuse, R3, 0x2 ;  /* 0x0000000390ba7211 */ /* 0x040fe200078610ff */
[----:B------:R-:W1:Y:S01]  /*13470*/  LDCU UR9, c[0x0][0x39c] ;  /* 0x00007380ff0977ac */ /* 0x000e620008000800 */
[----:B------:R-:W1:Y:S02]  /*13480*/  @!P2 SYNCS.CCTL.IV [UR10+0x28000] ;  /* 0x02800000ff00a9b1 */ /* 0x000e64000800000a */
[----:B-1----:R-:W-:Y:S01]  /*13490*/  BAR.SYNC.DEFER_BLOCKING 0x0 ;  /* 0x0000000000007b1d */ /* 0x002fe20000010000 */
[----:B------:R-:W-:Y:S01]  /*134a0*/  VIADD R152, R151, UR5 ;  /* 0x0000000597987c36 */ /* 0x000fe20008000000 */
[----:B------:R-:W-:-:S02]  /*134b0*/  LEA.HI.X.SX32 R187, R144, R2, 0x2, P3 ;  /* 0x0000000290bb7211 */ /* 0x000fc400018f16ff */
[-C--:B------:R-:W-:Y:S01]  /*134c0*/  LEA R184, P3, R146, R3.reuse, 0x2 ;  /* 0x0000000392b87211 */ /* 0x080fe200078610ff */
[----:B------:R-:W-:Y:S01]  /*134d0*/  VIADD R142, R152, UR5 ;  /* 0x00000005988e7c36 */ /* 0x000fe20008000000 */
[-C--:B------:R-:W-:Y:S02]  /*134e0*/  LEA.HI.X.SX32 R137, R6, R2.reuse, 0x2, P6 ;  /* 0x0000000206897211 */ /* 0x080fe400030f16ff */
[-C--:B------:R-:W-:Y:S02]  /*134f0*/  LEA.HI.X.SX32 R185, R146, R2.reuse, 0x2, P3 ;  /* 0x0000000292b97211 */ /* 0x080fe400018f16ff */
[----:B------:R-:W-:Y:S02]  /*13500*/  LEA R180, P3, R148, R3, 0x2 ;  /* 0x0000000394b47211 */ /* 0x000fe400078610ff */
[----:B------:R-:W-:Y:S02]  /*13510*/  ISETP.LT.AND P6, PT, R0, UR19, !P0 ;  /* 0x0000001300007c0c */ /* 0x000fe4000c7c1270 */
[----:B------:R-:W-:-:S02]  /*13520*/  LEA.HI.X.SX32 R181, R148, R2, 0x2, P3 ;  /* 0x0000000294b57211 */ /* 0x000fc400018f16ff */
[----:B------:R-:W-:-:S04]  /*13530*/  LEA R176, P3, R150, R3, 0x2 ;  /* 0x0000000396b07211 */ /* 0x000fc800078610ff */
[-C--:B------:R-:W-:Y:S02]  /*13540*/  LEA.HI.X.SX32 R177, R150, R2.reuse, 0x2, P3 ;  /* 0x0000000296b17211 */ /* 0x080fe400018f16ff */
[-C--:B------:R-:W-:Y:S01]  /*13550*/  LEA R172, P3, R152, R3.reuse, 0x2 ;  /* 0x0000000398ac7211 */ /* 0x080fe200078610ff */
[----:B------:R-:W1:Y:S01]  /*13560*/  @!P2 SYNCS.CCTL.IV [UR10+0x28008] ;  /* 0x02800800ff00a9b1 */ /* 0x000e62000800000a */
[-C--:B------:R-:W-:Y:S02]  /*13570*/  LEA R140, P2, R8, R3.reuse, 0x2 ;  /* 0x00000003088c7211 */ /* 0x080fe400078410ff */
[-C--:B------:R-:W-:Y:S02]  /*13580*/  LEA.HI.X.SX32 R173, R152, R2.reuse, 0x2, P3 ;  /* 0x0000000298ad7211 */ /* 0x080fe400018f16ff */
[----:B------:R-:W-:Y:S02]  /*13590*/  LEA.HI.X.SX32 R141, R8, R2, 0x2, P2 ;  /* 0x00000002088d7211 */ /* 0x000fe400010f16ff */
[----:B------:R-:W-:Y:S01]  /*135a0*/  LEA R190, P2, R143, R3, 0x2 ;  /* 0x000000038fbe7211 */ /* 0x000fe200078410ff */
[----:B-----5:R-:W1:Y:S01]  /*135b0*/  LDTM.x128 R4, tmem[UR12] ;  /* 0x0000000c000479ee */ /* 0x020e6200083c0000 */
[----:B------:R-:W-:-:S02]  /*135c0*/  NOP ;  /* 0x0000000000007918 */ /* 0x000fc40000000000 */
[----:B------:R-:W-:Y:S01]  /*135d0*/  LEA.HI.X.SX32 R191, R143, R2, 0x2, P2 ;  /* 0x000000028fbf7211 */ /* 0x000fe200010f16ff */
[----:B------:R-:W-:Y:S01]  /*135e0*/  VIADD R143, R142, UR5 ;  /* 0x000000058e8f7c36 */ /* 0x000fe20008000000 */
[----:B------:R-:W-:-:S03]  /*135f0*/  LEA R188, P2, R145, R3, 0x2 ;  /* 0x0000000391bc7211 */ /* 0x000fc600078410ff */
[----:B------:R-:W-:Y:S01]  /*13600*/  VIADD R144, R143, UR5 ;  /* 0x000000058f907c36 */ /* 0x000fe20008000000 */
[-C--:B------:R-:W-:Y:S02]  /*13610*/  LEA.HI.X.SX32 R189, R145, R2.reuse, 0x2, P2 ;  /* 0x0000000291bd7211 */ /* 0x080fe400010f16ff */
[-C--:B------:R-:W-:Y:S01]  /*13620*/  LEA R182, P2, R147, R3.reuse, 0x2 ;  /* 0x0000000393b67211 */ /* 0x080fe200078410ff */
[----:B------:R-:W-:Y:S01]  /*13630*/  VIADD R145, R144, UR5 ;  /* 0x0000000590917c36 */ /* 0x000fe20008000000 */
[-C--:B------:R-:W-:Y:S02]  /*13640*/  LEA R168, P3, R143, R3.reuse, 0x2 ;  /* 0x000000038fa87211 */ /* 0x080fe400078610ff */
[-C--:B------:R-:W-:Y:S01]  /*13650*/  LEA.HI.X.SX32 R183, R147, R2.reuse, 0x2, P2 ;  /* 0x0000000293b77211 */ /* 0x080fe200010f16ff */
[----:B------:R-:W-:Y:S01]  /*13660*/  VIADD R146, R145, UR5 ;  /* 0x0000000591927c36 */ /* 0x000fe20008000000 */
[----:B------:R-:W-:Y:S02]  /*13670*/  LEA R178, P2, R149, R3, 0x2 ;  /* 0x0000000395b27211 */ /* 0x000fe400078410ff */
[-C--:B------:R-:W-:Y:S01]  /*13680*/  LEA.HI.X.SX32 R169, R143, R2.reuse, 0x2, P3 ;  /* 0x000000028fa97211 */ /* 0x080fe200018f16ff */
[----:B------:R-:W-:Y:S01]  /*13690*/  VIADD R147, R146, UR5 ;  /* 0x0000000592937c36 */ /* 0x000fe20008000000 */
[----:B------:R-:W-:-:S02]  /*136a0*/  LEA.HI.X.SX32 R179, R149, R2, 0x2, P2 ;  /* 0x0000000295b37211 */ /* 0x000fc400010f16ff */
[-C--:B------:R-:W-:Y:S01]  /*136b0*/  LEA R174, P2, R151, R3.reuse, 0x2 ;  /* 0x0000000397ae7211 */ /* 0x080fe200078410ff */
[----:B------:R-:W-:Y:S01]  /*136c0*/  VIADD R148, R147, UR5 ;  /* 0x0000000593947c36 */ /* 0x000fe20008000000 */
[-C--:B------:R-:W-:Y:S01]  /*136d0*/  LEA R164, P3, R145, R3.reuse, 0x2 ;  /* 0x0000000391a47211 */ /* 0x080fe200078610ff */
[----:B-1----:R1:W-:Y:S01]  /*136e0*/  @P6 STG.E desc[UR32][R132.64], R4 ;  /* 0x0000000484006986 */ /* 0x0023e2000c101920 */
[-C--:B------:R-:W-:Y:S02]  /*136f0*/  LEA.HI.X.SX32 R175, R151, R2.reuse, 0x2, P2 ;  /* 0x0000000297af7211 */ /* 0x080fe400010f16ff */
[CC--:B------:R-:W-:Y:S01]  /*13700*/  LEA R170, P2, R142.reuse, R3.reuse, 0x2 ;  /* 0x000000038eaa7211 */ /* 0x0c0fe200078410ff */
[----:B------:R2:W-:Y:S01]  /*13710*/  @P1 STG.E desc[UR32][R134.64], R5 ;  /* 0x0000000586001986 */ /* 0x0005e2000c101920 */
[-C--:B------:R-:W-:Y:S02]  /*13720*/  LEA.HI.X.SX32 R165, R145, R2.reuse, 0x2, P3 ;  /* 0x0000000291a57211 */ /* 0x080fe400018f16ff */
[-C--:B------:R-:W-:Y:S01]  /*13730*/  LEA.HI.X.SX32 R171, R142, R2.reuse, 0x2, P2 ;  /* 0x000000028eab7211 */ /* 0x080fe200010f16ff */
[----:B------:R-:W-:Y:S01]  /*13740*/  VIADD R142, R148, UR5 ;  /* 0x00000005948e7c36 */ /* 0x000fe20008000000 */
[-C--:B------:R-:W-:Y:S01]  /*13750*/  LEA R166, P2, R144, R3.reuse, 0x2 ;  /* 0x0000000390a67211 */ /* 0x080fe200078410ff */
[----:B------:R-:W-:Y:S01]  /*13760*/  @P5 STG.E desc[UR32][R136.64], R6 ;  /* 0x0000000688005986 */ /* 0x000fe2000c101920 */
[-C--:B------:R-:W-:Y:S01]  /*13770*/  LEA R160, P3, R147, R3.reuse, 0x2 ;  /* 0x0000000393a07211 */ /* 0x080fe200078610ff */
[----:B------:R-:W-:Y:S01]  /*13780*/  VIADD R143, R142, UR5 ;  /* 0x000000058e8f7c36 */ /* 0x000fe20008000000 */
[-C--:B------:R-:W-:Y:S01]  /*13790*/  LEA.HI.X.SX32 R167, R144, R2.reuse, 0x2, P2 ;  /* 0x0000000290a77211 */ /* 0x080fe200010f16ff */
[----:B-1----:R-:W-:Y:S01]  /*137a0*/  VIADD R4, R0, 0xc ;  /* 0x0000000c00047836 */ /* 0x002fe20000000000 */
[CC--:B------:R-:W-:Y:S01]  /*137b0*/  LEA R162, P2, R146.reuse, R3.reuse, 0x2 ;  /* 0x0000000392a27211 */ /* 0x0c0fe200078410ff */
[----:B------:R-:W-:Y:S01]  /*137c0*/  VIADD R144, R143, UR5 ;  /* 0x000000058f907c36 */ /* 0x000fe20008000000 */
[-C--:B------:R-:W-:Y:S01]  /*137d0*/  LEA.HI.X.SX32 R161, R147, R2.reuse, 0x2, P3 ;  /* 0x0000000293a17211 */ /* 0x080fe200018f16ff */
[----:B------:R1:W-:Y:S01]  /*137e0*/  @P4 STG.E desc[UR32][R138.64], R7 ;  /* 0x000000078a004986 */ /* 0x0003e2000c101920 */
[-C--:B------:R-:W-:Y:S01]  /*137f0*/  LEA.HI.X.SX32 R163, R146, R2.reuse, 0x2, P2 ;  /* 0x0000000292a37211 */ /* 0x080fe200010f16ff */
[----:B------:R-:W-:Y:S01]  /*13800*/  VIADD R145, R144, UR5 ;  /* 0x0000000590917c36 */ /* 0x000fe20008000000 */
[-C--:B------:R-:W-:Y:S01]  /*13810*/  LEA R156, P2, R148, R3.reuse, 0x2 ;  /* 0x00000003949c7211 */ /* 0x080fe200078410ff */
[----:B--2---:R-:W-:Y:S01]  /*13820*/  VIADD R5, R0, 0xb ;  /* 0x0000000b00057836 */ /* 0x004fe20000000000 */
[----:B------:R-:W-:Y:S01]  /*13830*/  LEA R158, P3, R142, R3, 0x2 ;  /* 0x000000038e9e7211 */ /* 0x000fe200078610ff */
[----:B------:R-:W-:Y:S01]  /*13840*/  VIADD R147, R145, UR5 ;  /* 0x0000000591937c36 */ /* 0x000fe20008000000 */
[----:B------:R-:W-:-:S02]  /*13850*/  LEA.HI.X.SX32 R157, R148, R2, 0x2, P2 ;  /* 0x00000002949d7211 */ /* 0x000fc400010f16ff */
[-C--:B------:R-:W-:Y:S02]  /*13860*/  LEA R154, P2, R143, R3.reuse, 0x2 ;  /* 0x000000038f9a7211 */ /* 0x080fe400078410ff */
[-C--:B------:R-:W-:Y:S01]  /*13870*/  LEA.HI.X.SX32 R159, R142, R2.reuse, 0x2, P3 ;  /* 0x000000028e9f7211 */ /* 0x080fe200018f16ff */
[----:B------:R-:W-:Y:S01]  /*13880*/  VIADD R142, R147, UR5 ;  /* 0x00000005938e7c36 */ /* 0x000fe20008000000 */
[-C--:B------:R-:W-:Y:S01]  /*13890*/  LEA R150, P3, R144, R3.reuse, 0x2 ;  /* 0x0000000390967211 */ /* 0x080fe200078610ff */
[----:B-1----:R-:W-:Y:S01]  /*138a0*/  VIADD R7, R0, 0x23 ;  /* 0x0000002300077836 */ /* 0x002fe20000000000 */
[-C--:B------:R-:W-:Y:S01]  /*138b0*/  LEA.HI.X.SX32 R155, R143, R2.reuse, 0x2, P2 ;  /* 0x000000028f9b7211 */ /* 0x080fe200010f16ff */
[----:B------:R-:W-:Y:S01]  /*138c0*/  VIADD R143, R142, UR5 ;  /* 0x000000058e8f7c36 */ /* 0x000fe20008000000 */
[-C--:B------:R-:W-:Y:S02]  /*138d0*/  LEA R152, P2, R145, R3.reuse, 0x2 ;  /* 0x0000000391987211 */ /* 0x080fe400078410ff */
[----:B------:R-:W-:Y:S01]  /*138e0*/  LEA.HI.X.SX32 R151, R144, R2, 0x2, P3 ;  /* 0x0000000290977211 */ /* 0x000fe200018f16ff */
[----:B------:R-:W-:Y:S01]  /*138f0*/  VIADD R194, R143, UR5 ;  /* 0x000000058fc27c36 */ /* 0x000fe20008000000 */
[----:B------:R-:W-:-:S02]  /*13900*/  LEA R146, P3, R147, R3, 0x2 ;  /* 0x0000000393927211 */ /* 0x000fc400078610ff */
[-C--:B------:R-:W-:Y:S02]  /*13910*/  LEA.HI.X.SX32 R153, R145, R2.reuse, 0x2, P2 ;  /* 0x0000000291997211 */ /* 0x080fe400010f16ff */
[CC--:B------:R-:W-:Y:S02]  /*13920*/  LEA R148, P2, R142.reuse, R3.reuse, 0x2 ;  /* 0x000000038e947211 */ /* 0x0c0fe400078410ff */
[-C--:B------:R-:W-:Y:S02]  /*13930*/  LEA.HI.X.SX32 R147, R147, R2.reuse, 0x2, P3 ;  /* 0x0000000293937211 */ /* 0x080fe400018f16ff */
[-C--:B------:R-:W-:Y:S02]  /*13940*/  LEA R144, P3, R143, R3.reuse, 0x2 ;  /* 0x000000038f907211 */ /* 0x080fe400078610ff */
[----:B------:R-:W-:Y:S02]  /*13950*/  LEA.HI.X.SX32 R149, R142, R2, 0x2, P2 ;  /* 0x000000028e957211 */ /* 0x000fe400010f16ff */
[----:B------:R-:W-:-:S02]  /*13960*/  LEA R142, P2, R194, R3, 0x2 ;  /* 0x00000003c28e7211 */ /* 0x000fc400078410ff */
[-C--:B------:R-:W-:Y:S02]  /*13970*/  LEA.HI.X.SX32 R145, R143, R2.reuse, 0x2, P3 ;  /* 0x000000028f917211 */ /* 0x080fe400018f16ff */
[C---:B------:R-:W-:Y:S01]  /*13980*/  LEA.HI.X.SX32 R143, R194.reuse, R2, 0x2, P2 ;  /* 0x00000002c28f7211 */ /* 0x040fe200010f16ff */
[----:B------:R-:W-:Y:S01]  /*13990*/  VIADD R194, R194, UR5 ;  /* 0x00000005c2c27c36 */ /* 0x000fe20008000000 */
[----:B------:R-:W-:Y:S01]  /*139a0*/  ISETP.LT.AND P2, PT, R195, UR19, !P0 ;  /* 0x00000013c3007c0c */ /* 0x000fe2000c741270 */
[----:B------:R-:W-:Y:S01]  /*139b0*/  VIADD R195, R0, 0x6 ;  /* 0x0000000600c37836 */ /* 0x000fe20000000000 */
[----:B------:R-:W-:Y:S01]  /*139c0*/  ISETP.LT.AND P3, PT, R196, UR19, !P0 ;  /* 0x00000013c4007c0c */ /* 0x000fe2000c761270 */
[----:B------:R-:W-:-:S03]  /*139d0*/  VIADD R196, R0, 0x7 ;  /* 0x0000000700c47836 */ /* 0x000fc60000000000 */
[----:B------:R-:W-:Y:S01]  /*139e0*/  ISETP.LT.AND P6, PT, R195, UR19, !P0 ;  /* 0x00000013c3007c0c */ /* 0x000fe2000c7c1270 */
[----:B------:R-:W-:Y:S01]  /*139f0*/  VIADD R195, R0, 0x8 ;  /* 0x0000000800c37836 */ /* 0x000fe20000000000 */
[----:B------:R-:W-:Y:S01]  /*13a00*/  ISETP.LT.AND P1, PT, R196, UR19, !P0 ;  /* 0x00000013c4007c0c */ /* 0x000fe2000c721270 */
[----:B------:R-:W-:-:S03]  /*13a10*/  VIADD R196, R0, 0x9 ;  /* 0x0000000900c47836 */ /* 0x000fc60000000000 */
[----:B------:R-:W-:Y:S01]  /*13a20*/  ISETP.LT.AND P5, PT, R195, UR19, !P0 ;  /* 0x00000013c3007c0c */ /* 0x000fe2000c7a1270 */
[----:B------:R-:W-:Y:S01]  /*13a30*/  VIADD R195, R0, 0xa ;  /* 0x0000000a00c37836 */ /* 0x000fe20000000000 */
[----:B------:R-:W-:Y:S01]  /*13a40*/  ISETP.LT.AND P4, PT, R196, UR19, !P0 ;  /* 0x00000013c4007c0c */ /* 0x000fe2000c781270 */
[----:B------:R-:W-:Y:S03]  /*13a50*/  @P3 STG.E desc[UR32][R140.64], R8 ;  /* 0x000000088c003986 */ /* 0x000fe6000c101920 */
[----:B------:R-:W-:Y:S01]  /*13a60*/  ISETP.LT.AND P3, PT, R195, UR19, !P0 ;  /* 0x00000013c3007c0c */ /* 0x000fe2000c761270 */
[----:B------:R1:W-:Y:S01]  /*13a70*/  @P2 STG.E desc[UR32][R192.64], R9 ;  /* 0x00000009c0002986 */ /* 0x0003e2000c101920 */
[----:B------:R-:W-:Y:S01]  /*13a80*/  ISETP.LT.AND P2, PT, R5, UR19, !P0 ;  /* 0x0000001305007c0c */ /* 0x000fe2000c741270 */
[----:B------:R-:W-:Y:S02]  /*13a90*/  VIADD R5, R0, 0xd ;  /* 0x0000000d00057836 */ /* 0x000fe40000000000 */
[----:B------:R-:W-:Y:S01]  /*13aa0*/  @P6 STG.E desc[UR32][R190.64], R10 ;  /* 0x0000000abe006986 */ /* 0x000fe2000c101920 */
[----:B------:R-:W-:Y:S01]  /*13ab0*/  ISETP.LT.AND P6, PT, R4, UR19, !P0 ;  /* 0x0000001304007c0c */ /* 0x000fe2000c7c1270 */
[----:B------:R-:W-:-:S02]  /*13ac0*/  VIADD R4, R0, 0xe ;  /* 0x0000000e00047836 */ /* 0x000fc40000000000 */
[----:B------:R2:W-:Y:S01]  /*13ad0*/  @P1 STG.E desc[UR32][R186.64], R11 ;  /* 0x0000000bba001986 */ /* 0x0005e2000c101920 */
[----:B------:R-:W-:Y:S01]  /*13ae0*/  ISETP.LT.AND P1, PT, R5, UR19, !P0 ;  /* 0x0000001305007c0c */ /* 0x000fe2000c721270 */
[----:B------:R-:W-:Y:S02]  /*13af0*/  VIADD R5, R0, 0x1c ;  /* 0x0000001c00057836 */ /* 0x000fe40000000000 */
[----:B------:R2:W-:Y:S01]  /*13b00*/  @P5 STG.E desc[UR32][R188.64], R12 ;  /* 0x0000000cbc005986 */ /* 0x0005e2000c101920 */
[----:B------:R-:W-:Y:S01]  /*13b10*/  ISETP.LT.AND P5, PT, R4, UR19, !P0 ;  /* 0x0000001304007c0c */ /* 0x000fe2000c7a1270 */
[C---:B------:R-:W-:Y:S02]  /*13b20*/  VIADD R4, R0.reuse, 0xf ;  /* 0x0000000f00047836 */ /* 0x040fe40000000000 */
[----:B------:R3:W-:Y:S01]  /*13b30*/  @P4 STG.E desc[UR32][R184.64], R13 ;  /* 0x0000000db8004986 */ /* 0x0007e2000c101920 */
[----:B-1----:R-:W-:Y:S02]  /*13b40*/  VIADD R9, R0, 0x24 ;  /* 0x0000002400097836 */ /* 0x002fe40000000000 */
[----:B------:R-:W-:Y:S01]  /*13b50*/  ISETP.LT.AND P4, PT, R4, UR19, !P0 ;  /* 0x0000001304007c0c */ /* 0x000fe2000c781270 */
[----:B------:R-:W-:Y:S01]  /*13b60*/  VIADD R4, R0, 0x10 ;  /* 0x0000001000047836 */ /* 0x000fe20000000000 */
[----:B------:R-:W-:Y:S01]  /*13b70*/  @P3 STG.E desc[UR32][R182.64], R14 ;  /* 0x0000000eb6003986 */ /* 0x000fe2000c101920 */
[----:B------:R-:W-:-:S02]  /*13b80*/  VIADD R8, R194, UR5 ;  /* 0x00000005c2087c36 */ /* 0x000fc40008000000 */
[----:B--2---:R-:W-:Y:S01]  /*13b90*/  VIADD R11, R0, 0x25 ;  /* 0x00000025000b7836 */ /* 0x004fe20000000000 */
[----:B------:R-:W-:Y:S01]  /*13ba0*/  ISETP.LT.AND P3, PT, R4, UR19, !P0 ;  /* 0x0000001304007c0c */ /* 0x000fe2000c761270 */
[C---:B------:R-:W-:Y:S01]  /*13bb0*/  VIADD R4, R0.reuse, 0x11 ;  /* 0x0000001100047836 */ /* 0x040fe20000000000 */
[----:B------:R-:W-:Y:S01]  /*13bc0*/  @P2 STG.E desc[UR32][R180.64], R15 ;  /* 0x0000000fb4002986 */ /* 0x000fe2000c101920 */
[C---:B------:R-:W-:Y:S02]  /*13bd0*/  VIADD R12, R0.reuse, 0x26 ;  /* 0x00000026000c7836 */ /* 0x040fe40000000000 */
[----:B---3--:R-:W-:Y:S01]  /*13be0*/  VIADD R13, R0, 0x27 ;  /* 0x00000027000d7836 */ /* 0x008fe20000000000 */
[----:B------:R-:W-:Y:S01]  /*13bf0*/  ISETP.LT.AND P2, PT, R4, UR19, !P0 ;  /* 0x0000001304007c0c */ /* 0x000fe2000c741270 */
[----:B------:R-:W-:Y:S01]  /*13c00*/  VIADD R4, R0, 0x12 ;  /* 0x0000001200047836 */ /* 0x000fe20000000000 */
[----:B------:R-:W-:Y:S04]  /*13c10*/  @P6 STG.E desc[UR32][R178.64], R16 ;  /* 0x00000010b2006986 */ /* 0x000fe8000c101920 */
[----:B------:R-:W-:Y:S01]  /*13c20*/  ISETP.LT.AND P6, PT, R4, UR4, !P0 ;  /* 0x0000000404007c0c */ /* 0x000fe2000c7c1270 */
[----:B------:R-:W-:Y:S01]  /*13c30*/  VIADD R4, R0, 0x13 ;  /* 0x0000001300047836 */ /* 0x000fe20000000000 */
[----:B------:R-:W-:Y:S01]  /*13c40*/  @P1 STG.E desc[UR32][R176.64], R17 ;  /* 0x00000011b0001986 */ /* 0x000fe2000c101920 */
[----:B------:R-:W1:Y:S03]  /*13c50*/  LDCU UR4, c[0x0][0x39c] ;  /* 0x00007380ff0477ac */ /* 0x000e660008000800 */
[----:B------:R-:W-:Y:S01]  /*13c60*/  ISETP.LT.AND P1, PT, R4, UR6, !P0 ;  /* 0x0000000604007c0c */ /* 0x000fe2000c721270 */
[----:B------:R-:W-:Y:S01]  /*13c70*/  VIADD R4, R0, 0x14 ;  /* 0x0000001400047836 */ /* 0x000fe20000000000 */
[----:B------:R2:W-:Y:S01]  /*13c80*/  @P5 STG.E desc[UR32][R174.64], R18 ;  /* 0x00000012ae005986 */ /* 0x0005e2000c101920 */
[----:B------:R-:W3:Y:S03]  /*13c90*/  LDCU UR6, c[0x0][0x39c] ;  /* 0x00007380ff0677ac */ /* 0x000ee60008000800 */
[----:B------:R-:W-:Y:S01]  /*13ca0*/  ISETP.LT.AND P5, PT, R4, UR7, !P0 ;  /* 0x0000000704007c0c */ /* 0x000fe2000c7a1270 */
[----:B------:R-:W-:Y:S01]  /*13cb0*/  VIADD R4, R0, 0x15 ;  /* 0x0000001500047836 */ /* 0x000fe20000000000 */
[----:B------:R-:W-:Y:S01]  /*13cc0*/  @P4 STG.E desc[UR32][R172.64], R19 ;  /* 0x00000013ac004986 */ /* 0x000fe2000c101920 */
[----:B------:R-:W3:Y:S03]  /*13cd0*/  LDCU UR7, c[0x0][0x39c] ;  /* 0x00007380ff0777ac */ /* 0x000ee60008000800 */
[----:B----4-:R-:W-:Y:S01]  /*13ce0*/  ISETP.LT.AND P4, PT, R4, UR8, !P0 ;  /* 0x0000000804007c0c */ /* 0x010fe2000c781270 */
[C---:B------:R-:W-:Y:S01]  /*13cf0*/  VIADD R4, R0.reuse, 0x16 ;  /* 0x0000001600047836 */ /* 0x040fe20000000000 */
[----:B------:R-:W-:Y:S01]  /*13d00*/  @P3 STG.E desc[UR32][R170.64], R20 ;  /* 0x00000014aa003986 */ /* 0x000fe2000c101920 */
[----:B------:R-:W4:Y:S01]  /*13d10*/  LDCU UR8, c[0x0][0x39c] ;  /* 0x00007380ff0877ac */ /* 0x000f220008000800 */
[----:B--2---:R-:W-:-:S02]  /*13d20*/  VIADD R18, R0, 0x7e ;  /* 0x0000007e00127836 */ /* 0x004fc40000000000 */
[----:B-1----:R-:W-:Y:S01]  /*13d30*/  ISETP.LT.AND P3, PT, R4, UR4, !P0 ;  /* 0x0000000404007c0c */ /* 0x002fe2000c761270 */
[----:B------:R-:W-:Y:S01]  /*13d40*/  VIADD R4, R0, 0x17 ;  /* 0x0000001700047836 */ /* 0x000fe20000000000 */
[----:B------:R-:W-:Y:S01]  /*13d50*/  @P2 STG.E desc[UR32][R168.64], R21 ;  /* 0x00000015a8002986 */ /* 0x000fe2000c101920 */
[----:B------:R-:W1:Y:S03]  /*13d60*/  LDCU UR4, c[0x0][0x39c] ;  /* 0x00007380ff0477ac */ /* 0x000e660008000800 */
[----:B---3--:R-:W-:Y:S01]  /*13d70*/  ISETP.LT.AND P2, PT, R4, UR6, !P0 ;  /* 0x0000000604007c0c */ /* 0x008fe2000c741270 */
[----:B------:R-:W-:Y:S01]  /*13d80*/  VIADD R4, R0, 0x18 ;  /* 0x0000001800047836 */ /* 0x000fe20000000000 */
[----:B------:R-:W-:Y:S01]  /*13d90*/  @P6 STG.E desc[UR32][R166.64], R22 ;  /* 0x00000016a6006986 */ /* 0x000fe2000c101920 */
[----:B------:R-:W2:Y:S03]  /*13da0*/  LDCU UR6, c[0x0][0x39c] ;  /* 0x00007380ff0677ac */ /* 0x000ea60008000800 */
[----:B------:R-:W-:Y:S01]  /*13db0*/  ISETP.LT.AND P6, PT, R4, UR7, !P0 ;  /* 0x0000000704007c0c */ /* 0x000fe2000c7c1270 */
[----:B------:R-:W-:Y:S01]  /*13dc0*/  VIADD R4, R0, 0x19 ;  /* 0x0000001900047836 */ /* 0x000fe20000000000 */
[----:B------:R-:W-:Y:S01]  /*13dd0*/  @P1 STG.E desc[UR32][R164.64], R23 ;  /* 0x00000017a4001986 */ /* 0x000fe2000c101920 */
[----:B------:R-:W3:Y:S03]  /*13de0*/  LDCU UR7, c[0x0][0x39c] ;  /* 0x00007380ff0777ac */ /* 0x000ee60008000800 */
[----:B----4-:R-:W-:Y:S01]  /*13df0*/  ISETP.LT.AND P1, PT, R4, UR8, !P0 ;  /* 0x0000000804007c0c */ /* 0x010fe2000c721270 */
[----:B------:R-:W-:Y:S01]  /*13e00*/  VIADD R4, R0, 0x1a ;  /* 0x0000001a00047836 */ /* 0x000fe20000000000 */
[----:B------:R-:W4:Y:S01]  /*13e10*/  LDCU UR8, c[0x0][0x39c] ;  /* 0x00007380ff0877ac */ /* 0x000f220008000800 */
[----:B------:R-:W-:Y:S03]  /*13e20*/  @P5 STG.E desc[UR32][R162.64], R24 ;  /* 0x00000018a2005986 */ /* 0x000fe6000c101920 */
[----:B-1----:R-:W-:Y:S01]  /*13e30*/  ISETP.LT.AND P5, PT, R4, UR4, !P0 ;  /* 0x0000000404007c0c */ /* 0x002fe2000c7a1270 */
[----:B------:R-:W-:Y:S01]  /*13e40*/  VIADD R4, R0, 0x1b ;  /* 0x0000001b00047836 */ /* 0x000fe20000000000 */
[----:B------:R-:W1:Y:S01]  /*13e50*/  LDCU UR4, c[0x0][0x39c] ;  /* 0x00007380ff0477ac */ /* 0x000e620008000800 */
[----:B------:R-:W-:Y:S03]  /*13e60*/  @P4 STG.E desc[UR32][R160.64], R25 ;  /* 0x00000019a0004986 */ /* 0x000fe6000c101920 */
[----:B--2---:R-:W-:Y:S01]  /*13e70*/  ISETP.LT.AND P4, PT, R4, UR6, !P0 ;  /* 0x0000000604007c0c */ /* 0x004fe2000c781270 */
[----:B------:R-:W2:Y:S01]  /*13e80*/  LDCU UR6, c[0x0][0x39c] ;  /* 0x00007380ff0677ac */ /* 0x000ea20008000800 */
[C---:B------:R-:W-:Y:S01]  /*13e90*/  VIADD R4, R0.reuse, 0x1d ;  /* 0x0000001d00047836 */ /* 0x040fe20000000000 */
[----:B------:R-:W-:Y:S01]  /*13ea0*/  @P3 STG.E desc[UR32][R156.64], R26 ;  /* 0x0000001a9c003986 */ /* 0x000fe2000c101920 */
[----:B---3--:R-:W-:Y:S01]  /*13eb0*/  ISETP.LT.AND P3, PT, R5, UR7, !P0 ;  /* 0x0000000705007c0c */ /* 0x008fe2000c761270 */
[----:B------:R-:W3:Y:S01]  /*13ec0*/  LDCU UR7, c[0x0][0x39c] ;  /* 0x00007380ff0777ac */ /* 0x000ee20008000800 */
[----:B------:R-:W-:Y:S01]  /*13ed0*/  VIADD R5, R0, 0x1f ;  /* 0x0000001f00057836 */ /* 0x000fe20000000000 */
[----:B------:R-:W-:Y:S01]  /*13ee0*/  @P2 STG.E desc[UR32][R158.64], R27 ;  /* 0x0000001b9e002986 */ /* 0x000fe2000c101920 */
[----:B----4-:R-:W-:Y:S01]  /*13ef0*/  ISETP.LT.AND P2, PT, R4, UR8, !P0 ;  /* 0x0000000804007c0c */ /* 0x010fe2000c741270 */
[----:B------:R-:W4:Y:S01]  /*13f00*/  LDCU UR8, c[0x0][0x39c] ;  /* 0x00007380ff0877ac */ /* 0x000f220008000800 */
[----:B------:R-:W-:Y:S01]  /*13f10*/  VIADD R4, R0, 0x1e ;  /* 0x0000001e00047836 */ /* 0x000fe20000000000 */
[----:B------:R-:W-:Y:S04]  /*13f20*/  @P6 STG.E desc[UR32][R154.64], R28 ;  /* 0x0000001c9a006986 */ /* 0x000fe8000c101920 */
[----:B-1----:R-:W-:Y:S01]  /*13f30*/  ISETP.LT.AND P6, PT, R4, UR4, !P0 ;  /* 0x0000000404007c0c */ /* 0x002fe2000c7c1270 */
[C---:B------:R-:W-:Y:S01]  /*13f40*/  VIADD R4, R0.reuse, 0x20 ;  /* 0x0000002000047836 */ /* 0x040fe20000000000 */
[----:B------:R-:W1:Y:S01]  /*13f50*/  LDCU UR4, c[0x0][0x39c] ;  /* 0x00007380ff0477ac */ /* 0x000e620008000800 */
[----:B------:R-:W-:Y:S01]  /*13f60*/  @P1 STG.E desc[UR32][R150.64], R29 ;  /* 0x0000001d96001986 */ /* 0x000fe2000c101920 */
[----:B--2---:R-:W-:Y:S01]  /*13f70*/  ISETP.LT.AND P1, PT, R5, UR6, !P0 ;  /* 0x0000000605007c0c */ /* 0x004fe2000c721270 */
[----:B------:R-:W-:Y:S01]  /*13f80*/  VIADD R5, R0, 0x21 ;  /* 0x0000002100057836 */ /* 0x000fe20000000000 */
[----:B------:R-:W2:Y:S01]  /*13f90*/  LDCU UR6, c[0x0][0x39c] ;  /* 0x00007380ff0677ac */ /* 0x000ea20008000800 */
[----:B------:R-:W-:Y:S01]  /*13fa0*/  @P5 STG.E desc[UR32][R152.64], R30 ;  /* 0x0000001e98005986 */ /* 0x000fe2000c101920 */
[----:B------:R-:W-:Y:S01]  /*13fb0*/  ISETP.LT.AND P5, PT, R4, UR9, !P0 ;  /* 0x0000000904007c0c */ /* 0x000fe2000c7a1270 */
[----:B------:R-:W-:-:S02]  /*13fc0*/  VIADD R4, R0, 0x22 ;  /* 0x0000002200047836 */ /* 0x000fc40000000000 */
[----:B------:R-:W-:Y:S01]  /*13fd0*/  @P4 STG.E desc[UR32][R146.64], R31 ;  /* 0x0000001f92004986 */ /* 0x000fe2000c101920 */
[----:B---3--:R-:W-:Y:S01]  /*13fe0*/  ISETP.LT.AND P4, PT, R5, UR7, !P0 ;  /* 0x0000000705007c0c */ /* 0x008fe2000c781270 */
[----:B------:R-:W3:Y:S02]  /*13ff0*/  LDCU UR7, c[0x0][0x39c] ;  /* 0x00007380ff0777ac */ /* 0x000ee40008000800 */
[----:B------:R-:W-:Y:S01]  /*14000*/  @P3 STG.E desc[UR32][R148.64], R32 ;  /* 0x0000002094003986 */ /* 0x000fe2000c101920 */
[----:B----4-:R-:W-:-:S03]  /*14010*/  ISETP.LT.AND P3, PT, R4, UR8, !P0 ;  /* 0x0000000804007c0c */ /* 0x010fc6000c761270 */
[----:B------:R-:W-:Y:S01]  /*14020*/  @P2 STG.E desc[UR32][R144.64], R33 ;  /* 0x0000002190002986 */ /* 0x000fe2000c101920 */
[----:B------:R-:W-:-:S03]  /*14030*/  LEA R4, P2, R194, R3, 0x2 ;  /* 0x00000003c2047211 */ /* 0x000fc600078410ff */
[----:B------:R-:W-:Y:S01]  /*14040*/  @P6 STG.E desc[UR32][R142.64], R34 ;  /* 0x000000228e006986 */ /* 0x000fe2000c101920 */
[-C--:B------:R-:W-:Y:S02]  /*14050*/  LEA.HI.X.SX32 R5, R194, R2.reuse, 0x2, P2 ;  /* 0x00000002c2057211 */ /* 0x080fe400010f16ff */
[----:B-1----:R-:W-:Y:S01]  /*14060*/  ISETP.LT.AND P2, PT, R7, UR4, !P0 ;  /* 0x0000000407007c0c */ /* 0x002fe2000c741270 */
[----:B------:R-:W1:Y:S01]  /*14070*/  LDCU UR4, c[0x0][0x39c] ;  /* 0x00007380ff0477ac */ /* 0x000e620008000800 */
[CC--:B------:R-:W-:Y:S01]  /*14080*/  LEA R6, P6, R8.reuse, R3.reuse, 0x2 ;  /* 0x0000000308067211 */ /* 0x0c0fe200078c10ff */
[----:B------:R4:W-:Y:S01]  /*14090*/  @P1 STG.E desc[UR32][R4.64], R35 ;  /* 0x0000002304001986 */ /* 0x0009e2000c101920 */
[----:B--2---:R-:W-:Y:S01]  /*140a0*/  ISETP.LT.AND P1, PT, R9, UR6, !P0 ;  /* 0x0000000609007c0c */ /* 0x004fe2000c721270 */
[C---:B------:R-:W-:Y:S01]  /*140b0*/  VIADD R9, R8.reuse, UR5 ;  /* 0x0000000508097c36 */ /* 0x040fe20008000000 */
[-C--:B------:R-:W-:Y:S01]  /*140c0*/  LEA.HI.X.SX32 R7, R8, R2.reuse, 0x2, P6 ;  /* 0x0000000208077211 */ /* 0x080fe200030f16ff */
[----:B------:R-:W2:Y:S02]  /*140d0*/  LDCU UR6, c[0x0][0x39c] ;  /* 0x00007380ff0677ac */ /* 0x000ea40008000800 */
[C---:B------:R-:W-:Y:S01]  /*140e0*/  VIADD R10, R9.reuse, UR5 ;  /* 0x00000005090a7c36 */ /* 0x040fe20008000000 */
[-C--:B------:R-:W-:Y:S01]  /*140f0*/  LEA R8, P6, R9, R3.reuse, 0x2 ;  /* 0x0000000309087211 */ /* 0x080fe200078c10ff */
[----:B------:R1:W-:Y:S01]  /*14100*/  @P5 STG.E desc[UR32][R6.64], R36 ;  /* 0x0000002406005986 */ /* 0x0003e2000c101920 */
[----:B---3--:R-:W-:Y:S01]  /*14110*/  ISETP.LT.AND P5, PT, R11, UR7, !P0 ;  /* 0x000000070b007c0c */ /* 0x008fe2000c7a1270 */
[----:B------:R-:W3:Y:S01]  /*14120*/  LDCU UR7, c[0x0][0x39c] ;  /* 0x00007380ff0777ac */ /* 0x000ee20008000800 */
[----:B------:R-:W-:Y:S01]  /*14130*/  LEA.HI.X.SX32 R9, R9, R2, 0x2, P6 ;  /* 0x0000000209097211 */ /* 0x000fe200030f16ff */
[C---:B------:R-:W-:Y:S01]  /*14140*/  VIADD R11, R10.reuse, UR5 ;  /* 0x000000050a0b7c36 */ /* 0x040fe20008000000 */
[----:B----4-:R-:W-:-:S03]  /*14150*/  LEA R4, P6, R10, R3, 0x2 ;  /* 0x000000030a047211 */ /* 0x010fc600078c10ff */
[----:B------:R4:W-:Y:S01]  /*14160*/  @P4 STG.E desc[UR32][R8.64], R37 ;  /* 0x0000002508004986 */ /* 0x0009e2000c101920 */
[-C--:B------:R-:W-:Y:S02]  /*14170*/  LEA.HI.X.SX32 R5, R10, R2.reuse, 0x2, P6 ;  /* 0x000000020a057211 */ /* 0x080fe400030f16ff */
[----:B-1----:R-:W-:Y:S01]  /*14180*/  ISETP.LT.AND P4, PT, R12, UR4, !P0 ;  /* 0x000000040c007c0c */ /* 0x002fe2000c781270 */
[C---:B------:R-:W-:Y:S01]  /*14190*/  VIADD R12, R11.reuse, UR5 ;  /* 0x000000050b0c7c36 */ /* 0x040fe20008000000 */
[-C--:B------:R-:W-:Y:S01]  /*141a0*/  LEA R6, P6, R11, R3.reuse, 0x2 ;  /* 0x000000030b067211 */ /* 0x080fe200078c10ff */
[----:B------:R-:W1:Y:S01]  /*141b0*/  LDCU UR4, c[0x0][0x39c] ;  /* 0x00007380ff0477ac */ /* 0x000e620008000800 */
[----:B------:R1:W-:Y:S01]  /*141c0*/  @P3 STG.E desc[UR32][R4.64], R38 ;  /* 0x0000002604003986 */ /* 0x0003e2000c101920 */
[----:B--2---:R-:W-:Y:S01]  /*141d0*/  ISETP.LT.AND P3, PT, R13, UR6, !P0 ;  /* 0x000000060d007c0c */ /* 0x004fe2000c761270 */
[----:B------:R-:W-:Y:S01]  /*141e0*/  VIADD R13, R0, 0x28 ;  /* 0x00000028000d7836 */ /* 0x000fe20000000000 */
[----:B------:R-:W-:Y:S01]  /*141f0*/  LEA.HI.X.SX32 R7, R11, R2, 0x2, P6 ;  /* 0x000000020b077211 */ /* 0x000fe200030f16ff */
[----:B------:R-:W2:Y:S01]  /*14200*/  LDCU UR6, c[0x0][0x39c] ;  /* 0x00007380ff0677ac */ /* 0x000ea20008000800 */
[----:B------:R-:W-:Y:S01]  /*14210*/  LEA R10, P6, R12, R3, 0x2 ;  /* 0x000000030c0a7211 */ /* 0x000fe200078c10ff */
[----:B----4-:R-:W-:-:S02]  /*14220*/  VIADD R9, R0, 0x29 ;  /* 0x0000002900097836 */ /* 0x010fc40000000000 */
[----:B------:R4:W-:Y:S01]  /*14230*/  @P2 STG.E desc[UR32][R6.64], R39 ;  /* 0x0000002706002986 */ /* 0x0009e2000c101920 */
[C---:B------:R-:W-:Y:S01]  /*14240*/  LEA.HI.X.SX32 R11, R12.reuse, R2, 0x2, P6 ;  /* 0x000000020c0b7211 */ /* 0x040fe200030f16ff */
[----:B------:R-:W-:Y:S01]  /*14250*/  VIADD R12, R12, UR5 ;  /* 0x000000050c0c7c36 */ /* 0x000fe20008000000 */
[----:B---3--:R-:W-:Y:S01]  /*14260*/  ISETP.LT.AND P2, PT, R13, UR7, !P0 ;  /* 0x000000070d007c0c */ /* 0x008fe2000c741270 */
[----:B------:R-:W3:Y:S02]  /*14270*/  LDCU UR7, c[0x0][0x39c] ;  /* 0x00007380ff0777ac */ /* 0x000ee40008000800 */
[----:B------:R2:W-:Y:S01]  /*14280*/  @P1 STG.E desc[UR32][R10.64], R40 ;  /* 0x000000280a001986 */ /* 0x0005e2000c101920 */
[C---:B------:R-:W-:Y:S01]  /*14290*/  VIADD R13, R12.reuse, UR5 ;  /* 0x000000050c0d7c36 */ /* 0x040fe20008000000 */
[----:B-1----:R-:W-:-:S04]  /*142a0*/  LEA R4, P1, R12, R3, 0x2 ;  /* 0x000000030c047211 */ /* 0x002fc800078210ff */
[-C--:B------:R-:W-:Y:S01]  /*142b0*/  LEA.HI.X.SX32 R5, R12, R2.reuse, 0x2, P1 ;  /* 0x000000020c057211 */ /* 0x080fe200008f16ff */
[----:B----4-:R-:W-:Y:S01]  /*142c0*/  VIADD R6, R0, 0x2a ;  /* 0x0000002a00067836 */ /* 0x010fe20000000000 */
[-C--:B------:R-:W-:Y:S02]  /*142d0*/  LEA R8, P6, R13, R3.reuse, 0x2 ;  /* 0x000000030d087211 */ /* 0x080fe400078c10ff */
[----:B------:R-:W-:Y:S01]  /*142e0*/  ISETP.LT.AND P1, PT, R9, UR4, !P0 ;  /* 0x0000000409007c0c */ /* 0x000fe2000c721270 */
[----:B------:R-:W1:Y:S01]  /*142f0*/  LDCU UR4, c[0x0][0x39c] ;  /* 0x00007380ff0477ac */ /* 0x000e620008000800 */
[C---:B------:R-:W-:Y:S01]  /*14300*/  LEA.HI.X.SX32 R9, R13.reuse, R2, 0x2, P6 ;  /* 0x000000020d097211 */ /* 0x040fe200030f16ff */
[----:B------:R-:W-:Y:S01]  /*14310*/  VIADD R13, R13, UR5 ;  /* 0x000000050d0d7c36 */ /* 0x000fe20008000000 */
[----:B------:R4:W-:Y:S01]  /*14320*/  @P5 STG.E desc[UR32][R4.64], R41 ;  /* 0x0000002904005986 */ /* 0x0009e2000c101920 */
[----:B--2---:R-:W-:Y:S01]  /*14330*/  ISETP.LT.AND P5, PT, R6, UR6, !P0 ;  /* 0x0000000606007c0c */ /* 0x004fe2000c7a1270 */
[----:B------:R-:W-:Y:S01]  /*14340*/  VIADD R11, R0, 0x2b ;  /* 0x0000002b000b7836 */ /* 0x000fe20000000000 */
[----:B------:R-:W2:Y:S01]  /*14350*/  LDCU UR6, c[0x0][0x39c] ;  /* 0x00007380ff0677ac */ /* 0x000ea20008000800 */
[----:B------:R1:W-:Y:S01]  /*14360*/  @P4 STG.E desc[UR32][R8.64], R42 ;  /* 0x0000002a08004986 */ /* 0x0003e2000c101920 */
[C---:B------:R-:W-:Y:S01]  /*14370*/  LEA R6, P4, R13.reuse, R3, 0x2 ;  /* 0x000000030d067211 */ /* 0x040fe200078810ff */
[----:B------:R-:W-:-:S03]  /*14380*/  VIADD R10, R13, UR5 ;  /* 0x000000050d0a7c36 */ /* 0x000fc60008000000 */
[-C--:B------:R-:W-:Y:S01]  /*14390*/  LEA.HI.X.SX32 R7, R13, R2.reuse, 0x2, P4 ;  /* 0x000000020d077211 */ /* 0x080fe200020f16ff */
[C---:B------:R-:W-:Y:S01]  /*143a0*/  VIADD R13, R0.reuse, 0x34 ;  /* 0x00000034000d7836 */ /* 0x040fe20000000000 */
[----:B---3--:R-:W-:Y:S01]  /*143b0*/  ISETP.LT.AND P4, PT, R11, UR7, !P0 ;  /* 0x000000070b007c0c */ /* 0x008fe2000c781270 */
[----:B----4-:R-:W-:Y:S01]  /*143c0*/  VIADD R5, R0, 0x2c ;  /* 0x0000002c00057836 */ /* 0x010fe20000000000 */
[----:B------:R-:W3:Y:S01]  /*143d0*/  LDCU UR7, c[0x0][0x39c] ;  /* 0x00007380ff0777ac */ /* 0x000ee20008000800 */
[CC--:B------:R-:W-:Y:S01]  /*143e0*/  LEA R4, P6, R10.reuse, R3.reuse, 0x2 ;  /* 0x000000030a047211 */ /* 0x0c0fe200078c10ff */
[----:B------:R4:W-:Y:S01]  /*143f0*/  @P3 STG.E desc[UR32][R6.64], R43 ;  /* 0x0000002b06003986 */ /* 0x0009e2000c101920 */
[C---:B-1----:R-:W-:Y:S01]  /*14400*/  VIADD R9, R10.reuse, UR5 ;  /* 0x000000050a097c36 */ /* 0x042fe20008000000 */
[----:B------:R-:W-:Y:S01]  /*14410*/  ISETP.LT.AND P3, PT, R5, UR4, !P0 ;  /* 0x0000000405007c0c */ /* 0x000fe2000c761270 */
[----:B------:R-:W1:Y:S01]  /*14420*/  LDCU UR4, c[0x0][0x39c] ;  /* 0x00007380ff0477ac */ /* 0x000e620008000800 */
[----:B------:R-:W-:Y:S01]  /*14430*/  LEA.HI.X.SX32 R5, R10, R2, 0x2, P6 ;  /* 0x000000020a057211 */ /* 0x000fe200030f16ff */
[C---:B------:R-:W-:Y:S01]  /*14440*/  VIADD R12, R9.reuse, UR5 ;  /* 0x00000005090c7c36 */ /* 0x040fe20008000000 */
[----:B------:R-:W-:Y:S01]  /*14450*/  LEA R8, P6, R9, R3, 0x2 ;  /* 0x0000000309087211 */ /* 0x000fe200078c10ff */
[----:B------:R-:W-:-:S02]  /*14460*/  VIADD R11, R0, 0x2d ;  /* 0x0000002d000b7836 */ /* 0x000fc40000000000 */
[----:B------:R1:W-:Y:S01]  /*14470*/  @P2 STG.E desc[UR32][R4.64], R44 ;  /* 0x0000002c04002986 */ /* 0x0003e2000c101920 */
[-C--:B------:R-:W-:Y:S02]  /*14480*/  LEA.HI.X.SX32 R9, R9, R2.reuse, 0x2, P6 ;  /* 0x0000000209097211 */ /* 0x080fe400030f16ff */
[-C--:B------:R-:W-:Y:S01]  /*14490*/  LEA R10, P6, R12, R3.reuse, 0x2 ;  /* 0x000000030c0a7211 */ /* 0x080fe200078c10ff */
[----:B----4-:R-:W-:Y:S01]  /*144a0*/  VIADD R6, R0, 0x2e ;  /* 0x0000002e00067836 */ /* 0x010fe20000000000 */
[----:B--2---:R-:W-:Y:S01]  /*144b0*/  ISETP.LT.AND P2, PT, R11, UR6, !P0 ;  /* 0x000000060b007c0c */ /* 0x004fe2000c741270 */
[----:B------:R-:W2:Y:S01]  /*144c0*/  LDCU UR6, c[0x0][0x39c] ;  /* 0x00007380ff0677ac */ /* 0x000ea20008000800 */
[CC--:B------:R-:W-:Y:S01]  /*144d0*/  LEA.HI.X.SX32 R11, R12.reuse, R2.reuse, 0x2, P6 ;  /* 0x000000020c0b7211 */ /* 0x0c0fe200030f16ff */
[----:B------:R-:W-:Y:S01]  /*144e0*/  VIADD R12, R12, UR5 ;  /* 0x000000050c0c7c36 */ /* 0x000fe20008000000 */
[----:B------:R4:W-:Y:S01]  /*144f0*/  @P1 STG.E desc[UR32][R8.64], R45 ;  /* 0x0000002d08001986 */ /* 0x0009e2000c101920 */
[----:B---3--:R-:W-:Y:S01]  /*14500*/  ISETP.LT.AND P1, PT, R6, UR7, !P0 ;  /* 0x0000000706007c0c */ /* 0x008fe2000c721270 */
[----:B------:R-:W-:Y:S01]  /*14510*/  VIADD R6, R0, 0x2f ;  /* 0x0000002f00067836 */ /* 0x000fe20000000000 */
[----:B------:R-:W3:Y:S01]  /*14520*/  LDCU UR7, c[0x0][0x39c] ;  /* 0x00007380ff0777ac */ /* 0x000ee20008000800 */
[CC--:B-1----:R-:W-:Y:S01]  /*14530*/  LEA R4, P6, R12.reuse, R3.reuse, 0x2 ;  /* 0x000000030c047211 */ /* 0x0c2fe200078c10ff */
[----:B------:R-:W-:Y:S01]  /*14540*/  VIADD R7, R12, UR5 ;  /* 0x000000050c077c36 */ /* 0x000fe20008000000 */
[----:B------:R1:W-:Y:S01]  /*14550*/  @P5 STG.E desc[UR32][R10.64], R46 ;  /* 0x0000002e0a005986 */ /* 0x0003e2000c101920 */
[----:B------:R-:W-:Y:S01]  /*14560*/  ISETP.LT.AND P5, PT, R6, UR4, !P0 ;  /* 0x0000000406007c0c */ /* 0x000fe2000c7a1270 */
[----:B------:R-:W3:Y:S01]  /*14570*/  LDCU UR4, c[0x0][0x39c] ;  /* 0x00007380ff0477ac */ /* 0x000ee20008000800 */
[----:B------:R-:W-:Y:S01]  /*14580*/  LEA.HI.X.SX32 R5, R12, R2, 0x2, P6 ;  /* 0x000000020c057211 */ /* 0x000fe200030f16ff */
[C---:B------:R-:W-:Y:S01]  /*14590*/  VIADD R12, R7.reuse, UR5 ;  /* 0x00000005070c7c36 */ /* 0x040fe20008000000 */
[----:B------:R-:W-:Y:S01]  /*145a0*/  LEA R6, P6, R7, R3, 0x2 ;  /* 0x0000000307067211 */ /* 0x000fe200078c10ff */
[----:B----4-:R-:W-:-:S02]  /*145b0*/  VIADD R9, R0, 0x30 ;  /* 0x0000003000097836 */ /* 0x010fc40000000000 */
[----:B------:R4:W-:Y:S01]  /*145c0*/  @P4 STG.E desc[UR32][R4.64], R47 ;  /* 0x0000002f04004986 */ /* 0x0009e2000c101920 */
[-C--:B------:R-:W-:Y:S02]  /*145d0*/  LEA.HI.X.SX32 R7, R7, R2.reuse, 0x2, P6 ;  /* 0x0000000207077211 */ /* 0x080fe400030f16ff */
[-C--:B------:R-:W-:Y:S01]  /*145e0*/  LEA R8, P6, R12, R3.reuse, 0x2 ;  /* 0x000000030c087211 */ /* 0x080fe200078c10ff */
[----:B-1----:R-:W-:Y:S01]  /*145f0*/  VIADD R10, R0, 0x31 ;  /* 0x00000031000a7836 */ /* 0x002fe20000000000 */
[----:B--2---:R-:W-:Y:S01]  /*14600*/  ISETP.LT.AND P4, PT, R9, UR6, !P0 ;  /* 0x0000000609007c0c */ /* 0x004fe2000c781270 */
[----:B------:R-:W1:Y:S01]  /*14610*/  LDCU UR6, c[0x0][0x39c] ;  /* 0x00007380ff0677ac */ /* 0x000e620008000800 */
[CC--:B------:R-:W-:Y:S01]  /*14620*/  LEA.HI.X.SX32 R9, R12.reuse, R2.reuse, 0x2, P6 ;  /* 0x000000020c097211 */ /* 0x0c0fe200030f16ff */
[----:B------:R-:W-:Y:S01]  /*14630*/  VIADD R12, R12, UR5 ;  /* 0x000000050c0c7c36 */ /* 0x000fe20008000000 */
[----:B------:R2:W-:Y:S01]  /*14640*/  @P3 STG.E desc[UR32][R6.64], R48 ;  /* 0x0000003006003986 */ /* 0x0005e2000c101920 */
[----:B---3--:R-:W-:Y:S01]  /*14650*/  ISETP.LT.AND P3, PT, R10, UR7, !P0 ;  /* 0x000000070a007c0c */ /* 0x008fe2000c761270 */
[----:B------:R-:W-:Y:S01]  /*14660*/  VIADD R11, R0, 0x32 ;  /* 0x00000032000b7836 */ /* 0x000fe20000000000 */
[----:B------:R-:W3:Y:S01]  /*14670*/  LDCU UR7, c[0x0][0x39c] ;  /* 0x00007380ff0777ac */ /* 0x000ee20008000800 */
[CC--:B----4-:R-:W-:Y:S01]  /*14680*/  LEA R4, P6, R12.reuse, R3.reuse, 0x2 ;  /* 0x000000030c047211 */ /* 0x0d0fe200078c10ff */
[C---:B------:R-:W-:Y:S01]  /*14690*/  VIADD R10, R12.reuse, UR5 ;  /* 0x000000050c0a7c36 */ /* 0x040fe20008000000 */
[----:B------:R4:W-:Y:S01]  /*146a0*/  @P2 STG.E desc[UR32][R8.64], R49 ;  /* 0x0000003108002986 */ /* 0x0009e2000c101920 */
[----:B------:R-:W-:Y:S01]  /*146b0*/  ISETP.LT.AND P2, PT, R11, UR4, !P0 ;  /* 0x000000040b007c0c */ /* 0x000fe2000c741270 */
[----:B------:R-:W3:Y:S01]  /*146c0*/  LDCU UR4, c[0x0][0x39c] ;  /* 0x00007380ff0477ac */ /* 0x000ee20008000800 */
[----:B------:R-:W-:Y:S01]  /*146d0*/  LEA.HI.X.SX32 R5, R12, R2, 0x2, P6 ;  /* 0x000000020c057211 */ /* 0x000fe200030f16ff */
[----:B------:R-:W-:Y:S01]  /*146e0*/  VIADD R12, R0, 0x33 ;  /* 0x00000033000c7836 */ /* 0x000fe20000000000 */
[C---:B--2---:R-:W-:Y:S01]  /*146f0*/  LEA R6, P6, R10.reuse, R3, 0x2 ;  /* 0x000000030a067211 */ /* 0x044fe200078c10ff */
[----:B------:R-:W-:-:S02]  /*14700*/  VIADD R11, R10, UR5 ;  /* 0x000000050a0b7c36 */ /* 0x000fc40008000000 */
[----:B------:R2:W-:Y:S01]  /*14710*/  @P1 STG.E desc[UR32][R4.64], R50 ;  /* 0x0000003204001986 */ /* 0x0005e2000c101920 */
[----:B-1----:R-:W-:Y:S01]  /*14720*/  ISETP.LT.AND P1, PT, R12, UR6, !P0 ;  /* 0x000000060c007c0c */ /* 0x002fe2000c721270 */
[----:B------:R-:W1:Y:S01]  /*14730*/  LDCU UR6, c[0x0][0x39c] ;  /* 0x00007380ff0677ac */ /* 0x000e620008000800 */
[----:B------:R-:W-:Y:S01]  /*14740*/  LEA.HI.X.SX32 R7, R10, R2, 0x2, P6 ;  /* 0x000000020a077211 */ /* 0x000fe200030f16ff */
[C---:B------:R-:W-:Y:S01]  /*14750*/  VIADD R12, R11.reuse, UR5 ;  /* 0x000000050b0c7c36 */ /* 0x040fe20008000000 */
[----:B----4-:R-:W-:-:S03]  /*14760*/  LEA R8, P6, R11, R3, 0x2 ;  /* 0x000000030b087211 */ /* 0x010fc600078c10ff */
[----:B------:R4:W-:Y:S01]  /*14770*/  @P5 STG.E desc[UR32][R6.64], R51 ;  /* 0x0000003306005986 */ /* 0x0009e2000c101920 */
[-C--:B------:R-:W-:Y:S02]  /*14780*/  LEA.HI.X.SX32 R9, R11, R2.reuse, 0x2, P6 ;  /* 0x000000020b097211 */ /* 0x080fe400030f16ff */
[-C--:B------:R-:W-:Y:S02]  /*14790*/  LEA R10, P6, R12, R3.reuse, 0x2 ;  /* 0x000000030c0a7211 */ /* 0x080fe400078c10ff */
[----:B---3--:R-:W-:Y:S01]  /*147a0*/  ISETP.LT.AND P5, PT, R13, UR7, !P0 ;  /* 0x000000070d007c0c */ /* 0x008fe2000c7a1270 */
[----:B------:R-:W-:Y:S01]  /*147b0*/  VIADD R13, R0, 0x35 ;  /* 0x00000035000d7836 */ /* 0x000fe20000000000 */
[C---:B------:R-:W-:Y:S01]  /*147c0*/  LEA.HI.X.SX32 R11, R12.reuse, R2, 0x2, P6 ;  /* 0x000000020c0b7211 */ /* 0x040fe200030f16ff */
[----:B------:R-:W3:Y:S01]  /*147d0*/  LDCU UR7, c[0x0][0x39c] ;  /* 0x00007380ff0777ac */ /* 0x000ee20008000800 */
[----:B------:R-:W-:Y:S01]  /*147e0*/  VIADD R12, R12, UR5 ;  /* 0x000000050c0c7c36 */ /* 0x000fe20008000000 */
[----:B------:R1:W-:Y:S01]  /*147f0*/  @P4 STG.E desc[UR32][R8.64], R52 ;  /* 0x0000003408004986 */ /* 0x0003e2000c101920 */
[----:B------:R-:W-:Y:S01]  /*14800*/  ISETP.LT.AND P4, PT, R13, UR4, !P0 ;  /* 0x000000040d007c0c */ /* 0x000fe2000c781270 */
[----:B------:R-:W3:Y:S01]  /*14810*/  LDCU UR4, c[0x0][0x39c] ;  /* 0x00007380ff0477ac */ /* 0x000ee20008000800 */
[C---:B------:R-:W-:Y:S01]  /*14820*/  VIADD R13, R12.reuse, UR5 ;  /* 0x000000050c0d7c36 */ /* 0x040fe20008000000 */
[----:B------:R3:W-:Y:S01]  /*14830*/  @P3 STG.E desc[UR32][R10.64], R53 ;  /* 0x000000350a003986 */ /* 0x0007e2000c101920 */
[----:B--2---:R-:W-:Y:S01]  /*14840*/  LEA R4, P3, R12, R3, 0x2 ;  /* 0x000000030c047211 */ /* 0x004fe200078610ff */
[----:B----4-:R-:W-:-:S02]  /*14850*/  VIADD R7, R0, 0x36 ;  /* 0x0000003600077836 */ /* 0x010fc40000000000 */
[-C--:B------:R-:W-:Y:S02]  /*14860*/  LEA R6, P6, R13, R3.reuse, 0x2 ;  /* 0x000000030d067211 */ /* 0x080fe400078c10ff */
[-C--:B------:R-:W-:Y:S02]  /*14870*/  LEA.HI.X.SX32 R5, R12, R2.reuse, 0x2, P3 ;  /* 0x000000020c057211 */ /* 0x080fe400018f16ff */
[----:B-1----:R-:W-:Y:S01]  /*14880*/  ISETP.LT.AND P3, PT, R7, UR6, !P0 ;  /* 0x0000000607007c0c */ /* 0x002fe2000c761270 */
[----:B------:R-:W1:Y:S01]  /*14890*/  LDCU UR6, c[0x0][0x39c] ;  /* 0x00007380ff0677ac */ /* 0x000e620008000800 */
[C---:B------:R-:W-:Y:S01]  /*148a0*/  VIADD R8, R0.reuse, 0x37 ;  /* 0x0000003700087836 */ /* 0x040fe20000000000 */
[CC--:B------:R-:W-:Y:S01]  /*148b0*/  LEA.HI.X.SX32 R7, R13.reuse, R2.reuse, 0x2, P6 ;  /* 0x000000020d077211 */ /* 0x0c0fe200030f16ff */
[----:B------:R-:W-:Y:S01]  /*148c0*/  VIADD R13, R13, UR5 ;  /* 0x000000050d0d7c36 */ /* 0x000fe20008000000 */
[----:B------:R2:W-:Y:S01]  /*148d0*/  @P2 STG.E desc[UR32][R4.64], R54 ;  /* 0x0000003604002986 */ /* 0x0005e2000c101920 */
[----:B---3--:R-:W-:Y:S01]  /*148e0*/  VIADD R11, R0, 0x38 ;  /* 0x00000038000b7836 */ /* 0x008fe20000000000 */
[----:B------:R-:W-:Y:S01]  /*148f0*/  ISETP.LT.AND P2, PT, R8, UR7, !P0 ;  /* 0x0000000708007c0c */ /* 0x000fe2000c741270 */
[C---:B------:R-:W-:Y:S01]  /*14900*/  VIADD R10, R13.reuse, UR5 ;  /* 0x000000050d0a7c36 */ /* 0x040fe20008000000 */
[----:B------:R3:W-:Y:S01]  /*14910*/  @P1 STG.E desc[UR32][R6.64], R55 ;  /* 0x0000003706001986 */ /* 0x0007e2000c101920 */
[CC--:B------:R-:W-:Y:S01]  /*14920*/  LEA R8, P1, R13.reuse, R3.reuse, 0x2 ;  /* 0x000000030d087211 */ /* 0x0c0fe200078210ff */
[----:B------:R-:W4:Y:S03]  /*14930*/  LDCU UR7, c[0x0][0x39c] ;  /* 0x00007380ff0777ac */ /* 0x000f260008000800 */
[----:B------:R-:W-:Y:S01]  /*14940*/  LEA.HI.X.SX32 R9, R13, R2, 0x2, P1 ;  /* 0x000000020d097211 */ /* 0x000fe200008f16ff */
[C---:B------:R-:W-:Y:S01]  /*14950*/  VIADD R13, R0.reuse, 0x41 ;  /* 0x00000041000d7836 */ /* 0x040fe20000000000 */
[----:B------:R-:W-:Y:S01]  /*14960*/  ISETP.LT.AND P1, PT, R11, UR4, !P0 ;  /* 0x000000040b007c0c */ /* 0x000fe2000c721270 */
[----:B------:R-:W4:Y:S01]  /*14970*/  LDCU UR4, c[0x0][0x39c] ;  /* 0x00007380ff0477ac */ /* 0x000f220008000800 */
[----:B--2---:R-:W-:Y:S01]  /*14980*/  VIADD R5, R0, 0x39 ;  /* 0x0000003900057836 */ /* 0x004fe20000000000 */
[C---:B------:R-:W-:Y:S01]  /*14990*/  LEA R4, P6, R10.reuse, R3, 0x2 ;  /* 0x000000030a047211 */ /* 0x040fe200078c10ff */
[----:B------:R2:W-:Y:S01]  /*149a0*/  @P5 STG.E desc[UR32][R8.64], R56 ;  /* 0x0000003808005986 */ /* 0x0005e2000c101920 */
[----:B---3--:R-:W-:-:S02]  /*149b0*/  VIADD R7, R10, UR5 ;  /* 0x000000050a077c36 */ /* 0x008fc40008000000 */
[----:B-1----:R-:W-:Y:S01]  /*149c0*/  ISETP.LT.AND P5, PT, R5, UR6, !P0 ;  /* 0x0000000605007c0c */ /* 0x002fe2000c7a1270 */
[----:B------:R-:W1:Y:S01]  /*149d0*/  LDCU UR6, c[0x0][0x39c] ;  /* 0x00007380ff0677ac */ /* 0x000e620008000800 */
[-C--:B------:R-:W-:Y:S01]  /*149e0*/  LEA.HI.X.SX32 R5, R10, R2.reuse, 0x2, P6 ;  /* 0x000000020a057211 */ /* 0x080fe200030f16ff */
[C---:B------:R-:W-:Y:S01]  /*149f0*/  VIADD R12, R7.reuse, UR5 ;  /* 0x00000005070c7c36 */ /* 0x040fe20008000000 */
[CC--:B------:R-:W-:Y:S01]  /*14a00*/  LEA R6, P6, R7.reuse, R3.reuse, 0x2 ;  /* 0x0000000307067211 */ /* 0x0c0fe200078c10ff */
[C---:B------:R-:W-:Y:S02]  /*14a10*/  VIADD R11, R0.reuse, 0x3a ;  /* 0x0000003a000b7836 */ /* 0x040fe40000000000 */
[----:B------:R3:W-:Y:S01]  /*14a20*/  @P4 STG.E desc[UR32][R4.64], R57 ;  /* 0x0000003904004986 */ /* 0x0007e2000c101920 */
[-C--:B------:R-:W-:Y:S01]  /*14a30*/  LEA.HI.X.SX32 R7, R7, R2.reuse, 0x2, P6 ;  /* 0x0000000207077211 */ /* 0x080fe200030f16ff */
[----:B--2---:R-:W-:Y:S01]  /*14a40*/  VIADD R8, R0, 0x3b ;  /* 0x0000003b00087836 */ /* 0x004fe20000000000 */
[-C--:B------:R-:W-:Y:S01]  /*14a50*/  LEA R10, P6, R12, R3.reuse, 0x2 ;  /* 0x000000030c0a7211 */ /* 0x080fe200078c10ff */
[----:B------:R-:W-:Y:S01]  /*14a60*/  VIADD R9, R0, 0x3c ;  /* 0x0000003c00097836 */ /* 0x000fe20000000000 */
[----:B----4-:R-:W-:Y:S01]  /*14a70*/  ISETP.LT.AND P4, PT, R11, UR7, !P0 ;  /* 0x000000070b007c0c */ /* 0x010fe2000c781270 */
[----:B------:R2:W-:Y:S01]  /*14a80*/  @P3 STG.E desc[UR32][R6.64], R58 ;  /* 0x0000003a06003986 */ /* 0x0005e2000c101920 */
[----:B------:R-:W-:Y:S01]  /*14a90*/  ISETP.LT.AND P3, PT, R8, UR4, !P0 ;  /* 0x0000000408007c0c */ /* 0x000fe2000c761270 */
[----:B------:R-:W4:Y:S01]  /*14aa0*/  LDCU UR4, c[0x0][0x39c] ;  /* 0x00007380ff0477ac */ /* 0x000f220008000800 */
[CC--:B------:R-:W-:Y:S01]  /*14ab0*/  LEA.HI.X.SX32 R11, R12.reuse, R2.reuse, 0x2, P6 ;  /* 0x000000020c0b7211 */ /* 0x0c0fe200030f16ff */
[----:B------:R-:W-:Y:S01]  /*14ac0*/  VIADD R12, R12, UR5 ;  /* 0x000000050c0c7c36 */ /* 0x000fe20008000000 */
[----:B------:R-:W4:Y:S03]  /*14ad0*/  LDCU UR7, c[0x0][0x39c] ;  /* 0x00007380ff0777ac */ /* 0x000f260008000800 */
[C---:B------:R-:W-:Y:S01]  /*14ae0*/  VIADD R8, R12.reuse, UR5 ;  /* 0x000000050c087c36 */ /* 0x040fe20008000000 */
[-C--:B---3--:R-:W-:Y:S01]  /*14af0*/  LEA R4, P6, R12, R3.reuse, 0x2 ;  /* 0x000000030c047211 */ /* 0x088fe200078c10ff */
[----:B------:R3:W-:Y:S01]  /*14b00*/  @P2 STG.E desc[UR32][R10.64], R59 ;  /* 0x0000003b0a002986 */ /* 0x0007e2000c101920 */
[----:B-1----:R-:W-:Y:S01]  /*14b10*/  ISETP.LT.AND P2, PT, R9, UR6, !P0 ;  /* 0x0000000609007c0c */ /* 0x002fe2000c741270 */
[----:B------:R-:W-:Y:S01]  /*14b20*/  VIADD R9, R0, 0x3d ;  /* 0x0000003d00097836 */ /* 0x000fe20000000000 */
[-C--:B------:R-:W-:Y:S01]  /*14b30*/  LEA.HI.X.SX32 R5, R12, R2.reuse, 0x2, P6 ;  /* 0x000000020c057211 */ /* 0x080fe200030f16ff */
[C---:B------:R-:W-:Y:S01]  /*14b40*/  VIADD R12, R8.reuse, UR5 ;  /* 0x00000005080c7c36 */ /* 0x040fe20008000000 */
[C---:B--2---:R-:W-:Y:S01]  /*14b50*/  LEA R6, P6, R8.reuse, R3, 0x2 ;  /* 0x0000000308067211 */ /* 0x044fe200078c10ff */
[----:B------:R-:W1:Y:S02]  /*14b60*/  LDCU UR6, c[0x0][0x39c] ;  /* 0x00007380ff0677ac */ /* 0x000e640008000800 */
[----:B------:R2:W-:Y:S01]  /*14b70*/  @P1 STG.E desc[UR32][R4.64], R60 ;  /* 0x0000003c04001986 */ /* 0x0005e2000c101920 */
[----:B------:R-:W-:-:S02]  /*14b80*/  LEA.HI.X.SX32 R7, R8, R2, 0x2, P6 ;  /* 0x0000000208077211 */ /* 0x000fc400030f16ff */
[-C--:B------:R-:W-:Y:S01]  /*14b90*/  LEA R8, P6, R12, R3.reuse, 0x2 ;  /* 0x000000030c087211 */ /* 0x080fe200078c10ff */
[----:B---3--:R-:W-:Y:S01]  /*14ba0*/  VIADD R10, R0, 0x3e ;  /* 0x0000003e000a7836 */ /* 0x008fe20000000000 */
[----:B----4-:R-:W-:Y:S01]  /*14bb0*/  ISETP.LT.AND P1, PT, R9, UR4, !P0 ;  /* 0x0000000409007c0c */ /* 0x010fe2000c721270 */
[----:B------:R-:W3:Y:S01]  /*14bc0*/  LDCU UR4, c[0x0][0x39c] ;  /* 0x00007380ff0477ac */ /* 0x000ee20008000800 */
[CC--:B------:R-:W-:Y:S01]  /*14bd0*/  LEA.HI.X.SX32 R9, R12.reuse, R2.reuse, 0x2, P6 ;  /* 0x000000020c097211 */ /* 0x0c0fe200030f16ff */
[----:B------:R-:W-:Y:S01]  /*14be0*/  VIADD R12, R12, UR5 ;  /* 0x000000050c0c7c36 */ /* 0x000fe20008000000 */
[----:B------:R4:W-:Y:S01]  /*14bf0*/  @P5 STG.E desc[UR32][R6.64], R61 ;  /* 0x0000003d06005986 */ /* 0x0009e2000c101920 */
[----:B------:R-:W-:Y:S01]  /*14c00*/  ISETP.LT.AND P5, PT, R10, UR7, !P0 ;  /* 0x000000070a007c0c */ /* 0x000fe2000c7a1270 */
[----:B------:R-:W-:Y:S01]  /*14c10*/  VIADD R11, R0, 0x3f ;  /* 0x0000003f000b7836 */ /* 0x000fe20000000000 */
[----:B------:R-:W3:Y:S01]  /*14c20*/  LDCU UR7, c[0x0][0x39c] ;  /* 0x00007380ff0777ac */ /* 0x000ee20008000800 */
[CC--:B--2---:R-:W-:Y:S01]  /*14c30*/  LEA R4, P6, R12.reuse, R3.reuse, 0x2 ;  /* 0x000000030c047211 */ /* 0x0c4fe200078c10ff */
[C---:B------:R-:W-:Y:S01]  /*14c40*/  VIADD R10, R12.reuse, UR5 ;  /* 0x000000050c0a7c36 */ /* 0x040fe20008000000 */
[----:B------:R2:W-:Y:S01]  /*14c50*/  @P4 STG.E desc[UR32][R8.64], R62 ;  /* 0x0000003e08004986 */ /* 0x0005e2000c101920 */
[----:B-1----:R-:W-:Y:S01]  /*14c60*/  ISETP.LT.AND P4, PT, R11, UR6, !P0 ;  /* 0x000000060b007c0c */ /* 0x002fe2000c781270 */
[----:B------:R-:W1:Y:S01]  /*14c70*/  LDCU UR6, c[0x0][0x39c] ;  /* 0x00007380ff0677ac */ /* 0x000e620008000800 */
[----:B------:R-:W-:Y:S01]  /*14c80*/  LEA.HI.X.SX32 R5, R12, R2, 0x2, P6 ;  /* 0x000000020c057211 */ /* 0x000fe200030f16ff */
[----:B------:R-:W-:Y:S01]  /*14c90*/  VIADD R12, R0, 0x40 ;  /* 0x00000040000c7836 */ /* 0x000fe20000000000 */
[C---:B----4-:R-:W-:Y:S01]  /*14ca0*/  LEA R6, P6, R10.reuse, R3, 0x2 ;  /* 0x000000030a067211 */ /* 0x050fe200078c10ff */
[----:B------:R-:W-:-:S02]  /*14cb0*/  VIADD R11, R10, UR5 ;  /* 0x000000050a0b7c36 */ /* 0x000fc40008000000 */
[----:B------:R4:W-:Y:S01]  /*14cc0*/  @P3 STG.E desc[UR32][R4.64], R63 ;  /* 0x0000003f04003986 */ /* 0x0009e2000c101920 */
[----:B---3--:R-:W-:Y:S01]  /*14cd0*/  ISETP.LT.AND P3, PT, R12, UR4, !P0 ;  /* 0x000000040c007c0c */ /* 0x008fe2000c761270 */
[----:B------:R-:W3:Y:S01]  /*14ce0*/  LDCU UR4, c[0x0][0x39c] ;  /* 0x00007380ff0477ac */ /* 0x000ee20008000800 */
[----:B------:R-:W-:Y:S01]  /*14cf0*/  LEA.HI.X.SX32 R7, R10, R2, 0x2, P6 ;  /* 0x000000020a077211 */ /* 0x000fe200030f16ff */
[C---:B------:R-:W-:Y:S01]  /*14d00*/  VIADD R12, R11.reuse, UR5 ;  /* 0x000000050b0c7c36 */ /* 0x040fe20008000000 */
[----:B--2---:R-:W-:-:S03]  /*14d10*/  LEA R8, P6, R11, R3, 0x2 ;  /* 0x000000030b087211 */ /* 0x004fc600078c10ff */
[----:B------:R2:W-:Y:S01]  /*14d20*/  @P2 STG.E desc[UR32][R6.64], R64 ;  /* 0x0000004006002986 */ /* 0x0005e2000c101920 */
[-C--:B------:R-:W-:Y:S02]  /*14d30*/  LEA.HI.X.SX32 R9, R11, R2.reuse, 0x2, P6 ;  /* 0x000000020b097211 */ /* 0x080fe400030f16ff */
[-C--:B------:R-:W-:Y:S02]  /*14d40*/  LEA R10, P6, R12, R3.reuse, 0x2 ;  /* 0x000000030c0a7211 */ /* 0x080fe400078c10ff */
[----:B------:R-:W-:Y:S01]  /*14d50*/  ISETP.LT.AND P2, PT, R13, UR7, !P0 ;  /* 0x000000070d007c0c */ /* 0x000fe2000c741270 */
[----:B------:R-:W-:Y:S01]  /*14d60*/  VIADD R13, R0, 0x42 ;  /* 0x00000042000d7836 */ /* 0x000fe20000000000 */
[C---:B------:R-:W-:Y:S01]  /*14d70*/  LEA.HI.X.SX32 R11, R12.reuse, R2, 0x2, P6 ;  /* 0x000000020c0b7211 */ /* 0x040fe200030f16ff */
[----:B------:R-:W3:Y:S01]  /*14d80*/  LDCU UR7, c[0x0][0x39c] ;  /* 0x00007380ff0777ac */ /* 0x000ee20008000800 */
[----:B------:R-:W-:Y:S01]  /*14d90*/  VIADD R12, R12, UR5 ;  /* 0x000000050c0c7c36 */ /* 0x000fe20008000000 */
[----:B------:R3:W-:Y:S01]  /*14da0*/  @P1 STG.E desc[UR32][R8.64], R65 ;  /* 0x0000004108001986 */ /* 0x0007e2000c101920 */
[----:B-1----:R-:W-:Y:S01]  /*14db0*/  ISETP.LT.AND P1, PT, R13, UR6, !P0 ;  /* 0x000000060d007c0c */ /* 0x002fe2000c721270 */
[----:B------:R-:W1:Y:S01]  /*14dc0*/  LDCU UR6, c[0x0][0x39c] ;  /* 0x00007380ff0677ac */ /* 0x000e620008000800 */
[C---:B------:R-:W-:Y:S01]  /*14dd0*/  VIADD R13, R12.reuse, UR5 ;  /* 0x000000050c0d7c36 */ /* 0x040fe20008000000 */
[----:B------:R3:W-:Y:S01]  /*14de0*/  @P5 STG.E desc[UR32][R10.64], R66 ;  /* 0x000000420a005986 */ /* 0x0007e2000c101920 */
[----:B----4-:R-:W-:Y:S01]  /*14df0*/  LEA R4, P5, R12, R3, 0x2 ;  /* 0x000000030c047211 */ /* 0x010fe200078a10ff */
[----:B--2---:R-:W-:-:S02]  /*14e00*/  VIADD R7, R0, 0x43 ;  /* 0x0000004300077836 */ /* 0x004fc40000000000 */
[-C--:B------:R-:W-:Y:S02]  /*14e10*/  LEA R6, P6, R13, R3.reuse, 0x2 ;  /* 0x000000030d067211 */ /* 0x080fe400078c10ff */
[-C--:B------:R-:W-:Y:S02]  /*14e20*/  LEA.HI.X.SX32 R5, R12, R2.reuse, 0x2, P5 ;  /* 0x000000020c057211 */ /* 0x080fe400028f16ff */
[----:B---3--:R-:W-:Y:S01]  /*14e30*/  ISETP.LT.AND P5, PT, R7, UR4, !P0 ;  /* 0x0000000407007c0c */ /* 0x008fe2000c7a1270 */
[----:B------:R-:W2:Y:S01]  /*14e40*/  LDCU UR4, c[0x0][0x39c] ;  /* 0x00007380ff0477ac */ /* 0x000ea20008000800 */
[C---:B------:R-:W-:Y:S01]  /*14e50*/  VIADD R8, R0.reuse, 0x44 ;  /* 0x0000004400087836 */ /* 0x040fe20000000000 */
[CC--:B------:R-:W-:Y:S01]  /*14e60*/  LEA.HI.X.SX32 R7, R13.reuse, R2.reuse, 0x2, P6 ;  /* 0x000000020d077211 */ /* 0x0c0fe200030f16ff */
[----:B------:R-:W-:Y:S01]  /*14e70*/  VIADD R13, R13, UR5 ;  /* 0x000000050d0d7c36 */ /* 0x000fe20008000000 */
[----:B------:R3:W-:Y:S01]  /*14e80*/  @P4 STG.E desc[UR32][R4.64], R67 ;  /* 0x0000004304004986 */ /* 0x0007e2000c101920 */
[----:B------:R-:W-:Y:S01]  /*14e90*/  VIADD R11, R0, 0x45 ;  /* 0x00000045000b7836 */ /* 0x000fe20000000000 */
[----:B------:R-:W-:Y:S01]  /*14ea0*/  ISETP.LT.AND P4, PT, R8, UR7, !P0 ;  /* 0x0000000708007c0c */ /* 0x000fe2000c781270 */
[C---:B------:R-:W-:Y:S01]  /*14eb0*/  VIADD R10, R13.reuse, UR5 ;  /* 0x000000050d0a7c36 */ /* 0x040fe20008000000 */
[----:B------:R4:W-:Y:S01]  /*14ec0*/  @P3 STG.E desc[UR32][R6.64], R68 ;  /* 0x0000004406003986 */ /* 0x0009e2000c101920 */
[CC--:B------:R-:W-:Y:S01]  /*14ed0*/  LEA R8, P3, R13.reuse, R3.reuse, 0x2 ;  /* 0x000000030d087211 */ /* 0x0c0fe200078610ff */
[----:B------:R-:W2:Y:S03]  /*14ee0*/  LDCU UR7, c[0x0][0x39c] ;  /* 0x00007380ff0777ac */ /* 0x000ea60008000800 */
[----:B------:R-:W-:Y:S01]  /*14ef0*/  LEA.HI.X.SX32 R9, R13, R2, 0x2, P3 ;  /* 0x000000020d097211 */ /* 0x000fe200018f16ff */
[C---:B------:R-:W-:Y:S01]  /*14f00*/  VIADD R13, R0.reuse, 0x4e ;  /* 0x0000004e000d7836 */ /* 0x040fe20000000000 */
[----:B-1----:R-:W-:Y:S01]  /*14f10*/  ISETP.LT.AND P3, PT, R11, UR6, !P0 ;  /* 0x000000060b007c0c */ /* 0x002fe2000c761270 */
[----:B------:R-:W1:Y:S01]  /*14f20*/  LDCU UR6, c[0x0][0x39c] ;  /* 0x00007380ff0677ac */ /* 0x000e620008000800 */
[----:B---3--:R-:W-:Y:S01]  /*14f30*/  VIADD R5, R0, 0x46 ;  /* 0x0000004600057836 */ /* 0x008fe20000000000 */
[C---:B------:R-:W-:Y:S01]  /*14f40*/  LEA R4, P6, R10.reuse, R3, 0x2 ;  /* 0x000000030a047211 */ /* 0x040fe200078c10ff */
[----:B------:R3:W-:Y:S01]  /*14f50*/  @P2 STG.E desc[UR32][R8.64], R69 ;  /* 0x0000004508002986 */ /* 0x0007e2000c101920 */
[----:B----4-:R-:W-:-:S02]  /*14f60*/  VIADD R7, R10, UR5 ;  /* 0x000000050a077c36 */ /* 0x010fc40008000000 */
[----:B--2---:R-:W-:Y:S01]  /*14f70*/  ISETP.LT.AND P2, PT, R5, UR4, !P0 ;  /* 0x0000000405007c0c */ /* 0x004fe2000c741270 */
[----:B------:R-:W2:Y:S01]  /*14f80*/  LDCU UR4, c[0x0][0x39c] ;  /* 0x00007380ff0477ac */ /* 0x000ea20008000800 */
[-C--:B------:R-:W-:Y:S01]  /*14f90*/  LEA.HI.X.SX32 R5, R10, R2.reuse, 0x2, P6 ;  /* 0x000000020a057211 */ /* 0x080fe200030f16ff */
[C---:B------:R-:W-:Y:S01]  /*14fa0*/  VIADD R12, R7.reuse, UR5 ;  /* 0x00000005070c7c36 */ /* 0x040fe20008000000 */
[CC--:B------:R-:W-:Y:S01]  /*14fb0*/  LEA R6, P6, R7.reuse, R3.reuse, 0x2 ;  /* 0x0000000307067211 */ /* 0x0c0fe200078c10ff */
[C---:B------:R-:W-:Y:S02]  /*14fc0*/  VIADD R11, R0.reuse, 0x47 ;  /* 0x00000047000b7836 */ /* 0x040fe40000000000 */
[----:B------:R4:W-:Y:S01]  /*14fd0*/  @P1 STG.E desc[UR32][R4.64], R70 ;  /* 0x0000004604001986 */ /* 0x0009e2000c101920 */
[-C--:B------:R-:W-:Y:S01]  /*14fe0*/  LEA.HI.X.SX32 R7, R7, R2.reuse, 0x2, P6 ;  /* 0x0000000207077211 */ /* 0x080fe200030f16ff */
[----:B---3--:R-:W-:Y:S01]  /*14ff0*/  VIADD R8, R0, 0x48 ;  /* 0x0000004800087836 */ /* 0x008fe20000000000 */
[-C--:B------:R-:W-:Y:S01]  /*15000*/  LEA R10, P6, R12, R3.reuse, 0x2 ;  /* 0x000000030c0a7211 */ /* 0x080fe200078c10ff */
[----:B------:R-:W-:Y:S01]  /*15010*/  VIADD R9, R0, 0x49 ;  /* 0x0000004900097836 */ /* 0x000fe20000000000 */
[----:B------:R-:W-:Y:S01]  /*15020*/  ISETP.LT.AND P1, PT, R11, UR7, !P0 ;  /* 0x000000070b007c0c */ /* 0x000fe2000c721270 */
[----:B------:R3:W-:Y:S01]  /*15030*/  @P5 STG.E desc[UR32][R6.64], R71 ;  /* 0x0000004706005986 */ /* 0x0007e2000c101920 */
[----:B-1----:R-:W-:Y:S01]  /*15040*/  ISETP.LT.AND P5, PT, R8, UR6, !P0 ;  /* 0x0000000608007c0c */ /* 0x002fe2000c7a1270 */
[----:B------:R-:W1:Y:S01]  /*15050*/  LDCU UR6, c[0x0][0x39c] ;  /* 0x00007380ff0677ac */ /* 0x000e620008000800 */
[CC--:B------:R-:W-:Y:S01]  /*15060*/  LEA.HI.X.SX32 R11, R12.reuse, R2.reuse, 0x2, P6 ;  /* 0x000000020c0b7211 */ /* 0x0c0fe200030f16ff */
[----:B------:R-:W-:Y:S01]  /*15070*/  VIADD R12, R12, UR5 ;  /* 0x000000050c0c7c36 */ /* 0x000fe20008000000 */
[----:B------:R-:W1:Y:S03]  /*15080*/  LDCU UR7, c[0x0][0x39c] ;  /* 0x00007380ff0777ac */ /* 0x000e660008000800 */
[C---:B------:R-:W-:Y:S01]  /*15090*/  VIADD R8, R12.reuse, UR5 ;  /* 0x000000050c087c36 */ /* 0x040fe20008000000 */
[-C--:B----4-:R-:W-:Y:S01]  /*150a0*/  LEA R4, P6, R12, R3.reuse, 0x2 ;  /* 0x000000030c047211 */ /* 0x090fe200078c10ff */
[----:B------:R4:W-:Y:S01]  /*150b0*/  @P4 STG.E desc[UR32][R10.64], R72 ;  /* 0x000000480a004986 */ /* 0x0009e2000c101920 */
[----:B--2---:R-:W-:Y:S01]  /*150c0*/  ISETP.LT.AND P4, PT, R9, UR4, !P0 ;  /* 0x0000000409007c0c */ /* 0x004fe2000c781270 */
[----:B------:R-:W-:Y:S01]  /*150d0*/  VIADD R9, R0, 0x4a ;  /* 0x0000004a00097836 */ /* 0x000fe20000000000 */
[-C--:B------:R-:W-:Y:S01]  /*150e0*/  LEA.HI.X.SX32 R5, R12, R2.reuse, 0x2, P6 ;  /* 0x000000020c057211 */ /* 0x080fe200030f16ff */
[C---:B------:R-:W-:Y:S01]  /*150f0*/  VIADD R12, R8.reuse, UR5 ;  /* 0x00000005080c7c36 */ /* 0x040fe20008000000 */
[C---:B---3--:R-:W-:Y:S01]  /*15100*/  LEA R6, P6, R8.reuse, R3, 0x2 ;  /* 0x0000000308067211 */ /* 0x048fe200078c10ff */
[----:B------:R-:W2:Y:S02]  /*15110*/  LDCU UR4, c[0x0][0x39c] ;  /* 0x00007380ff0477ac */ /* 0x000ea40008000800 */
[----:B------:R3:W-:Y:S01]  /*15120*/  @P3 STG.E desc[UR32][R4.64], R73 ;  /* 0x0000004904003986 */ /* 0x0007e2000c101920 */
[----:B------:R-:W-:-:S02]  /*15130*/  LEA.HI.X.SX32 R7, R8, R2, 0x2, P6 ;  /* 0x0000000208077211 */ /* 0x000fc400030f16ff */
[-C--:B------:R-:W-:Y:S01]  /*15140*/  LEA R8, P6, R12, R3.reuse, 0x2 ;  /* 0x000000030c087211 */ /* 0x080fe200078c10ff */
[----:B----4-:R-:W-:Y:S01]  /*15150*/  VIADD R10, R0, 0x4b ;  /* 0x0000004b000a7836 */ /* 0x010fe20000000000 */
[----:B-1----:R-:W-:Y:S01]  /*15160*/  ISETP.LT.AND P3, PT, R9, UR6, !P0 ;  /* 0x0000000609007c0c */ /* 0x002fe2000c761270 */
[----:B------:R-:W1:Y:S01]  /*15170*/  LDCU UR6, c[0x0][0x39c] ;  /* 0x00007380ff0677ac */ /* 0x000e620008000800 */
[CC--:B------:R-:W-:Y:S01]  /*15180*/  LEA.HI.X.SX32 R9, R12.reuse, R2.reuse, 0x2, P6 ;  /* 0x000000020c097211 */ /* 0x0c0fe200030f16ff */
[----:B------:R-:W-:Y:S01]  /*15190*/  VIADD R12, R12, UR5 ;  /* 0x000000050c0c7c36 */ /* 0x000fe20008000000 */
[----:B------:R4:W-:Y:S01]  /*151a0*/  @P2 STG.E desc[UR32][R6.64], R74 ;  /* 0x0000004a06002986 */ /* 0x0009e2000c101920 */
[----:B------:R-:W-:Y:S01]  /*151b0*/  ISETP.LT.AND P2, PT, R10, UR7, !P0 ;  /* 0x000000070a007c0c */ /* 0x000fe2000c741270 */
[----:B------:R-:W-:Y:S01]  /*151c0*/  VIADD R11, R0, 0x4c ;  /* 0x0000004c000b7836 */ /* 0x000fe20000000000 */
[----:B------:R-:W1:Y:S01]  /*151d0*/  LDCU UR7, c[0x0][0x39c] ;  /* 0x00007380ff0777ac */ /* 0x000e620008000800 */
[CC--:B---3--:R-:W-:Y:S01]  /*151e0*/  LEA R4, P6, R12.reuse, R3.reuse, 0x2 ;  /* 0x000000030c047211 */ /* 0x0c8fe200078c10ff */
[C---:B------:R-:W-:Y:S01]  /*151f0*/  VIADD R10, R12.reuse, UR5 ;  /* 0x000000050c0a7c36 */ /* 0x040fe20008000000 */
[----:B------:R3:W-:Y:S01]  /*15200*/  @P1 STG.E desc[UR32][R8.64], R75 ;  /* 0x0000004b08001986 */ /* 0x0007e2000c101920 */
[----:B--2---:R-:W-:Y:S01]  /*15210*/  ISETP.LT.AND P1, PT, R11, UR4, !P0 ;  /* 0x000000040b007c0c */ /* 0x004fe2000c721270 */
[----:B------:R-:W2:Y:S01]  /*15220*/  LDCU UR4, c[0x0][0x39c] ;  /* 0x00007380ff0477ac */ /* 0x000ea20008000800 */
[----:B------:R-:W-:Y:S01]  /*15230*/  LEA.HI.X.SX32 R5, R12, R2, 0x2, P6 ;  /* 0x000000020c057211 */ /* 0x000fe200030f16ff */
[----:B------:R-:W-:Y:S01]  /*15240*/  VIADD R12, R0, 0x4d ;  /* 0x0000004d000c7836 */ /* 0x000fe20000000000 */
[C---:B----4-:R-:W-:Y:S01]  /*15250*/  LEA R6, P6, R10.reuse, R3, 0x2 ;  /* 0x000000030a067211 */ /* 0x050fe200078c10ff */
[----:B------:R-:W-:-:S02]  /*15260*/  VIADD R11, R10, UR5 ;  /* 0x000000050a0b7c36 */ /* 0x000fc40008000000 */
[----:B------:R4:W-:Y:S01]  /*15270*/  @P5 STG.E desc[UR32][R4.64], R76 ;  /* 0x0000004c04005986 */ /* 0x0009e2000c101920 */
[----:B-1----:R-:W-:Y:S01]  /*15280*/  ISETP.LT.AND P5, PT, R12, UR6, !P0 ;  /* 0x000000060c007c0c */ /* 0x002fe2000c7a1270 */
[----:B------:R-:W1:Y:S01]  /*15290*/  LDCU UR6, c[0x0][0x39c] ;  /* 0x00007380ff0677ac */ /* 0x000e620008000800 */
[----:B------:R-:W-:Y:S01]  /*152a0*/  LEA.HI.X.SX32 R7, R10, R2, 0x2, P6 ;  /* 0x000000020a077211 */ /* 0x000fe200030f16ff */
[C---:B------:R-:W-:Y:S01]  /*152b0*/  VIADD R12, R11.reuse, UR5 ;  /* 0x000000050b0c7c36 */ /* 0x040fe20008000000 */
[----:B---3--:R-:W-:-:S03]  /*152c0*/  LEA R8, P6, R11, R3, 0x2 ;  /* 0x000000030b087211 */ /* 0x008fc600078c10ff */
[----:B------:R3:W-:Y:S01]  /*152d0*/  @P4 STG.E desc[UR32][R6.64], R77 ;  /* 0x0000004d06004986 */ /* 0x0007e2000c101920 */
[-C--:B------:R-:W-:Y:S02]  /*152e0*/  LEA.HI.X.SX32 R9, R11, R2.reuse, 0x2, P6 ;  /* 0x000000020b097211 */ /* 0x080fe400030f16ff */
[-C--:B------:R-:W-:Y:S02]  /*152f0*/  LEA R10, P6, R12, R3.reuse, 0x2 ;  /* 0x000000030c0a7211 */ /* 0x080fe400078c10ff */
[----:B------:R-:W-:Y:S01]  /*15300*/  ISETP.LT.AND P4, PT, R13, UR7, !P0 ;  /* 0x000000070d007c0c */ /* 0x000fe2000c781270 */
[----:B------:R-:W-:Y:S01]  /*15310*/  VIADD R13, R0, 0x4f ;  /* 0x0000004f000d7836 */ /* 0x000fe20000000000 */
[C---:B------:R-:W-:Y:S01]  /*15320*/  LEA.HI.X.SX32 R11, R12.reuse, R2, 0x2, P6 ;  /* 0x000000020c0b7211 */ /* 0x040fe200030f16ff */
[----:B------:R-:W1:Y:S01]  /*15330*/  LDCU UR7, c[0x0][0x39c] ;  /* 0x00007380ff0777ac */ /* 0x000e620008000800 */
[----:B------:R-:W-:Y:S01]  /*15340*/  VIADD R12, R12, UR5 ;  /* 0x000000050c0c7c36 */ /* 0x000fe20008000000 */
[----:B------:R1:W-:Y:S01]  /*15350*/  @P3 STG.E desc[UR32][R8.64], R78 ;  /* 0x0000004e08003986 */ /* 0x0003e2000c101920 */
[----:B--2---:R-:W-:Y:S01]  /*15360*/  ISETP.LT.AND P3, PT, R13, UR4, !P0 ;  /* 0x000000040d007c0c */ /* 0x004fe2000c761270 */
[----:B------:R-:W2:Y:S01]  /*15370*/  LDCU UR4, c[0x0][0x39c] ;  /* 0x00007380ff0477ac */ /* 0x000ea20008000800 */
[C---:B------:R-:W-:Y:S01]  /*15380*/  VIADD R13, R12.reuse, UR5 ;  /* 0x000000050c0d7c36 */ /* 0x040fe20008000000 */
[----:B------:R1:W-:Y:S01]  /*15390*/  @P2 STG.E desc[UR32][R10.64], R79 ;  /* 0x0000004f0a002986 */ /* 0x0003e2000c101920 */
[----:B----4-:R-:W-:Y:S01]  /*153a0*/  LEA R4, P2, R12, R3, 0x2 ;  /* 0x000000030c047211 */ /* 0x010fe200078410ff */
[----:B---3--:R-:W-:-:S02]  /*153b0*/  VIADD R7, R0, 0x50 ;  /* 0x0000005000077836 */ /* 0x008fc40000000000 */
        /* <DEDUP_REMOVED lines=13> */
[----:B------:R-:W1:Y:S03]  /*15490*/  LDCU UR7, c[0x0][0x39c] ;  /* 0x00007380ff0777ac */ /* 0x000e660008000800 */
[----:B------:R-:W-:Y:S01]  /*154a0*/  LEA.HI.X.SX32 R9, R13, R2, 0x2, P5 ;  /* 0x000000020d097211 */ /* 0x000fe200028f16ff */
[C---:B------:R-:W-:Y:S01]  /*154b0*/  VIADD R13, R0.reuse, 0x5b ;  /* 0x0000005b000d7836 */ /* 0x040fe20000000000 */
[----:B--2---:R-:W-:Y:S01]  /*154c0*/  ISETP.LT.AND P5, PT, R11, UR4, !P0 ;  /* 0x000000040b007c0c */ /* 0x004fe2000c7a1270 */
[----:B------:R-:W2:Y:S01]  /*154d0*/  LDCU UR4, c[0x0][0x39c] ;  /* 0x00007380ff0477ac */ /* 0x000ea20008000800 */
[----:B---3--:R-:W-:Y:S01]  /*154e0*/  VIADD R5, R0, 0x53 ;  /* 0x0000005300057836 */ /* 0x008fe20000000000 */
[C---:B------:R-:W-:Y:S01]  /*154f0*/  LEA R4, P6, R10.reuse, R3, 0x2 ;  /* 0x000000030a047211 */ /* 0x040fe200078c10ff */
[----:B------:R3:W-:Y:S01]  /*15500*/  @P4 STG.E desc[UR32][R8.64], R82 ;  /* 0x0000005208004986 */ /* 0x0007e2000c101920 */
[----:B----4-:R-:W-:-:S02]  /*15510*/  VIADD R7, R10, UR5 ;  /* 0x000000050a077c36 */ /* 0x010fc40008000000 */
        /* <DEDUP_REMOVED lines=13> */
[----:B--2---:R-:W-:Y:S01]  /*155f0*/  ISETP.LT.AND P2, PT, R8, UR4, !P0 ;  /* 0x0000000408007c0c */ /* 0x004fe2000c741270 */
[----:B------:R-:W2:Y:S01]  /*15600*/  LDCU UR4, c[0x0][0x39c] ;  /* 0x00007380ff0477ac */ /* 0x000ea20008000800 */
[CC--:B------:R-:W-:Y:S01]  /*15610*/  LEA.HI.X.SX32 R11, R12.reuse, R2.reuse, 0x2, P6 ;  /* 0x000000020c0b7211 */ /* 0x0c0fe200030f16ff */
[----:B------:R-:W-:Y:S01]  /*15620*/  VIADD R12, R12, UR5 ;  /* 0x000000050c0c7c36 */ /* 0x000fe20008000000 */
[----:B------:R-:W2:Y:S03]  /*15630*/  LDCU UR7, c[0x0][0x39c] ;  /* 0x00007380ff0777ac */ /* 0x000ea60008000800 */
[C---:B------:R-:W-:Y:S01]  /*15640*/  VIADD R8, R12.reuse, UR5 ;  /* 0x000000050c087c36 */ /* 0x040fe20008000000 */
[-C--:B----4-:R-:W-:Y:S01]  /*15650*/  LEA R4, P6, R12, R3.reuse, 0x2 ;  /* 0x000000030c047211 */ /* 0x090fe200078c10ff */
[----:B------:R4:W-:Y:S01]  /*15660*/  @P1 STG.E desc[UR32][R10.64], R85 ;  /* 0x000000550a001986 */ /* 0x0009e2000c101920 */
[----:B-1----:R-:W-:Y:S01]  /*15670*/  ISETP.LT.AND P1, PT, R9, UR6, !P0 ;  /* 0x0000000609007c0c */ /* 0x002fe2000c721270 */
[----:B------:R-:W-:Y:S01]  /*15680*/  VIADD R9, R0, 0x57 ;  /* 0x0000005700097836 */ /* 0x000fe20000000000 */
[-C--:B------:R-:W-:Y:S01]  /*15690*/  LEA.HI.X.SX32 R5, R12, R2.reuse, 0x2, P6 ;  /* 0x000000020c057211 */ /* 0x080fe200030f16ff */
[C---:B------:R-:W-:Y:S01]  /*156a0*/  VIADD R12, R8.reuse, UR5 ;  /* 0x00000005080c7c36 */ /* 0x040fe20008000000 */
[C---:B---3--:R-:W-:Y:S01]  /*156b0*/  LEA R6, P6, R8.reuse, R3, 0x2 ;  /* 0x0000000308067211 */ /* 0x048fe200078c10ff */
[----:B------:R-:W1:Y:S02]  /*156c0*/  LDCU UR6, c[0x0][0x39c] ;  /* 0x00007380ff0677ac */ /* 0x000e640008000800 */
[----:B------:R3:W-:Y:S01]  /*156d0*/  @P5 STG.E desc[UR32][R4.64], R86 ;  /* 0x0000005604005986 */ /* 0x0007e2000c101920 */
[----:B------:R-:W-:-:S02]  /*156e0*/  LEA.HI.X.SX32 R7, R8, R2, 0x2, P6 ;  /* 0x0000000208077211 */ /* 0x000fc400030f16ff */
[-C--:B------:R-:W-:Y:S01]  /*156f0*/  LEA R8, P6, R12, R3.reuse, 0x2 ;  /* 0x000000030c087211 */ /* 0x080fe200078c10ff */
[----:B----4-:R-:W-:Y:S01]  /*15700*/  VIADD R10, R0, 0x58 ;  /* 0x00000058000a7836 */ /* 0x010fe20000000000 */
[----:B--2---:R-:W-:Y:S01]  /*15710*/  ISETP.LT.AND P5, PT, R9, UR4, !P0 ;  /* 0x0000000409007c0c */ /* 0x004fe2000c7a1270 */
[----:B------:R-:W2:Y:S01]  /*15720*/  LDCU UR4, c[0x0][0x39c] ;  /* 0x00007380ff0477ac */ /* 0x000ea20008000800 */
[CC--:B------:R-:W-:Y:S01]  /*15730*/  LEA.HI.X.SX32 R9, R12.reuse, R2.reuse, 0x2, P6 ;  /* 0x000000020c097211 */ /* 0x0c0fe200030f16ff */
[----:B------:R-:W-:Y:S01]  /*15740*/  VIADD R12, R12, UR5 ;  /* 0x000000050c0c7c36 */ /* 0x000fe20008000000 */
[----:B------:R4:W-:Y:S01]  /*15750*/  @P4 STG.E desc[UR32][R6.64], R87 ;  /* 0x0000005706004986 */ /* 0x0009e2000c101920 */
[----:B------:R-:W-:Y:S01]  /*15760*/  ISETP.LT.AND P4, PT, R10, UR7, !P0 ;  /* 0x000000070a007c0c */ /* 0x000fe2000c781270 */
[----:B------:R-:W-:Y:S01]  /*15770*/  VIADD R11, R0, 0x59 ;  /* 0x00000059000b7836 */ /* 0x000fe20000000000 */
[----:B------:R-:W2:Y:S01]  /*15780*/  LDCU UR7, c[0x0][0x39c] ;  /* 0x00007380ff0777ac */ /* 0x000ea20008000800 */
[CC--:B---3--:R-:W-:Y:S01]  /*15790*/  LEA R4, P6, R12.reuse, R3.reuse, 0x2 ;  /* 0x000000030c047211 */ /* 0x0c8fe200078c10ff */
        /* <DEDUP_REMOVED lines=9> */
[----:B--2---:R-:W-:Y:S01]  /*15830*/  ISETP.LT.AND P2, PT, R12, UR4, !P0 ;  /* 0x000000040c007c0c */ /* 0x004fe2000c741270 */
[----:B------:R-:W2:Y:S01]  /*15840*/  LDCU UR4, c[0x0][0x39c] ;  /* 0x00007380ff0477ac */ /* 0x000ea20008000800 */
        /* <DEDUP_REMOVED lines=9> */
[----:B------:R-:W2:Y:S01]  /*158e0*/  LDCU UR7, c[0x0][0x39c] ;  /* 0x00007380ff0777ac */ /* 0x000ea20008000800 */
[----:B------:R-:W-:Y:S01]  /*158f0*/  VIADD R12, R12, UR5 ;  /* 0x000000050c0c7c36 */ /* 0x000fe20008000000 */
[----:B------:R2:W-:Y:S01]  /*15900*/  @P5 STG.E desc[UR32][R8.64], R91 ;  /* 0x0000005b08005986 */ /* 0x0005e2000c101920 */
[----:B-1----:R-:W-:Y:S01]  /*15910*/  ISETP.LT.AND P5, PT, R13, UR6, !P0 ;  /* 0x000000060d007c0c */ /* 0x002fe2000c7a1270 */
[----:B------:R-:W1:Y:S01]  /*15920*/  LDCU UR6, c[0x0][0x39c] ;  /* 0x00007380ff0677ac */ /* 0x000e620008000800 */
[C---:B------:R-:W-:Y:S01]  /*15930*/  VIADD R13, R12.reuse, UR5 ;  /* 0x000000050c0d7c36 */ /* 0x040fe20008000000 */
[----:B------:R2:W-:Y:S01]  /*15940*/  @P4 STG.E desc[UR32][R10.64], R92 ;  /* 0x0000005c0a004986 */ /* 0x0005e2000c101920 */
[----:B----4-:R-:W-:Y:S01]  /*15950*/  LEA R4, P4, R12, R3, 0x2 ;  /* 0x000000030c047211 */ /* 0x010fe200078810ff */
[----:B---3--:R-:W-:-:S02]  /*15960*/  VIADD R7, R0, 0x5d ;  /* 0x0000005d00077836 */ /* 0x008fc40000000000 */
[-C--:B------:R-:W-:Y:S02]  /*15970*/  LEA R6, P6, R13, R3.reuse, 0x2 ;  /* 0x000000030d067211 */ /* 0x080fe400078c10ff */
[-C--:B------:R-:W-:Y:S02]  /*15980*/  LEA.HI.X.SX32 R5, R12, R2.reuse, 0x2, P4 ;  /* 0x000000020c057211 */ /* 0x080fe400020f16ff */
[----:B--2---:R-:W-:Y:S01]  /*15990*/  ISETP.LT.AND P4, PT, R7, UR4, !P0 ;  /* 0x0000000407007c0c */ /* 0x004fe2000c781270 */
        /* <DEDUP_REMOVED lines=158> */
[----:B------:R-:W-:Y:S01]  /*16380*/  @P1 STG.E desc[UR32][R4.64], R115 ;  /* 0x0000007304001986 */ /* 0x000fe2000c101920 */
        /* <DEDUP_REMOVED lines=11> */
[----:B------:R-:W4:Y:S01]  /*16440*/  LDCU UR7, c[0x0][0x39c] ;  /* 0x00007380ff0777ac */ /* 0x000f220008000800 */
[----:B------:R-:W-:Y:S01]  /*16450*/  VIADD R12, R12, UR5 ;  /* 0x000000050c0c7c36 */ /* 0x000fe20008000000 */
[----:B------:R2:W-:Y:S01]  /*16460*/  @P4 STG.E desc[UR32][R8.64], R117 ;  /* 0x0000007508004986 */ /* 0x0005e2000c101920 */
[----:B-1----:R-:W-:Y:S01]  /*16470*/  ISETP.LT.AND P4, PT, R13, UR6, !P0 ;  /* 0x000000060d007c0c */ /* 0x002fe2000c781270 */
[----:B---3--:R-:W-:Y:S01]  /*16480*/  VIADD R7, R0, 0x77 ;  /* 0x0000007700077836 */ /* 0x008fe20000000000 */
[----:B------:R-:W1:Y:S01]  /*16490*/  LDCU UR6, c[0x0][0x39c] ;  /* 0x00007380ff0677ac */ /* 0x000e620008000800 */
[C---:B------:R-:W-:Y:S01]  /*164a0*/  VIADD R13, R12.reuse, UR5 ;  /* 0x000000050c0d7c36 */ /* 0x040fe20008000000 */
[----:B------:R3:W-:Y:S01]  /*164b0*/  @P3 STG.E desc[UR32][R10.64], R118 ;  /* 0x000000760a003986 */ /* 0x0007e2000c101920 */
[----:B------:R-:W-:-:S03]  /*164c0*/  LEA R4, P3, R12, R3, 0x2 ;  /* 0x000000030c047211 */ /* 0x000fc600078610ff */
[-C--:B------:R-:W-:Y:S02]  /*164d0*/  LEA R6, P6, R13, R3.reuse, 0x2 ;  /* 0x000000030d067211 */ /* 0x080fe400078c10ff */
[-C--:B------:R-:W-:Y:S01]  /*164e0*/  LEA.HI.X.SX32 R5, R12, R2.reuse, 0x2, P3 ;  /* 0x000000020c057211 */ /* 0x080fe200018f16ff */
[----:B--2---:R-:W-:Y:S01]  /*164f0*/  VIADD R8, R0, 0x78 ;  /* 0x0000007800087836 */ /* 0x004fe20000000000 */
[----:B------:R-:W-:Y:S01]  /*16500*/  ISETP.LT.AND P3, PT, R7, UR4, !P0 ;  /* 0x0000000407007c0c */ /* 0x000fe2000c761270 */
[----:B------:R-:W2:Y:S01]  /*16510*/  LDCU UR4, c[0x0][0x39c] ;  /* 0x00007380ff0477ac */ /* 0x000ea20008000800 */
[C---:B------:R-:W-:Y:S01]  /*16520*/  LEA.HI.X.SX32 R7, R13.reuse, R2, 0x2, P6 ;  /* 0x000000020d077211 */ /* 0x040fe200030f16ff */
[----:B------:R-:W-:Y:S01]  /*16530*/  VIADD R13, R13, UR5 ;  /* 0x000000050d0d7c36 */ /* 0x000fe20008000000 */
[----:B------:R1:W-:Y:S01]  /*16540*/  @P2 STG.E desc[UR32][R4.64], R119 ;  /* 0x0000007704002986 */ /* 0x0003e2000c101920 */
[----:B----4-:R-:W-:Y:S01]  /*16550*/  ISETP.LT.AND P2, PT, R8, UR7, !P0 ;  /* 0x0000000708007c0c */ /* 0x010fe2000c741270 */
[----:B---3--:R-:W-:Y:S01]  /*16560*/  VIADD R11, R0, 0x79 ;  /* 0x00000079000b7836 */ /* 0x008fe20000000000 */
[----:B------:R-:W3:Y:S01]  /*16570*/  LDCU UR7, c[0x0][0x39c] ;  /* 0x00007380ff0777ac */ /* 0x000ee20008000800 */
[----:B------:R4:W-:Y:S01]  /*16580*/  @P1 STG.E desc[UR32][R6.64], R120 ;  /* 0x0000007806001986 */ /* 0x0009e2000c101920 */
[C---:B------:R-:W-:Y:S01]  /*16590*/  LEA R8, P1, R13.reuse, R3, 0x2 ;  /* 0x000000030d087211 */ /* 0x040fe200078210ff */
[----:B------:R-:W-:-:S03]  /*165a0*/  VIADD R10, R13, UR5 ;  /* 0x000000050d0a7c36 */ /* 0x000fc60008000000 */
[-C--:B------:R-:W-:Y:S02]  /*165b0*/  LEA.HI.X.SX32 R9, R13, R2.reuse, 0x2, P1 ;  /* 0x000000020d097211 */ /* 0x080fe400008f16ff */
[----:B-1----:R-:W-:Y:S01]  /*165c0*/  ISETP.LT.AND P1, PT, R11, UR6, !P0 ;  /* 0x000000060b007c0c */ /* 0x002fe2000c721270 */
[----:B------:R-:W1:Y:S01]  /*165d0*/  LDCU UR6, c[0x0][0x39c] ;  /* 0x00007380ff0677ac */ /* 0x000e620008000800 */
[----:B------:R-:W-:Y:S01]  /*165e0*/  VIADD R5, R0, 0x7a ;  /* 0x0000007a00057836 */ /* 0x000fe20000000000 */
[CC--:B------:R-:W-:Y:S01]  /*165f0*/  LEA R4, P6, R10.reuse, R3.reuse, 0x2 ;  /* 0x000000030a047211 */ /* 0x0c0fe200078c10ff */
[----:B------:R3:W-:Y:S01]  /*16600*/  @P5 STG.E desc[UR32][R8.64], R121 ;  /* 0x0000007908005986 */ /* 0x0007e2000c101920 */
[C---:B----4-:R-:W-:Y:S02]  /*16610*/  VIADD R7, R10.reuse, UR5 ;  /* 0x000000050a077c36 */ /* 0x050fe40008000000 */
[----:B--2---:R-:W-:Y:S01]  /*16620*/  ISETP.LT.AND P5, PT, R5, UR4, !P0 ;  /* 0x0000000405007c0c */ /* 0x004fe2000c7a1270 */
[----:B------:R-:W2:Y:S01]  /*16630*/  LDCU UR4, c[0x0][0x39c] ;  /* 0x00007380ff0477ac */ /* 0x000ea20008000800 */
[----:B------:R-:W-:Y:S01]  /*16640*/  LEA.HI.X.SX32 R5, R10, R2, 0x2, P6 ;  /* 0x000000020a057211 */ /* 0x000fe200030f16ff */
[----:B------:R-:W-:Y:S01]  /*16650*/  VIADD R11, R0, 0x7b ;  /* 0x0000007b000b7836 */ /* 0x000fe20000000000 */
[C---:B------:R-:W-:Y:S01]  /*16660*/  LEA R6, P6, R7.reuse, R3, 0x2 ;  /* 0x0000000307067211 */ /* 0x040fe200078c10ff */
[----:B------:R-:W-:-:S02]  /*16670*/  VIADD R10, R7, UR5 ;  /* 0x00000005070a7c36 */ /* 0x000fc40008000000 */
[----:B------:R4:W-:Y:S01]  /*16680*/  @P4 STG.E desc[UR32][R4.64], R122 ;  /* 0x0000007a04004986 */ /* 0x0009e2000c101920 */
[-C--:B------:R-:W-:Y:S01]  /*16690*/  LEA.HI.X.SX32 R7, R7, R2.reuse, 0x2, P6 ;  /* 0x0000000207077211 */ /* 0x080fe200030f16ff */
[----:B---3--:R-:W-:Y:S01]  /*166a0*/  VIADD R9, R0, 0x7c ;  /* 0x0000007c00097836 */ /* 0x008fe20000000000 */
[----:B------:R-:W-:Y:S01]  /*166b0*/  ISETP.LT.AND P4, PT, R11, UR7, !P0 ;  /* 0x000000070b007c0c */ /* 0x000fe2000c781270 */
[C---:B------:R-:W-:Y:S01]  /*166c0*/  VIADD R11, R10.reuse, UR5 ;  /* 0x000000050a0b7c36 */ /* 0x040fe20008000000 */
[CC--:B------:R-:W-:Y:S01]  /*166d0*/  LEA R8, P6, R10.reuse, R3.reuse, 0x2 ;  /* 0x000000030a087211 */ /* 0x0c0fe200078c10ff */
[----:B------:R3:W-:Y:S01]  /*166e0*/  @P3 STG.E desc[UR32][R6.64], R123 ;  /* 0x0000007b06003986 */ /* 0x0007e2000c101920 */
[----:B-1----:R-:W-:Y:S01]  /*166f0*/  ISETP.LT.AND P3, PT, R9, UR6, !P0 ;  /* 0x0000000609007c0c */ /* 0x002fe2000c761270 */
[C---:B------:R-:W-:Y:S01]  /*16700*/  VIADD R12, R11.reuse, UR5 ;  /* 0x000000050b0c7c36 */ /* 0x040fe20008000000 */
[----:B------:R-:W-:Y:S01]  /*16710*/  LEA.HI.X.SX32 R9, R10, R2, 0x2, P6 ;  /* 0x000000020a097211 */ /* 0x000fe200030f16ff */
[----:B------:R-:W1:Y:S01]  /*16720*/  LDCU UR6, c[0x0][0x39c] ;  /* 0x00007380ff0677ac */ /* 0x000e620008000800 */
[----:B------:R-:W-:Y:S01]  /*16730*/  LEA R10, P6, R11, R3, 0x2 ;  /* 0x000000030b0a7211 */ /* 0x000fe200078c10ff */
[----:B----4-:R-:W-:-:S02]  /*16740*/  VIADD R4, R0, 0x7d ;  /* 0x0000007d00047836 */ /* 0x010fc40000000000 */
[----:B------:R-:W-:Y:S01]  /*16750*/  VIADD R13, R12, UR5 ;  /* 0x000000050c0d7c36 */ /* 0x000fe20008000000 */
[----:B------:R4:W-:Y:S01]  /*16760*/  @P2 STG.E desc[UR32][R8.64], R124 ;  /* 0x0000007c08002986 */ /* 0x0009e2000c101920 */
[----:B------:R-:W-:Y:S01]  /*16770*/  LEA.HI.X.SX32 R11, R11, R2, 0x2, P6 ;  /* 0x000000020b0b7211 */ /* 0x000fe200030f16ff */
[----:B------:R-:W-:Y:S01]  /*16780*/  VIADD R0, R0, 0x7f ;  /* 0x0000007f00007836 */ /* 0x000fe20000000000 */
[----:B--2---:R-:W-:Y:S01]  /*16790*/  ISETP.LT.AND P2, PT, R4, UR4, !P0 ;  /* 0x0000000404007c0c */ /* 0x004fe2000c741270 */
[C---:B------:R-:W-:Y:S01]  /*167a0*/  VIADD R14, R13.reuse, UR5 ;  /* 0x000000050d0e7c36 */ /* 0x040fe20008000000 */
[----:B------:R-:W2:Y:S01]  /*167b0*/  LDCU UR4, c[0x0][0x39c] ;  /* 0x00007380ff0477ac */ /* 0x000ea20008000800 */
[----:B------:R1:W-:Y:S01]  /*167c0*/  @P1 STG.E desc[UR32][R10.64], R125 ;  /* 0x0000007d0a001986 */ /* 0x0003e2000c101920 */
[-C--:B---3--:R-:W-:Y:S01]  /*167d0*/  LEA R6, P6, R13, R3.reuse, 0x2 ;  /* 0x000000030d067211 */ /* 0x088fe200078c10ff */
[----:B------:R-:W-:Y:S01]  /*167e0*/  VIADD R15, R14, UR5 ;  /* 0x000000050e0f7c36 */ /* 0x000fe20008000000 */
[----:B------:R-:W-:-:S02]  /*167f0*/  LEA R4, P1, R12, R3, 0x2 ;  /* 0x000000030c047211 */ /* 0x000fc400078210ff */
[-C--:B------:R-:W-:Y:S01]  /*16800*/  LEA.HI.X.SX32 R7, R13, R2.reuse, 0x2, P6 ;  /* 0x000000020d077211 */ /* 0x080fe200030f16ff */
[C---:B------:R-:W-:Y:S01]  /*16810*/  VIADD R16, R15.reuse, UR5 ;  /* 0x000000050f107c36 */ /* 0x040fe20008000000 */
[-C--:B------:R-:W-:Y:S02]  /*16820*/  LEA.HI.X.SX32 R5, R12, R2.reuse, 0x2, P1 ;  /* 0x000000020c057211 */ /* 0x080fe400008f16ff */
[-C--:B----4-:R-:W-:Y:S01]  /*16830*/  LEA R8, P6, R14, R3.reuse, 0x2 ;  /* 0x000000030e087211 */ /* 0x090fe200078c10ff */
[----:B------:R-:W-:Y:S01]  /*16840*/  VIADD R17, R16, UR5 ;  /* 0x0000000510117c36 */ /* 0x000fe20008000000 */
[-C--:B------:R-:W-:Y:S01]  /*16850*/  LEA R12, P1, R15, R3.reuse, 0x2 ;  /* 0x000000030f0c7211 */ /* 0x080fe200078210ff */
[----:B------:R3:W-:Y:S01]  /*16860*/  @P5 STG.E desc[UR32][R4.64], R126 ;  /* 0x0000007e04005986 */ /* 0x0007e2000c101920 */
[-C--:B------:R-:W-:Y:S02]  /*16870*/  LEA.HI.X.SX32 R9, R14, R2.reuse, 0x2, P6 ;  /* 0x000000020e097211 */ /* 0x080fe400030f16ff */
[----:B------:R-:W-:Y:S01]  /*16880*/  LEA R14, P6, R17, R3, 0x2 ;  /* 0x00000003110e7211 */ /* 0x000fe200078c10ff */
[----:B------:R3:W-:Y:S01]  /*16890*/  @P4 STG.E desc[UR32][R6.64], R127 ;  /* 0x0000007f06004986 */ /* 0x0007e2000c101920 */
[----:B------:R-:W-:-:S02]  /*168a0*/  LEA.HI.X.SX32 R13, R15, R2, 0x2, P1 ;  /* 0x000000020f0d7211 */ /* 0x000fc400008f16ff */
[----:B-1----:R-:W-:Y:S01]  /*168b0*/  ISETP.LT.AND P1, PT, R18, UR6, !P0 ;  /* 0x0000000612007c0c */ /* 0x002fe2000c721270 */
[----:B------:R3:W-:Y:S01]  /*168c0*/  @P3 STG.E desc[UR32][R8.64], R128 ;  /* 0x0000008008003986 */ /* 0x0007e2000c101920 */
[----:B--2---:R-:W-:Y:S02]  /*168d0*/  ISETP.LT.AND P0, PT, R0, UR4, !P0 ;  /* 0x0000000400007c0c */ /* 0x004fe4000c701270 */
[----:B------:R-:W-:Y:S01]  /*168e0*/  LEA.HI.X.SX32 R15, R17, R2, 0x2, P6 ;  /* 0x00000002110f7211 */ /* 0x000fe200030f16ff */
[----:B------:R3:W-:Y:S01]  /*168f0*/  @P2 STG.E desc[UR32][R12.64], R129 ;  /* 0x000000810c002986 */ /* 0x0007e2000c101920 */
[----:B------:R-:W-:-:S04]  /*16900*/  LEA R10, P6, R16, R3, 0x2 ;  /* 0x00000003100a7211 */ /* 0x000fc800078c10ff */
[----:B------:R-:W-:-:S05]  /*16910*/  LEA.HI.X.SX32 R11, R16, R2, 0x2, P6 ;  /* 0x00000002100b7211 */ /* 0x000fca00030f16ff */
[----:B------:R3:W-:Y:S04]  /*16920*/  @P1 STG.E desc[UR32][R10.64], R130 ;  /* 0x000000820a001986 */ /* 0x0007e8000c101920 */
[----:B------:R3:W-:Y:S01]  /*16930*/  @P0 STG.E desc[UR32][R14.64], R131 ;  /* 0x000000830e000986 */ /* 0x0007e2000c101920 */
[----:B------:R-:W-:Y:S06]  /*16940*/  BAR.SYNC.DEFER_BLOCKING 0x0 ;  /* 0x0000000000007b1d */ /* 0x000fec0000010000 */
[----:B------:R-:W-:Y:S05]  /*16950*/  BRA.U UP0, `(.L_x_14) ;  /* 0x0000000100a07547 */ /* 0x000fea000b800000 */
[----:B------:R-:W1:Y:S01]  /*16960*/  S2UR UR5, SR_CgaCtaId ;  /* 0x00000000000579c3 */ /* 0x000e620000008800 */
[----:B------:R-:W-:Y:S01]  /*16970*/  NOP ;  /* 0x0000000000007918 */ /* 0x000fe20000000000 */
[----:B------:R-:W-:Y:S01]  /*16980*/  UMOV UR4, 0x50 ;  /* 0x0000005000047882 */ /* 0x000fe20000000000 */
[----:B------:R-:W-:Y:S02]  /*16990*/  IMAD.U32 R0, RZ, RZ, UR11 ;  /* 0x0000000bff007e24 */ /* 0x000fe4000f8e00ff */
[----:B------:R-:W-:Y:S02]  /*169a0*/  IMAD.MOV.U32 R3, RZ, RZ, 0xff ;  /* 0x000000ffff037424 */ /* 0x000fe400078e00ff */
[----:B---3--:R-:W-:Y:S01]  /*169b0*/  IMAD.MOV.U32 R7, RZ, RZ, 0x1 ;  /* 0x00000001ff077424 */ /* 0x008fe200078e00ff */
[----:B------:R-:W-:-:S04]  /*169c0*/  LOP3.LUT R0, R0, 0xffff, RZ, 0xc0, !PT ;  /* 0x0000ffff00007812 */ /* 0x000fc800078ec0ff */
[----:B------:R-:W-:-:S05]  /*169d0*/  SHF.R.U32.HI R0, RZ, 0x5, R0 ;  /* 0x00000005ff007819 */ /* 0x000fca0000011600 */
[----:B------:R-:W-:Y:S01]  /*169e0*/  VIADD R2, R0, 0x10 ;  /* 0x0000001000027836 */ /* 0x000fe20000000000 */
[----:B------:R-:W-:Y:S01]  /*169f0*/  SHF.L.U32 R0, R3, R0, RZ ;  /* 0x0000000003007219 */ /* 0x000fe200000006ff */
[----:B-1----:R-:W-:-:S03]  /*16a00*/  ULEA UR6, UR5, UR4, 0x18 ;  /* 0x0000000405067291 */ /* 0x002fc6000f8ec0ff */
[----:B------:R-:W-:-:S04]  /*16a10*/  SHF.L.U32 R3, R7, R2, RZ ;  /* 0x0000000207037219 */ /* 0x000fc800000006ff */
[----:B------:R-:W-:Y:S02]  /*16a20*/  LOP3.LUT R0, R3, R0, RZ, 0xfc, !PT ;  /* 0x0000000003007212 */ /* 0x000fe400078efcff */
[----:B------:R-:W1:Y:S02]  /*16a30*/  LDS R5, [UR6] ;  /* 0x00000006ff057984 */ /* 0x000e640008000800 */
[C---:B------:R-:W-:Y:S02]  /*16a40*/  LOP3.LUT R2, R0.reuse, 0xffff, RZ, 0xc0, !PT ;  /* 0x0000ffff00027812 */ /* 0x040fe400078ec0ff */
[----:B-1----:R-:W-:-:S04]  /*16a50*/  LOP3.LUT R3, R0, 0xffff, R5, 0x80, !PT ;  /* 0x0000ffff00037812 */ /* 0x002fc800078e8005 */
[----:B------:R-:W-:-:S13]  /*16a60*/  ISETP.NE.AND P0, PT, R3, R2, PT ;  /* 0x000000020300720c */ /* 0x000fda0003f05270 */
[----:B------:R-:W-:Y:S05]  /*16a70*/  @P0 BRA `(.L_x_15) ;  /* 0x0000000000500947 */ /* 0x000fea0003800000 */
[----:B------:R-:W-:Y:S02]  /*16a80*/  SHF.R.U32.HI R5, RZ, 0x10, R5 ;  /* 0x00000010ff057819 */ /* 0x000fe40000011605 */
[----:B------:R-:W-:-:S04]  /*16a90*/  SHF.R.U32.HI R2, RZ, 0x10, R0 ;  /* 0x00000010ff027819 */ /* 0x000fc80000011600 */
[----:B------:R-:W-:-:S04]  /*16aa0*/  LOP3.LUT R5, R5, R2, RZ, 0xc0, !PT ;  /* 0x0000000205057212 */ /* 0x000fc800078ec0ff */
[----:B------:R-:W-:-:S13]  /*16ab0*/  ISETP.NE.AND P0, PT, R5, R2, PT ;  /* 0x000000020500720c */ /* 0x000fda0003f05270 */
[----:B------:R-:W-:Y:S05]  /*16ac0*/  @P0 BRA `(.L_x_16) ;  /* 0x0000000000300947 */ /* 0x000fea0003800000 */
[----:B------:R-:W-:Y:S01]  /*16ad0*/  R2UR UR4, R0 ;  /* 0x00000000000472ca */ /* 0x000fe200000e0000 */
[----:B------:R-:W-:Y:S01]  /*16ae0*/  VOTEU.ANY UR5, UPT, PT ;  /* 0x0000000000057886 */ /* 0x000fe200038e0100 */
[----:B------:R-:W1:Y:S01]  /*16af0*/  S2R R0, SR_LANEID ;  /* 0x0000000000007919 */ /* 0x000e620000000000 */
[----:B------:R-:W-:-:S10]  /*16b00*/  UFLO.U32 UR5, UR5 ;  /* 0x00000005000572bd */ /* 0x000fd400080e0000 */
[----:B------:R-:W-:-:S06]  /*16b10*/  ULOP3.LUT UR4, URZ, UR4, URZ, 0x33, !UPT ;  /* 0x00000004ff047292 */ /* 0x000fcc000f8e33ff */
[----:B------:R-:W-:-:S04]  /*16b20*/  IMAD.U32 R2, RZ, RZ, UR4 ;  /* 0x00000004ff027e24 */ /* 0x000fc8000f8e00ff */
[----:B------:R-:W2:Y:S02]  /*16b30*/  REDUX UR7, R2 ;  /* 0x00000000020773c4 */ /* 0x000ea40000000000 */
[----:B------:R4:W-:Y:S01]  /*16b40*/  UTCATOMSWS.AND URZ, UR4 ;  /* 0x0000000400ff79e3 */ /* 0x0009e20008000000 */
[----:B-1----:R-:W-:Y:S01]  /*16b50*/  ISETP.EQ.U32.AND P0, PT, R0, UR5, PT ;  /* 0x0000000500007c0c */ /* 0x002fe2000bf02070 */
[----:B--2---:R-:W-:-:S12]  /*16b60*/  IMAD.U32 R0, RZ, RZ, UR7 ;  /* 0x00000007ff007e24 */ /* 0x004fd8000f8e00ff */
[----:B------:R4:W-:Y:S01]  /*16b70*/  @P0 ATOMS.AND RZ, [UR6], R0 ;  /* 0x00000000ffff098c */ /* 0x0009e2000a800006 */
[----:B------:R-:W-:Y:S05]  /*16b80*/  BRA `(.L_x_14) ;  /* 0x0000000000147947 */ /* 0x000fea0003800000 */
.L_x_16:
[----:B------:R-:W-:-:S07]  /*16b90*/  MOV R2, 0x16bb0 ;  /* 0x00016bb000027802 */ /* 0x000fce0000000f00 */
[----:B------:R-:W-:Y:S05]  /*16ba0*/  CALL.REL.NOINC `($__internal_0_$__cuda_sm10x_tcgen05_guardrail_trap_col_being_dealloced_not_returned_by_alloc) ;  /* 0x00000000002c7944 */ /* 0x000fea0003c00000 */
[----:B------:R-:W-:Y:S05]  /*16bb0*/  BRA `(.L_x_14) ;  /* 0x0000000000087947 */ /* 0x000fea0003800000 */
.L_x_15:
[----:B------:R-:W-:-:S07]  /*16bc0*/  MOV R2, 0x16be0 ;  /* 0x00016be000027802 */ /* 0x000fce0000000f00 */
[----:B------:R-:W-:Y:S05]  /*16bd0*/  CALL.REL.NOINC `($__internal_2_$__cuda_sm10x_tcgen05_guardrail_trap_unallocated_columns_being_dealloced) ;  /* 0x0000000000387944 */ /* 0x000fea0003c00000 */
.L_x_14:
[----:B------:R-:W-:Y:S01]  /*16be0*/  NOP ;  /* 0x0000000000007918 */ /* 0x000fe20000000000 */
[----:B----4-:R-:W-:Y:S05]  /*16bf0*/  EXIT ;  /* 0x000000000000794d */ /* 0x010fea0003800000 */
.L_x_9:
[----:B------:R-:W1:Y:S02]  /*16c00*/  SYNCS.PHASECHK.TRANS64.TRYWAIT P1, [UR8], R4 ;  /* 0x00000004ff0075a7 */ /* 0x000e640008021108 */
[----:B-1----:R-:W-:Y:S05]  /*16c10*/  @!P1 BRA `(.L_x_9) ;  /* 0xfffffffc00f89947 */ /* 0x002fea000383ffff */
[----:B------:R-:W-:Y:S05]  /*16c20*/  BRA `(.L_x_17) ;  /* 0xffffff8c00f87947 */ /* 0x000fea000383ffff */
.L_x_13:
[----:B------:R-:W1:Y:S02]  /*16c30*/  SYNCS.PHASECHK.TRANS64.TRYWAIT P3, [UR8], R9 ;  /* 0x00000009ff0075a7 */ /* 0x000e640008061108 */
[----:B-1----:R-:W-:Y:S05]  /*16c40*/  @!P3 BRA `(.L_x_13) ;  /* 0xfffffffc00f8b947 */ /* 0x002fea000383ffff */
[----:B------:R-:W-:Y:S05]  /*16c50*/  BRA `(.L_x_12) ;  /* 0xffffffc400a47947 */ /* 0x000fea000383ffff */
        .weak           $__internal_0_$__cuda_sm10x_tcgen05_guardrail_trap_col_being_dealloced_not_returned_by_alloc
        .type           $__internal_0_$__cuda_sm10x_tcgen05_guardrail_trap_col_being_dealloced_not_returned_by_alloc,@function
        .size           $__internal_0_$__cuda_sm10x_tcgen05_guardrail_trap_col_being_dealloced_not_returned_by_alloc,($__internal_1_$__cuda_sm10x_tcgen05_guardrail_trap_phase_invalid_during_alloc - $__internal_0_$__cuda_sm10x_tcgen05_guardrail_trap_col_being_dealloced_not_returned_by_alloc)
$__internal_0_$__cuda_sm10x_tcgen05_guardrail_trap_col_being_dealloced_not_returned_by_alloc:
[----:B------:R-:W-:Y:S05]  /*16c60*/  BPT.TRAP 0x1 ;  /* 0x000000040000795c */ /* 0x000fea0000300000 */
[----:B------:R-:W-:-:S04]  /*16c70*/  IMAD.MOV.U32 R3, RZ, RZ, 0x0 ;  /* 0x00000000ff037424 */ /* 0x000fc800078e00ff */
[----:B------:R-:W-:Y:S05]  /*16c80*/  RET.REL.NODEC R2 `(matmul_kernel) ;  /* 0xfffffe9002dc7950 */ /* 0x000fea0003c3ffff */
        .weak           $__internal_1_$__cuda_sm10x_tcgen05_guardrail_trap_phase_invalid_during_alloc
        .type           $__internal_1_$__cuda_sm10x_tcgen05_guardrail_trap_phase_invalid_during_alloc,@function
        .size           $__internal_1_$__cuda_sm10x_tcgen05_guardrail_trap_phase_invalid_during_alloc,($__internal_2_$__cuda_sm10x_tcgen05_guardrail_trap_unallocated_columns_being_dealloced - $__internal_1_$__cuda_sm10x_tcgen05_guardrail_trap_phase_invalid_during_alloc)
$__internal_1_$__cuda_sm10x_tcgen05_guardrail_trap_phase_invalid_during_alloc:
[----:B------:R-:W-:Y:S05]  /*16c90*/  BPT.TRAP 0x1 ;  /* 0x000000040000795c */ /* 0x000fea0000300000 */
[----:B------:R-:W-:-:S04]  /*16ca0*/  IMAD.MOV.U32 R3, RZ, RZ, 0x0 ;  /* 0x00000000ff037424 */ /* 0x000fc800078e00ff */
[----:B------:R-:W-:Y:S05]  /*16cb0*/  RET.REL.NODEC R2 `(matmul_kernel) ;  /* 0xfffffe9002d07950 */ /* 0x000fea0003c3ffff */
        .weak           $__internal_2_$__cuda_sm10x_tcgen05_guardrail_trap_unallocated_columns_being_dealloced
        .type           $__internal_2_$__cuda_sm10x_tcgen05_guardrail_trap_unallocated_columns_being_dealloced,@function
        .size           $__internal_2_$__cuda_sm10x_tcgen05_guardrail_trap_unallocated_columns_being_dealloced,(.L_x_21 - $__internal_2_$__cuda_sm10x_tcgen05_guardrail_trap_unallocated_columns_being_dealloced)
$__internal_2_$__cuda_sm10x_tcgen05_guardrail_trap_unallocated_columns_being_dealloced:
[----:B------:R-:W-:Y:S05]  /*16cc0*/  BPT.TRAP 0x1 ;  /* 0x000000040000795c */ /* 0x000fea0000300000 */
[----:B------:R-:W-:-:S04]  /*16cd0*/  IMAD.MOV.U32 R3, RZ, RZ, 0x0 ;  /* 0x00000000ff037424 */ /* 0x000fc800078e00ff */
[----:B------:R-:W-:Y:S05]  /*16ce0*/  RET.REL.NODEC R2 `(matmul_kernel) ;  /* 0xfffffe9002c47950 */ /* 0x000fea0003c3ffff */
.L_x_18:
[----:B------:R-:W-:-:S00]  /*16cf0*/  BRA `(.L_x_18) ;  /* 0xfffffffc00fc7947 */ /* 0x000fc0000383ffff */
[----:B------:R-:W-:-:S00]  /*16d00*/  NOP ;  /* 0x0000000000007918 */ /* 0x000fc00000000000 */
[----:B------:R-:W-:-:S00]  /*16d10*/  NOP ;  /* 0x0000000000007918 */ /* 0x000fc00000000000 */
[----:B------:R-:W-:-:S00]  /*16d20*/  NOP ;  /* 0x0000000000007918 */ /* 0x000fc00000000000 */
[----:B------:R-:W-:-:S00]  /*16d30*/  NOP ;  /* 0x0000000000007918 */ /* 0x000fc00000000000 */
[----:B------:R-:W-:-:S00]  /*16d40*/  NOP ;  /* 0x0000000000007918 */ /* 0x000fc00000000000 */
[----:B------:R-:W-:-:S00]  /*16d50*/  NOP ;  /* 0x0000000000007918 */ /* 0x000fc00000000000 */
[----:B------:R-:W-:-:S00]  /*16d60*/  NOP ;  /* 0x0000000000007918 */ /* 0x000fc00000000000 */
[----:B------:R-:W-:-:S00]  /*16d70*/  NOP ;  /* 0x0000000000007918 */ /* 0x000fc00000000000 */
.L_x_21:


//--------------------- .nv.shared.matmul_kernel  --------------------------
	.section	.nv.shared.matmul_kernel,"aw",@nobits
	.sectionflags	@""
	.align	16
	.zero		1024


//--------------------- .nv.shared.reserved.0     --------------------------
	.section	.nv.shared.reserved.0,"aw",@nobits
	.align	8
	.weak		__nv_reservedSMEM_offset_0_alias
	.size		__nv_reservedSMEM_offset_0_alias, 0, 64
	.other		__nv_reservedSMEM_offset_0_alias,@"STO_CUDA_RESERVED_SHARED STV_DEFAULT"
__nv_reservedSMEM_offset_0_alias:
	.zero		0
.nv.shared.reserved.0:
	.zero		64
	.weak		__nv_reservedSMEM_allocation_phase
	.type		__nv_reservedSMEM_allocation_phase,@object
	.size		__nv_reservedSMEM_allocation_phase,(.L_0 - __nv_reservedSMEM_allocation_phase)
__nv_reservedSMEM_allocation_phase:
	.zero		1
.L_0:
	.zero		7
	.weak		__nv_reservedSMEM_devtool_atexit_pc
	.type		__nv_reservedSMEM_devtool_atexit_pc,@object
	.size		__nv_reservedSMEM_devtool_atexit_pc,(__nv_reservedSMEM_allocation_mask - __nv_reservedSMEM_devtool_atexit_pc)
__nv_reservedSMEM_devtool_atexit_pc:
	.zero		8
	.weak		__nv_reservedSMEM_allocation_mask
	.type		__nv_reservedSMEM_allocation_mask,@object
	.size		__nv_reservedSMEM_allocation_mask,(.L_2 - __nv_reservedSMEM_allocation_mask)
__nv_reservedSMEM_allocation_mask:
	.zero		4
.L_2:


//--------------------- .nv.constant0.matmul_kernel --------------------------
	.section	.nv.constant0.matmul_kernel,"a",@progbits
	.sectionflags	@""
	.align	4
.nv.constant0.matmul_kernel:
	.zero		976


//--------------------- SYMBOLS --------------------------

	.type		.nv.reservedSmem.offset0,@object
	.size		.nv.reservedSmem.offset0,0x4
	.type		.nv.reservedSmem.cap,@object
	.size		.nv.reservedSmem.cap,0x4
